	.target	sm_80

	.elftype	@"ET_EXEC"


//--------------------- .note.nv.tkinfo           --------------------------
	.section	.note.nv.tkinfo,"",@"SHT_NOTE"
	.sectionflags	@"SHF_NOTE_NV_TKINFO"
	.tkinfo
        /*0018*/ 	.word	0x00000002
        /*0030*/ 	.string	""
        /*0030*/ 	.string	"ptxas"
        /*0030*/ 	.string	"Cuda compilation tools, release 13.0, V13.0.88"
        /*0030*/ 	.string	"Build cuda_13.0.r13.0/compiler.36424714_0"
        /*0030*/ 	.string	"-arch sm_80 -m 64 "



//--------------------- .note.nv.cuinfo           --------------------------
	.section	.note.nv.cuinfo,"",@"SHT_NOTE"
	.sectionflags	@"SHF_NOTE_NV_CUINFO"
        /*0018*/ 	.short	0x0002
        /*001a*/ 	.short	0x0050
        /*001c*/ 	.short	0x0082
	.zero		2


//--------------------- .nv.info                  --------------------------
	.section	.nv.info,"",@"SHT_CUDA_INFO"
	.align	4


	//----- nvinfo : EIATTR_REGCOUNT
	.align		4
        /*0000*/ 	.byte	0x04, 0x2f
        /*0002*/ 	.short	(.L_12 - .L_11)
	.align		4
.L_11:
        /*0004*/ 	.word	index@(_ZN5flash25flash_bwd_dot_do_o_kernelILb1E23Flash_bwd_kernel_traitsILi96ELi64ELi128ELi8ELi2ELi4ELi4ELb0ELb0EN7cutlass6half_tE19Flash_kernel_traitsILi96ELi64ELi128ELi8ES3_EEEEvNS_16Flash_bwd_paramsE)
        /*0008*/ 	.word	0x0000002d


	//----- nvinfo : EIATTR_FRAME_SIZE
	.align		4
.L_12:
        /*000c*/ 	.byte	0x04, 0x11
        /*000e*/ 	.short	(.L_14 - .L_13)
	.align		4
.L_13:
        /*0010*/ 	.word	index@(_ZN5flash25flash_bwd_dot_do_o_kernelILb1E23Flash_bwd_kernel_traitsILi96ELi64ELi128ELi8ELi2ELi4ELi4ELb0ELb0EN7cutlass6half_tE19Flash_kernel_traitsILi96ELi64ELi128ELi8ES3_EEEEvNS_16Flash_bwd_paramsE)
        /*0014*/ 	.word	0x00000000


	//----- nvinfo : EIATTR_REGCOUNT
	.align		4
.L_14:
        /*0018*/ 	.byte	0x04, 0x2f
        /*001a*/ 	.short	(.L_16 - .L_15)
	.align		4
.L_15:
        /*001c*/ 	.word	index@(_ZN5flash25flash_bwd_dot_do_o_kernelILb0E23Flash_bwd_kernel_traitsILi96ELi64ELi128ELi8ELi2ELi4ELi4ELb0ELb0EN7cutlass6half_tE19Flash_kernel_traitsILi96ELi64ELi128ELi8ES3_EEEEvNS_16Flash_bwd_paramsE)
        /*0020*/ 	.word	0x0000002b


	//----- nvinfo : EIATTR_FRAME_SIZE
	.align		4
.L_16:
        /*0024*/ 	.byte	0x04, 0x11
        /*0026*/ 	.short	(.L_18 - .L_17)
	.align		4
.L_17:
        /*0028*/ 	.word	index@(_ZN5flash25flash_bwd_dot_do_o_kernelILb0E23Flash_bwd_kernel_traitsILi96ELi64ELi128ELi8ELi2ELi4ELi4ELb0ELb0EN7cutlass6half_tE19Flash_kernel_traitsILi96ELi64ELi128ELi8ES3_EEEEvNS_16Flash_bwd_paramsE)
        /*002c*/ 	.word	0x00000000


	//----- nvinfo : EIATTR_REGCOUNT
	.align		4
.L_18:
        /*0030*/ 	.byte	0x04, 0x2f
        /*0032*/ 	.short	(.L_20 - .L_19)
	.align		4
.L_19:
        /*0034*/ 	.word	index@(_ZN5flash44flash_bwd_dq_dk_dv_loop_seqk_parallel_kernelI23Flash_bwd_kernel_traitsILi96ELi64ELi128ELi8ELi2ELi4ELi4ELb0ELb0EN7cutlass6half_tE19Flash_kernel_traitsILi96ELi64ELi128ELi8ES3_EELb0ELb1ELb0ELb1ELb0ELb0ELb1EEEvNS_16Flash_bwd_paramsE)
        /*0038*/ 	.word	0x000000ff


	//----- nvinfo : EIATTR_FRAME_SIZE
	.align		4
.L_20:
        /*003c*/ 	.byte	0x04, 0x11
        /*003e*/ 	.short	(.L_22 - .L_21)
	.align		4
.L_21:
        /*0040*/ 	.word	index@(_ZN5flash44flash_bwd_dq_dk_dv_loop_seqk_parallel_kernelI23Flash_bwd_kernel_traitsILi96ELi64ELi128ELi8ELi2ELi4ELi4ELb0ELb0EN7cutlass6half_tE19Flash_kernel_traitsILi96ELi64ELi128ELi8ES3_EELb0ELb1ELb0ELb1ELb0ELb0ELb1EEEvNS_16Flash_bwd_paramsE)
        /*0044*/ 	.word	0x00000050


	//----- nvinfo : EIATTR_REGCOUNT
	.align		4
.L_22:
        /*0048*/ 	.byte	0x04, 0x2f
        /*004a*/ 	.short	(.L_24 - .L_23)
	.align		4
.L_23:
        /*004c*/ 	.word	index@(_ZN5flash44flash_bwd_dq_dk_dv_loop_seqk_parallel_kernelI23Flash_bwd_kernel_traitsILi96ELi64ELi128ELi8ELi2ELi4ELi4ELb0ELb0EN7cutlass6half_tE19Flash_kernel_traitsILi96ELi64ELi128ELi8ES3_EELb1ELb1ELb0ELb1ELb0ELb0ELb0EEEvNS_16Flash_bwd_paramsE)
        /*0050*/ 	.word	0x000000ff


	//----- nvinfo : EIATTR_FRAME_SIZE
	.align		4
.L_24:
        /*0054*/ 	.byte	0x04, 0x11
        /*0056*/ 	.short	(.L_26 - .L_25)
	.align		4
.L_25:
        /*0058*/ 	.word	index@(_ZN5flash44flash_bwd_dq_dk_dv_loop_seqk_parallel_kernelI23Flash_bwd_kernel_traitsILi96ELi64ELi128ELi8ELi2ELi4ELi4ELb0ELb0EN7cutlass6half_tE19Flash_kernel_traitsILi96ELi64ELi128ELi8ES3_EELb1ELb1ELb0ELb1ELb0ELb0ELb0EEEvNS_16Flash_bwd_paramsE)
        /*005c*/ 	.word	0x00000000


	//----- nvinfo : EIATTR_REGCOUNT
	.align		4
.L_26:
        /*0060*/ 	.byte	0x04, 0x2f
        /*0062*/ 	.short	(.L_28 - .L_27)
	.align		4
.L_27:
        /*0064*/ 	.word	index@(_ZN5flash44flash_bwd_dq_dk_dv_loop_seqk_parallel_kernelI23Flash_bwd_kernel_traitsILi96ELi64ELi128ELi8ELi2ELi4ELi4ELb0ELb0EN7cutlass6half_tE19Flash_kernel_traitsILi96ELi64ELi128ELi8ES3_EELb0ELb1ELb0ELb0ELb0ELb1ELb1EEEvNS_16Flash_bwd_paramsE)
        /*0068*/ 	.word	0x000000ff


	//----- nvinfo : EIATTR_FRAME_SIZE
	.align		4
.L_28:
        /*006c*/ 	.byte	0x04, 0x11
        /*006e*/ 	.short	(.L_30 - .L_29)
	.align		4
.L_29:
        /*0070*/ 	.word	index@(_ZN5flash44flash_bwd_dq_dk_dv_loop_seqk_parallel_kernelI23Flash_bwd_kernel_traitsILi96ELi64ELi128ELi8ELi2ELi4ELi4ELb0ELb0EN7cutlass6half_tE19Flash_kernel_traitsILi96ELi64ELi128ELi8ES3_EELb0ELb1ELb0ELb0ELb0ELb1ELb1EEEvNS_16Flash_bwd_paramsE)
        /*0074*/ 	.word	0x00000020


	//----- nvinfo : EIATTR_REGCOUNT
	.align		4
.L_30:
        /*0078*/ 	.byte	0x04, 0x2f
        /*007a*/ 	.short	(.L_32 - .L_31)
	.align		4
.L_31:
        /*007c*/ 	.word	index@(_ZN5flash44flash_bwd_dq_dk_dv_loop_seqk_parallel_kernelI23Flash_bwd_kernel_traitsILi96ELi64ELi128ELi8ELi2ELi4ELi4ELb0ELb0EN7cutlass6half_tE19Flash_kernel_traitsILi96ELi64ELi128ELi8ES3_EELb1ELb1ELb0ELb0ELb0ELb1ELb0EEEvNS_16Flash_bwd_paramsE)
        /*0080*/ 	.word	0x000000ff


	//----- nvinfo : EIATTR_FRAME_SIZE
	.align		4
.L_32:
        /*0084*/ 	.byte	0x04, 0x11
        /*0086*/ 	.short	(.L_34 - .L_33)
	.align		4
.L_33:
        /*0088*/ 	.word	index@(_ZN5flash44flash_bwd_dq_dk_dv_loop_seqk_parallel_kernelI23Flash_bwd_kernel_traitsILi96ELi64ELi128ELi8ELi2ELi4ELi4ELb0ELb0EN7cutlass6half_tE19Flash_kernel_traitsILi96ELi64ELi128ELi8ES3_EELb1ELb1ELb0ELb0ELb0ELb1ELb0EEEvNS_16Flash_bwd_paramsE)
        /*008c*/ 	.word	0x00000000


	//----- nvinfo : EIATTR_REGCOUNT
	.align		4
.L_34:
        /*0090*/ 	.byte	0x04, 0x2f
        /*0092*/ 	.short	(.L_36 - .L_35)
	.align		4
.L_35:
        /*0094*/ 	.word	index@(_ZN5flash44flash_bwd_dq_dk_dv_loop_seqk_parallel_kernelI23Flash_bwd_kernel_traitsILi96ELi64ELi128ELi8ELi2ELi4ELi4ELb0ELb0EN7cutlass6half_tE19Flash_kernel_traitsILi96ELi64ELi128ELi8ES3_EELb0ELb1ELb0ELb0ELb1ELb1ELb1EEEvNS_16Flash_bwd_paramsE)
        /*0098*/ 	.word	0x000000ff


	//----- nvinfo : EIATTR_FRAME_SIZE
	.align		4
.L_36:
        /*009c*/ 	.byte	0x04, 0x11
        /*009e*/ 	.short	(.L_38 - .L_37)
	.align		4
.L_37:
        /*00a0*/ 	.word	index@(_ZN5flash44flash_bwd_dq_dk_dv_loop_seqk_parallel_kernelI23Flash_bwd_kernel_traitsILi96ELi64ELi128ELi8ELi2ELi4ELi4ELb0ELb0EN7cutlass6half_tE19Flash_kernel_traitsILi96ELi64ELi128ELi8ES3_EELb0ELb1ELb0ELb0ELb1ELb1ELb1EEEvNS_16Flash_bwd_paramsE)
        /*00a4*/ 	.word	0x00000020


	//----- nvinfo : EIATTR_REGCOUNT
	.align		4
.L_38:
        /*00a8*/ 	.byte	0x04, 0x2f
        /*00aa*/ 	.short	(.L_40 - .L_39)
	.align		4
.L_39:
        /*00ac*/ 	.word	index@(_ZN5flash44flash_bwd_dq_dk_dv_loop_seqk_parallel_kernelI23Flash_bwd_kernel_traitsILi96ELi64ELi128ELi8ELi2ELi4ELi4ELb0ELb0EN7cutlass6half_tE19Flash_kernel_traitsILi96ELi64ELi128ELi8ES3_EELb1ELb1ELb0ELb0ELb1ELb1ELb0EEEvNS_16Flash_bwd_paramsE)
        /*00b0*/ 	.word	0x000000ff


	//----- nvinfo : EIATTR_FRAME_SIZE
	.align		4
.L_40:
        /*00b4*/ 	.byte	0x04, 0x11
        /*00b6*/ 	.short	(.L_42 - .L_41)
	.align		4
.L_41:
        /*00b8*/ 	.word	index@(_ZN5flash44flash_bwd_dq_dk_dv_loop_seqk_parallel_kernelI23Flash_bwd_kernel_traitsILi96ELi64ELi128ELi8ELi2ELi4ELi4ELb0ELb0EN7cutlass6half_tE19Flash_kernel_traitsILi96ELi64ELi128ELi8ES3_EELb1ELb1ELb0ELb0ELb1ELb1ELb0EEEvNS_16Flash_bwd_paramsE)
        /*00bc*/ 	.word	0x00000008


	//----- nvinfo : EIATTR_REGCOUNT
	.align		4
.L_42:
        /*00c0*/ 	.byte	0x04, 0x2f
        /*00c2*/ 	.short	(.L_44 - .L_43)
	.align		4
.L_43:
        /*00c4*/ 	.word	index@(_ZN5flash44flash_bwd_dq_dk_dv_loop_seqk_parallel_kernelI23Flash_bwd_kernel_traitsILi96ELi64ELi128ELi8ELi2ELi4ELi4ELb0ELb0EN7cutlass6half_tE19Flash_kernel_traitsILi96ELi64ELi128ELi8ES3_EELb0ELb1ELb0ELb0ELb0ELb0ELb1EEEvNS_16Flash_bwd_paramsE)
        /*00c8*/ 	.word	0x000000ff


	//----- nvinfo : EIATTR_FRAME_SIZE
	.align		4
.L_44:
        /*00cc*/ 	.byte	0x04, 0x11
        /*00ce*/ 	.short	(.L_46 - .L_45)
	.align		4
.L_45:
        /*00d0*/ 	.word	index@(_ZN5flash44flash_bwd_dq_dk_dv_loop_seqk_parallel_kernelI23Flash_bwd_kernel_traitsILi96ELi64ELi128ELi8ELi2ELi4ELi4ELb0ELb0EN7cutlass6half_tE19Flash_kernel_traitsILi96ELi64ELi128ELi8ES3_EELb0ELb1ELb0ELb0ELb0ELb0ELb1EEEvNS_16Flash_bwd_paramsE)
        /*00d4*/ 	.word	0x00000020


	//----- nvinfo : EIATTR_REGCOUNT
	.align		4
.L_46:
        /*00d8*/ 	.byte	0x04, 0x2f
        /*00da*/ 	.short	(.L_48 - .L_47)
	.align		4
.L_47:
        /*00dc*/ 	.word	index@(_ZN5flash44flash_bwd_dq_dk_dv_loop_seqk_parallel_kernelI23Flash_bwd_kernel_traitsILi96ELi64ELi128ELi8ELi2ELi4ELi4ELb0ELb0EN7cutlass6half_tE19Flash_kernel_traitsILi96ELi64ELi128ELi8ES3_EELb1ELb1ELb0ELb0ELb0ELb0ELb0EEEvNS_16Flash_bwd_paramsE)
        /*00e0*/ 	.word	0x000000ff


	//----- nvinfo : EIATTR_FRAME_SIZE
	.align		4
.L_48:
        /*00e4*/ 	.byte	0x04, 0x11
        /*00e6*/ 	.short	(.L_50 - .L_49)
	.align		4
.L_49:
        /*00e8*/ 	.word	index@(_ZN5flash44flash_bwd_dq_dk_dv_loop_seqk_parallel_kernelI23Flash_bwd_kernel_traitsILi96ELi64ELi128ELi8ELi2ELi4ELi4ELb0ELb0EN7cutlass6half_tE19Flash_kernel_traitsILi96ELi64ELi128ELi8ES3_EELb1ELb1ELb0ELb0ELb0ELb0ELb0EEEvNS_16Flash_bwd_paramsE)
        /*00ec*/ 	.word	0x00000008


	//----- nvinfo : EIATTR_REGCOUNT
	.align		4
.L_50:
        /*00f0*/ 	.byte	0x04, 0x2f
        /*00f2*/ 	.short	(.L_52 - .L_51)
	.align		4
.L_51:
        /*00f4*/ 	.word	index@(_ZN5flash27flash_bwd_convert_dq_kernelI23Flash_bwd_kernel_traitsILi96ELi64ELi128ELi8ELi2ELi4ELi4ELb0ELb0EN7cutlass6half_tE19Flash_kernel_traitsILi96ELi64ELi128ELi8ES3_EEEEvNS_16Flash_bwd_paramsEi)
        /*00f8*/ 	.word	0x00000040


	//----- nvinfo : EIATTR_FRAME_SIZE
	.align		4
.L_52:
        /*00fc*/ 	.byte	0x04, 0x11
        /*00fe*/ 	.short	(.L_54 - .L_53)
	.align		4
.L_53:
        /*0100*/ 	.word	index@(_ZN5flash27flash_bwd_convert_dq_kernelI23Flash_bwd_kernel_traitsILi96ELi64ELi128ELi8ELi2ELi4ELi4ELb0ELb0EN7cutlass6half_tE19Flash_kernel_traitsILi96ELi64ELi128ELi8ES3_EEEEvNS_16Flash_bwd_paramsEi)
        /*0104*/ 	.word	0x00000000


	//----- nvinfo : EIATTR_REGCOUNT
	.align		4
.L_54:
        /*0108*/ 	.byte	0x04, 0x2f
        /*010a*/ 	.short	(.L_56 - .L_55)
	.align		4
.L_55:
        /*010c*/ 	.word	index@(_ZN5flash25flash_bwd_dot_do_o_kernelILb1E23Flash_bwd_kernel_traitsILi96ELi64ELi128ELi8ELi2ELi4ELi4ELb1ELb0EN7cutlass6half_tE19Flash_kernel_traitsILi96ELi64ELi128ELi8ES3_EEEEvNS_16Flash_bwd_paramsE)
        /*0110*/ 	.word	0x0000002d


	//----- nvinfo : EIATTR_FRAME_SIZE
	.align		4
.L_56:
        /*0114*/ 	.byte	0x04, 0x11
        /*0116*/ 	.short	(.L_58 - .L_57)
	.align		4
.L_57:
        /*0118*/ 	.word	index@(_ZN5flash25flash_bwd_dot_do_o_kernelILb1E23Flash_bwd_kernel_traitsILi96ELi64ELi128ELi8ELi2ELi4ELi4ELb1ELb0EN7cutlass6half_tE19Flash_kernel_traitsILi96ELi64ELi128ELi8ES3_EEEEvNS_16Flash_bwd_paramsE)
        /*011c*/ 	.word	0x00000000


	//----- nvinfo : EIATTR_REGCOUNT
	.align		4
.L_58:
        /*0120*/ 	.byte	0x04, 0x2f
        /*0122*/ 	.short	(.L_60 - .L_59)
	.align		4
.L_59:
        /*0124*/ 	.word	index@(_ZN5flash25flash_bwd_dot_do_o_kernelILb0E23Flash_bwd_kernel_traitsILi96ELi64ELi128ELi8ELi2ELi4ELi4ELb1ELb0EN7cutlass6half_tE19Flash_kernel_traitsILi96ELi64ELi128ELi8ES3_EEEEvNS_16Flash_bwd_paramsE)
        /*0128*/ 	.word	0x0000002b


	//----- nvinfo : EIATTR_FRAME_SIZE
	.align		4
.L_60:
        /*012c*/ 	.byte	0x04, 0x11
        /*012e*/ 	.short	(.L_62 - .L_61)
	.align		4
.L_61:
        /*0130*/ 	.word	index@(_ZN5flash25flash_bwd_dot_do_o_kernelILb0E23Flash_bwd_kernel_traitsILi96ELi64ELi128ELi8ELi2ELi4ELi4ELb1ELb0EN7cutlass6half_tE19Flash_kernel_traitsILi96ELi64ELi128ELi8ES3_EEEEvNS_16Flash_bwd_paramsE)
        /*0134*/ 	.word	0x00000000


	//----- nvinfo : EIATTR_REGCOUNT
	.align		4
.L_62:
        /*0138*/ 	.byte	0x04, 0x2f
        /*013a*/ 	.short	(.L_64 - .L_63)
	.align		4
.L_63:
        /*013c*/ 	.word	index@(_ZN5flash44flash_bwd_dq_dk_dv_loop_seqk_parallel_kernelI23Flash_bwd_kernel_traitsILi96ELi64ELi128ELi8ELi2ELi4ELi4ELb1ELb0EN7cutlass6half_tE19Flash_kernel_traitsILi96ELi64ELi128ELi8ES3_EELb0ELb1ELb0ELb1ELb0ELb0ELb1EEEvNS_16Flash_bwd_paramsE)
        /*0140*/ 	.word	0x000000ff


	//----- nvinfo : EIATTR_FRAME_SIZE
	.align		4
.L_64:
        /*0144*/ 	.byte	0x04, 0x11
        /*0146*/ 	.short	(.L_66 - .L_65)
	.align		4
.L_65:
        /*0148*/ 	.word	index@(_ZN5flash44flash_bwd_dq_dk_dv_loop_seqk_parallel_kernelI23Flash_bwd_kernel_traitsILi96ELi64ELi128ELi8ELi2ELi4ELi4ELb1ELb0EN7cutlass6half_tE19Flash_kernel_traitsILi96ELi64ELi128ELi8ES3_EELb0ELb1ELb0ELb1ELb0ELb0ELb1EEEvNS_16Flash_bwd_paramsE)
        /*014c*/ 	.word	0x000000c8


	//----- nvinfo : EIATTR_REGCOUNT
	.align		4
.L_66:
        /*0150*/ 	.byte	0x04, 0x2f
        /*0152*/ 	.short	(.L_68 - .L_67)
	.align		4
.L_67:
        /*0154*/ 	.word	index@(_ZN5flash44flash_bwd_dq_dk_dv_loop_seqk_parallel_kernelI23Flash_bwd_kernel_traitsILi96ELi64ELi128ELi8ELi2ELi4ELi4ELb1ELb0EN7cutlass6half_tE19Flash_kernel_traitsILi96ELi64ELi128ELi8ES3_EELb1ELb1ELb0ELb1ELb0ELb0ELb0EEEvNS_16Flash_bwd_paramsE)
        /*0158*/ 	.word	0x000000ff


	//----- nvinfo : EIATTR_FRAME_SIZE
	.align		4
.L_68:
        /*015c*/ 	.byte	0x04, 0x11
        /*015e*/ 	.short	(.L_70 - .L_69)
	.align		4
.L_69:
        /*0160*/ 	.word	index@(_ZN5flash44flash_bwd_dq_dk_dv_loop_seqk_parallel_kernelI23Flash_bwd_kernel_traitsILi96ELi64ELi128ELi8ELi2ELi4ELi4ELb1ELb0EN7cutlass6half_tE19Flash_kernel_traitsILi96ELi64ELi128ELi8ES3_EELb1ELb1ELb0ELb1ELb0ELb0ELb0EEEvNS_16Flash_bwd_paramsE)
        /*0164*/ 	.word	0x00000070


	//----- nvinfo : EIATTR_REGCOUNT
	.align		4
.L_70:
        /*0168*/ 	.byte	0x04, 0x2f
        /*016a*/ 	.short	(.L_72 - .L_71)
	.align		4
.L_71:
        /*016c*/ 	.word	index@(_ZN5flash44flash_bwd_dq_dk_dv_loop_seqk_parallel_kernelI23Flash_bwd_kernel_traitsILi96ELi64ELi128ELi8ELi2ELi4ELi4ELb1ELb0EN7cutlass6half_tE19Flash_kernel_traitsILi96ELi64ELi128ELi8ES3_EELb0ELb1ELb0ELb0ELb0ELb1ELb1EEEvNS_16Flash_bwd_paramsE)
        /*0170*/ 	.word	0x000000ff


	//----- nvinfo : EIATTR_FRAME_SIZE
	.align		4
.L_72:
        /*0174*/ 	.byte	0x04, 0x11
        /*0176*/ 	.short	(.L_74 - .L_73)
	.align		4
.L_73:
        /*0178*/ 	.word	index@(_ZN5flash44flash_bwd_dq_dk_dv_loop_seqk_parallel_kernelI23Flash_bwd_kernel_traitsILi96ELi64ELi128ELi8ELi2ELi4ELi4ELb1ELb0EN7cutlass6half_tE19Flash_kernel_traitsILi96ELi64ELi128ELi8ES3_EELb0ELb1ELb0ELb0ELb0ELb1ELb1EEEvNS_16Flash_bwd_paramsE)
        /*017c*/ 	.word	0x000000b8


	//----- nvinfo : EIATTR_REGCOUNT
	.align		4
.L_74:
        /*0180*/ 	.byte	0x04, 0x2f
        /*0182*/ 	.short	(.L_76 - .L_75)
	.align		4
.L_75:
        /*0184*/ 	.word	index@(_ZN5flash44flash_bwd_dq_dk_dv_loop_seqk_parallel_kernelI23Flash_bwd_kernel_traitsILi96ELi64ELi128ELi8ELi2ELi4ELi4ELb1ELb0EN7cutlass6half_tE19Flash_kernel_traitsILi96ELi64ELi128ELi8ES3_EELb1ELb1ELb0ELb0ELb0ELb1ELb0EEEvNS_16Flash_bwd_paramsE)
        /*0188*/ 	.word	0x000000ff


	//----- nvinfo : EIATTR_FRAME_SIZE
	.align		4
.L_76:
        /*018c*/ 	.byte	0x04, 0x11
        /*018e*/ 	.short	(.L_78 - .L_77)
	.align		4
.L_77:
        /*0190*/ 	.word	index@(_ZN5flash44flash_bwd_dq_dk_dv_loop_seqk_parallel_kernelI23Flash_bwd_kernel_traitsILi96ELi64ELi128ELi8ELi2ELi4ELi4ELb1ELb0EN7cutlass6half_tE19Flash_kernel_traitsILi96ELi64ELi128ELi8ES3_EELb1ELb1ELb0ELb0ELb0ELb1ELb0EEEvNS_16Flash_bwd_paramsE)
        /*0194*/ 	.word	0x00000040


	//----- nvinfo : EIATTR_REGCOUNT
	.align		4
.L_78:
        /*0198*/ 	.byte	0x04, 0x2f
        /*019a*/ 	.short	(.L_80 - .L_79)
	.align		4
.L_79:
        /*019c*/ 	.word	index@(_ZN5flash44flash_bwd_dq_dk_dv_loop_seqk_parallel_kernelI23Flash_bwd_kernel_traitsILi96ELi64ELi128ELi8ELi2ELi4ELi4ELb1ELb0EN7cutlass6half_tE19Flash_kernel_traitsILi96ELi64ELi128ELi8ES3_EELb0ELb1ELb0ELb0ELb1ELb1ELb1EEEvNS_16Flash_bwd_paramsE)
        /*01a0*/ 	.word	0x000000ff


	//----- nvinfo : EIATTR_FRAME_SIZE
	.align		4
.L_80:
        /*01a4*/ 	.byte	0x04, 0x11
        /*01a6*/ 	.short	(.L_82 - .L_81)
	.align		4
.L_81:
        /*01a8*/ 	.word	index@(_ZN5flash44flash_bwd_dq_dk_dv_loop_seqk_parallel_kernelI23Flash_bwd_kernel_traitsILi96ELi64ELi128ELi8ELi2ELi4ELi4ELb1ELb0EN7cutlass6half_tE19Flash_kernel_traitsILi96ELi64ELi128ELi8ES3_EELb0ELb1ELb0ELb0ELb1ELb1ELb1EEEvNS_16Flash_bwd_paramsE)
        /*01ac*/ 	.word	0x000000b8


	//----- nvinfo : EIATTR_REGCOUNT
	.align		4
.L_82:
        /*01b0*/ 	.byte	0x04, 0x2f
        /*01b2*/ 	.short	(.L_84 - .L_83)
	.align		4
.L_83:
        /*01b4*/ 	.word	index@(_ZN5flash44flash_bwd_dq_dk_dv_loop_seqk_parallel_kernelI23Flash_bwd_kernel_traitsILi96ELi64ELi128ELi8ELi2ELi4ELi4ELb1ELb0EN7cutlass6half_tE19Flash_kernel_traitsILi96ELi64ELi128ELi8ES3_EELb1ELb1ELb0ELb0ELb1ELb1ELb0EEEvNS_16Flash_bwd_paramsE)
        /*01b8*/ 	.word	0x000000ff


	//----- nvinfo : EIATTR_FRAME_SIZE
	.align		4
.L_84:
        /*01bc*/ 	.byte	0x04, 0x11
        /*01be*/ 	.short	(.L_86 - .L_85)
	.align		4
.L_85:
        /*01c0*/ 	.word	index@(_ZN5flash44flash_bwd_dq_dk_dv_loop_seqk_parallel_kernelI23Flash_bwd_kernel_traitsILi96ELi64ELi128ELi8ELi2ELi4ELi4ELb1ELb0EN7cutlass6half_tE19Flash_kernel_traitsILi96ELi64ELi128ELi8ES3_EELb1ELb1ELb0ELb0ELb1ELb1ELb0EEEvNS_16Flash_bwd_paramsE)
        /*01c4*/ 	.word	0x00000048


	//----- nvinfo : EIATTR_REGCOUNT
	.align		4
.L_86:
        /*01c8*/ 	.byte	0x04, 0x2f
        /*01ca*/ 	.short	(.L_88 - .L_87)
	.align		4
.L_87:
        /*01cc*/ 	.word	index@(_ZN5flash44flash_bwd_dq_dk_dv_loop_seqk_parallel_kernelI23Flash_bwd_kernel_traitsILi96ELi64ELi128ELi8ELi2ELi4ELi4ELb1ELb0EN7cutlass6half_tE19Flash_kernel_traitsILi96ELi64ELi128ELi8ES3_EELb0ELb1ELb0ELb0ELb0ELb0ELb1EEEvNS_16Flash_bwd_paramsE)
        /*01d0*/ 	.word	0x000000ff


	//----- nvinfo : EIATTR_FRAME_SIZE
	.align		4
.L_88:
        /*01d4*/ 	.byte	0x04, 0x11
        /*01d6*/ 	.short	(.L_90 - .L_89)
	.align		4
.L_89:
        /*01d8*/ 	.word	index@(_ZN5flash44flash_bwd_dq_dk_dv_loop_seqk_parallel_kernelI23Flash_bwd_kernel_traitsILi96ELi64ELi128ELi8ELi2ELi4ELi4ELb1ELb0EN7cutlass6half_tE19Flash_kernel_traitsILi96ELi64ELi128ELi8ES3_EELb0ELb1ELb0ELb0ELb0ELb0ELb1EEEvNS_16Flash_bwd_paramsE)
        /*01dc*/ 	.word	0x000000c8


	//----- nvinfo : EIATTR_REGCOUNT
	.align		4
.L_90:
        /*01e0*/ 	.byte	0x04, 0x2f
        /*01e2*/ 	.short	(.L_92 - .L_91)
	.align		4
.L_91:
        /*01e4*/ 	.word	index@(_ZN5flash44flash_bwd_dq_dk_dv_loop_seqk_parallel_kernelI23Flash_bwd_kernel_traitsILi96ELi64ELi128ELi8ELi2ELi4ELi4ELb1ELb0EN7cutlass6half_tE19Flash_kernel_traitsILi96ELi64ELi128ELi8ES3_EELb1ELb1ELb0ELb0ELb0ELb0ELb0EEEvNS_16Flash_bwd_paramsE)
        /*01e8*/ 	.word	0x000000ff


	//----- nvinfo : EIATTR_FRAME_SIZE
	.align		4
.L_92:
        /*01ec*/ 	.byte	0x04, 0x11
        /*01ee*/ 	.short	(.L_94 - .L_93)
	.align		4
.L_93:
        /*01f0*/ 	.word	index@(_ZN5flash44flash_bwd_dq_dk_dv_loop_seqk_parallel_kernelI23Flash_bwd_kernel_traitsILi96ELi64ELi128ELi8ELi2ELi4ELi4ELb1ELb0EN7cutlass6half_tE19Flash_kernel_traitsILi96ELi64ELi128ELi8ES3_EELb1ELb1ELb0ELb0ELb0ELb0ELb0EEEvNS_16Flash_bwd_paramsE)
        /*01f4*/ 	.word	0x00000048


	//----- nvinfo : EIATTR_REGCOUNT
	.align		4
.L_94:
        /*01f8*/ 	.byte	0x04, 0x2f
        /*01fa*/ 	.short	(.L_96 - .L_95)
	.align		4
.L_95:
        /*01fc*/ 	.word	index@(_ZN5flash27flash_bwd_convert_dq_kernelI23Flash_bwd_kernel_traitsILi96ELi64ELi128ELi8ELi2ELi4ELi4ELb1ELb0EN7cutlass6half_tE19Flash_kernel_traitsILi96ELi64ELi128ELi8ES3_EEEEvNS_16Flash_bwd_paramsEi)
        /*0200*/ 	.word	0x00000040


	//----- nvinfo : EIATTR_FRAME_SIZE
	.align		4
.L_96:
        /*0204*/ 	.byte	0x04, 0x11
        /*0206*/ 	.short	(.L_98 - .L_97)
	.align		4
.L_97:
        /*0208*/ 	.word	index@(_ZN5flash27flash_bwd_convert_dq_kernelI23Flash_bwd_kernel_traitsILi96ELi64ELi128ELi8ELi2ELi4ELi4ELb1ELb0EN7cutlass6half_tE19Flash_kernel_traitsILi96ELi64ELi128ELi8ES3_EEEEvNS_16Flash_bwd_paramsEi)
        /*020c*/ 	.word	0x00000000


	//----- nvinfo : EIATTR_REGCOUNT
	.align		4
.L_98:
        /*0210*/ 	.byte	0x04, 0x2f
        /*0212*/ 	.short	(.L_100 - .L_99)
	.align		4
.L_99:
        /*0214*/ 	.word	index@(_ZN5flash44flash_bwd_dq_dk_dv_loop_seqk_parallel_kernelI23Flash_bwd_kernel_traitsILi96ELi64ELi128ELi8ELi2ELi4ELi4ELb1ELb0EN7cutlass6half_tE19Flash_kernel_traitsILi96ELi64ELi128ELi8ES3_EELb0ELb1ELb0ELb1ELb0ELb0ELb0EEEvNS_16Flash_bwd_paramsE)
        /*0218*/ 	.word	0x000000ff


	//----- nvinfo : EIATTR_FRAME_SIZE
	.align		4
.L_100:
        /*021c*/ 	.byte	0x04, 0x11
        /*021e*/ 	.short	(.L_102 - .L_101)
	.align		4
.L_101:
        /*0220*/ 	.word	index@(_ZN5flash44flash_bwd_dq_dk_dv_loop_seqk_parallel_kernelI23Flash_bwd_kernel_traitsILi96ELi64ELi128ELi8ELi2ELi4ELi4ELb1ELb0EN7cutlass6half_tE19Flash_kernel_traitsILi96ELi64ELi128ELi8ES3_EELb0ELb1ELb0ELb1ELb0ELb0ELb0EEEvNS_16Flash_bwd_paramsE)
        /*0224*/ 	.word	0x00000080


	//----- nvinfo : EIATTR_REGCOUNT
	.align		4
.L_102:
        /*0228*/ 	.byte	0x04, 0x2f
        /*022a*/ 	.short	(.L_104 - .L_103)
	.align		4
.L_103:
        /*022c*/ 	.word	index@(_ZN5flash44flash_bwd_dq_dk_dv_loop_seqk_parallel_kernelI23Flash_bwd_kernel_traitsILi96ELi64ELi128ELi8ELi2ELi4ELi4ELb1ELb0EN7cutlass6half_tE19Flash_kernel_traitsILi96ELi64ELi128ELi8ES3_EELb0ELb1ELb0ELb0ELb0ELb1ELb0EEEvNS_16Flash_bwd_paramsE)
        /*0230*/ 	.word	0x000000ff


	//----- nvinfo : EIATTR_FRAME_SIZE
	.align		4
.L_104:
        /*0234*/ 	.byte	0x04, 0x11
        /*0236*/ 	.short	(.L_106 - .L_105)
	.align		4
.L_105:
        /*0238*/ 	.word	index@(_ZN5flash44flash_bwd_dq_dk_dv_loop_seqk_parallel_kernelI23Flash_bwd_kernel_traitsILi96ELi64ELi128ELi8ELi2ELi4ELi4ELb1ELb0EN7cutlass6half_tE19Flash_kernel_traitsILi96ELi64ELi128ELi8ES3_EELb0ELb1ELb0ELb0ELb0ELb1ELb0EEEvNS_16Flash_bwd_paramsE)
        /*023c*/ 	.word	0x00000040


	//----- nvinfo : EIATTR_REGCOUNT
	.align		4
.L_106:
        /*0240*/ 	.byte	0x04, 0x2f
        /*0242*/ 	.short	(.L_108 - .L_107)
	.align		4
.L_107:
        /*0244*/ 	.word	index@(_ZN5flash44flash_bwd_dq_dk_dv_loop_seqk_parallel_kernelI23Flash_bwd_kernel_traitsILi96ELi64ELi128ELi8ELi2ELi4ELi4ELb1ELb0EN7cutlass6half_tE19Flash_kernel_traitsILi96ELi64ELi128ELi8ES3_EELb0ELb1ELb0ELb0ELb1ELb1ELb0EEEvNS_16Flash_bwd_paramsE)
        /*0248*/ 	.word	0x000000ff


	//----- nvinfo : EIATTR_FRAME_SIZE
	.align		4
.L_108:
        /*024c*/ 	.byte	0x04, 0x11
        /*024e*/ 	.short	(.L_110 - .L_109)
	.align		4
.L_109:
        /*0250*/ 	.word	index@(_ZN5flash44flash_bwd_dq_dk_dv_loop_seqk_parallel_kernelI23Flash_bwd_kernel_traitsILi96ELi64ELi128ELi8ELi2ELi4ELi4ELb1ELb0EN7cutlass6half_tE19Flash_kernel_traitsILi96ELi64ELi128ELi8ES3_EELb0ELb1ELb0ELb0ELb1ELb1ELb0EEEvNS_16Flash_bwd_paramsE)
        /*0254*/ 	.word	0x00000050


	//----- nvinfo : EIATTR_REGCOUNT
	.align		4
.L_110:
        /*0258*/ 	.byte	0x04, 0x2f
        /*025a*/ 	.short	(.L_112 - .L_111)
	.align		4
.L_111:
        /*025c*/ 	.word	index@(_ZN5flash44flash_bwd_dq_dk_dv_loop_seqk_parallel_kernelI23Flash_bwd_kernel_traitsILi96ELi64ELi128ELi8ELi2ELi4ELi4ELb1ELb0EN7cutlass6half_tE19Flash_kernel_traitsILi96ELi64ELi128ELi8ES3_EELb0ELb1ELb0ELb0ELb0ELb0ELb0EEEvNS_16Flash_bwd_paramsE)
        /*0260*/ 	.word	0x000000ff


	//----- nvinfo : EIATTR_FRAME_SIZE
	.align		4
.L_112:
        /*0264*/ 	.byte	0x04, 0x11
        /*0266*/ 	.short	(.L_114 - .L_113)
	.align		4
.L_113:
        /*0268*/ 	.word	index@(_ZN5flash44flash_bwd_dq_dk_dv_loop_seqk_parallel_kernelI23Flash_bwd_kernel_traitsILi96ELi64ELi128ELi8ELi2ELi4ELi4ELb1ELb0EN7cutlass6half_tE19Flash_kernel_traitsILi96ELi64ELi128ELi8ES3_EELb0ELb1ELb0ELb0ELb0ELb0ELb0EEEvNS_16Flash_bwd_paramsE)
        /*026c*/ 	.word	0x00000050


	//----- nvinfo : EIATTR_MIN_STACK_SIZE
	.align		4
.L_114:
        /*0270*/ 	.byte	0x04, 0x12
        /*0272*/ 	.short	(.L_116 - .L_115)
	.align		4
.L_115:
        /*0274*/ 	.word	index@(_ZN5flash44flash_bwd_dq_dk_dv_loop_seqk_parallel_kernelI23Flash_bwd_kernel_traitsILi96ELi64ELi128ELi8ELi2ELi4ELi4ELb1ELb0EN7cutlass6half_tE19Flash_kernel_traitsILi96ELi64ELi128ELi8ES3_EELb0ELb1ELb0ELb0ELb0ELb0ELb0EEEvNS_16Flash_bwd_paramsE)
        /*0278*/ 	.word	0x00000050


	//----- nvinfo : EIATTR_MIN_STACK_SIZE
	.align		4
.L_116:
        /*027c*/ 	.byte	0x04, 0x12
        /*027e*/ 	.short	(.L_118 - .L_117)
	.align		4
.L_117:
        /*0280*/ 	.word	index@(_ZN5flash44flash_bwd_dq_dk_dv_loop_seqk_parallel_kernelI23Flash_bwd_kernel_traitsILi96ELi64ELi128ELi8ELi2ELi4ELi4ELb1ELb0EN7cutlass6half_tE19Flash_kernel_traitsILi96ELi64ELi128ELi8ES3_EELb0ELb1ELb0ELb0ELb1ELb1ELb0EEEvNS_16Flash_bwd_paramsE)
        /*0284*/ 	.word	0x00000050


	//----- nvinfo : EIATTR_MIN_STACK_SIZE
	.align		4
.L_118:
        /*0288*/ 	.byte	0x04, 0x12
        /*028a*/ 	.short	(.L_120 - .L_119)
	.align		4
.L_119:
        /*028c*/ 	.word	index@(_ZN5flash44flash_bwd_dq_dk_dv_loop_seqk_parallel_kernelI23Flash_bwd_kernel_traitsILi96ELi64ELi128ELi8ELi2ELi4ELi4ELb1ELb0EN7cutlass6half_tE19Flash_kernel_traitsILi96ELi64ELi128ELi8ES3_EELb0ELb1ELb0ELb0ELb0ELb1ELb0EEEvNS_16Flash_bwd_paramsE)
        /*0290*/ 	.word	0x00000040


	//----- nvinfo : EIATTR_MIN_STACK_SIZE
	.align		4
.L_120:
        /*0294*/ 	.byte	0x04, 0x12
        /*0296*/ 	.short	(.L_122 - .L_121)
	.align		4
.L_121:
        /*0298*/ 	.word	index@(_ZN5flash44flash_bwd_dq_dk_dv_loop_seqk_parallel_kernelI23Flash_bwd_kernel_traitsILi96ELi64ELi128ELi8ELi2ELi4ELi4ELb1ELb0EN7cutlass6half_tE19Flash_kernel_traitsILi96ELi64ELi128ELi8ES3_EELb0ELb1ELb0ELb1ELb0ELb0ELb0EEEvNS_16Flash_bwd_paramsE)
        /*029c*/ 	.word	0x00000080


	//----- nvinfo : EIATTR_MIN_STACK_SIZE
	.align		4
.L_122:
        /*02a0*/ 	.byte	0x04, 0x12
        /*02a2*/ 	.short	(.L_124 - .L_123)
	.align		4
.L_123:
        /*02a4*/ 	.word	index@(_ZN5flash27flash_bwd_convert_dq_kernelI23Flash_bwd_kernel_traitsILi96ELi64ELi128ELi8ELi2ELi4ELi4ELb1ELb0EN7cutlass6half_tE19Flash_kernel_traitsILi96ELi64ELi128ELi8ES3_EEEEvNS_16Flash_bwd_paramsEi)
        /*02a8*/ 	.word	0x00000000


	//----- nvinfo : EIATTR_MIN_STACK_SIZE
	.align		4
.L_124:
        /*02ac*/ 	.byte	0x04, 0x12
        /*02ae*/ 	.short	(.L_126 - .L_125)
	.align		4
.L_125:
        /*02b0*/ 	.word	index@(_ZN5flash44flash_bwd_dq_dk_dv_loop_seqk_parallel_kernelI23Flash_bwd_kernel_traitsILi96ELi64ELi128ELi8ELi2ELi4ELi4ELb1ELb0EN7cutlass6half_tE19Flash_kernel_traitsILi96ELi64ELi128ELi8ES3_EELb1ELb1ELb0ELb0ELb0ELb0ELb0EEEvNS_16Flash_bwd_paramsE)
        /*02b4*/ 	.word	0x00000048


	//----- nvinfo : EIATTR_MIN_STACK_SIZE
	.align		4
.L_126:
        /*02b8*/ 	.byte	0x04, 0x12
        /*02ba*/ 	.short	(.L_128 - .L_127)
	.align		4
.L_127:
        /*02bc*/ 	.word	index@(_ZN5flash44flash_bwd_dq_dk_dv_loop_seqk_parallel_kernelI23Flash_bwd_kernel_traitsILi96ELi64ELi128ELi8ELi2ELi4ELi4ELb1ELb0EN7cutlass6half_tE19Flash_kernel_traitsILi96ELi64ELi128ELi8ES3_EELb0ELb1ELb0ELb0ELb0ELb0ELb1EEEvNS_16Flash_bwd_paramsE)
        /*02c0*/ 	.word	0x000000c8


	//----- nvinfo : EIATTR_MIN_STACK_SIZE
	.align		4
.L_128:
        /*02c4*/ 	.byte	0x04, 0x12
        /*02c6*/ 	.short	(.L_130 - .L_129)
	.align		4
.L_129:
        /*02c8*/ 	.word	index@(_ZN5flash44flash_bwd_dq_dk_dv_loop_seqk_parallel_kernelI23Flash_bwd_kernel_traitsILi96ELi64ELi128ELi8ELi2ELi4ELi4ELb1ELb0EN7cutlass6half_tE19Flash_kernel_traitsILi96ELi64ELi128ELi8ES3_EELb1ELb1ELb0ELb0ELb1ELb1ELb0EEEvNS_16Flash_bwd_paramsE)
        /*02cc*/ 	.word	0x00000048


	//----- nvinfo : EIATTR_MIN_STACK_SIZE
	.align		4
.L_130:
        /*02d0*/ 	.byte	0x04, 0x12
        /*02d2*/ 	.short	(.L_132 - .L_131)
	.align		4
.L_131:
        /*02d4*/ 	.word	index@(_ZN5flash44flash_bwd_dq_dk_dv_loop_seqk_parallel_kernelI23Flash_bwd_kernel_traitsILi96ELi64ELi128ELi8ELi2ELi4ELi4ELb1ELb0EN7cutlass6half_tE19Flash_kernel_traitsILi96ELi64ELi128ELi8ES3_EELb0ELb1ELb0ELb0ELb1ELb1ELb1EEEvNS_16Flash_bwd_paramsE)
        /*02d8*/ 	.word	0x000000b8


	//----- nvinfo : EIATTR_MIN_STACK_SIZE
	.align		4
.L_132:
        /*02dc*/ 	.byte	0x04, 0x12
        /*02de*/ 	.short	(.L_134 - .L_133)
	.align		4
.L_133:
        /*02e0*/ 	.word	index@(_ZN5flash44flash_bwd_dq_dk_dv_loop_seqk_parallel_kernelI23Flash_bwd_kernel_traitsILi96ELi64ELi128ELi8ELi2ELi4ELi4ELb1ELb0EN7cutlass6half_tE19Flash_kernel_traitsILi96ELi64ELi128ELi8ES3_EELb1ELb1ELb0ELb0ELb0ELb1ELb0EEEvNS_16Flash_bwd_paramsE)
        /*02e4*/ 	.word	0x00000040


	//----- nvinfo : EIATTR_MIN_STACK_SIZE
	.align		4
.L_134:
        /*02e8*/ 	.byte	0x04, 0x12
        /*02ea*/ 	.short	(.L_136 - .L_135)
	.align		4
.L_135:
        /*02ec*/ 	.word	index@(_ZN5flash44flash_bwd_dq_dk_dv_loop_seqk_parallel_kernelI23Flash_bwd_kernel_traitsILi96ELi64ELi128ELi8ELi2ELi4ELi4ELb1ELb0EN7cutlass6half_tE19Flash_kernel_traitsILi96ELi64ELi128ELi8ES3_EELb0ELb1ELb0ELb0ELb0ELb1ELb1EEEvNS_16Flash_bwd_paramsE)
        /*02f0*/ 	.word	0x000000b8


	//----- nvinfo : EIATTR_MIN_STACK_SIZE
	.align		4
.L_136:
        /*02f4*/ 	.byte	0x04, 0x12
        /*02f6*/ 	.short	(.L_138 - .L_137)
	.align		4
.L_137:
        /*02f8*/ 	.word	index@(_ZN5flash44flash_bwd_dq_dk_dv_loop_seqk_parallel_kernelI23Flash_bwd_kernel_traitsILi96ELi64ELi128ELi8ELi2ELi4ELi4ELb1ELb0EN7cutlass6half_tE19Flash_kernel_traitsILi96ELi64ELi128ELi8ES3_EELb1ELb1ELb0ELb1ELb0ELb0ELb0EEEvNS_16Flash_bwd_paramsE)
        /*02fc*/ 	.word	0x00000070


	//----- nvinfo : EIATTR_MIN_STACK_SIZE
	.align		4
.L_138:
        /*0300*/ 	.byte	0x04, 0x12
        /*0302*/ 	.short	(.L_140 - .L_139)
	.align		4
.L_139:
        /*0304*/ 	.word	index@(_ZN5flash44flash_bwd_dq_dk_dv_loop_seqk_parallel_kernelI23Flash_bwd_kernel_traitsILi96ELi64ELi128ELi8ELi2ELi4ELi4ELb1ELb0EN7cutlass6half_tE19Flash_kernel_traitsILi96ELi64ELi128ELi8ES3_EELb0ELb1ELb0ELb1ELb0ELb0ELb1EEEvNS_16Flash_bwd_paramsE)
        /*0308*/ 	.word	0x000000c8


	//----- nvinfo : EIATTR_MIN_STACK_SIZE
	.align		4
.L_140:
        /*030c*/ 	.byte	0x04, 0x12
        /*030e*/ 	.short	(.L_142 - .L_141)
	.align		4
.L_141:
        /*0310*/ 	.word	index@(_ZN5flash25flash_bwd_dot_do_o_kernelILb0E23Flash_bwd_kernel_traitsILi96ELi64ELi128ELi8ELi2ELi4ELi4ELb1ELb0EN7cutlass6half_tE19Flash_kernel_traitsILi96ELi64ELi128ELi8ES3_EEEEvNS_16Flash_bwd_paramsE)
        /*0314*/ 	.word	0x00000000


	//----- nvinfo : EIATTR_MIN_STACK_SIZE
	.align		4
.L_142:
        /*0318*/ 	.byte	0x04, 0x12
        /*031a*/ 	.short	(.L_144 - .L_143)
	.align		4
.L_143:
        /*031c*/ 	.word	index@(_ZN5flash25flash_bwd_dot_do_o_kernelILb1E23Flash_bwd_kernel_traitsILi96ELi64ELi128ELi8ELi2ELi4ELi4ELb1ELb0EN7cutlass6half_tE19Flash_kernel_traitsILi96ELi64ELi128ELi8ES3_EEEEvNS_16Flash_bwd_paramsE)
        /*0320*/ 	.word	0x00000000


	//----- nvinfo : EIATTR_MIN_STACK_SIZE
	.align		4
.L_144:
        /*0324*/ 	.byte	0x04, 0x12
        /*0326*/ 	.short	(.L_146 - .L_145)
	.align		4
.L_145:
        /*0328*/ 	.word	index@(_ZN5flash27flash_bwd_convert_dq_kernelI23Flash_bwd_kernel_traitsILi96ELi64ELi128ELi8ELi2ELi4ELi4ELb0ELb0EN7cutlass6half_tE19Flash_kernel_traitsILi96ELi64ELi128ELi8ES3_EEEEvNS_16Flash_bwd_paramsEi)
        /*032c*/ 	.word	0x00000000


	//----- nvinfo : EIATTR_MIN_STACK_SIZE
	.align		4
.L_146:
        /*0330*/ 	.byte	0x04, 0x12
        /*0332*/ 	.short	(.L_148 - .L_147)
	.align		4
.L_147:
        /*0334*/ 	.word	index@(_ZN5flash44flash_bwd_dq_dk_dv_loop_seqk_parallel_kernelI23Flash_bwd_kernel_traitsILi96ELi64ELi128ELi8ELi2ELi4ELi4ELb0ELb0EN7cutlass6half_tE19Flash_kernel_traitsILi96ELi64ELi128ELi8ES3_EELb1ELb1ELb0ELb0ELb0ELb0ELb0EEEvNS_16Flash_bwd_paramsE)
        /*0338*/ 	.word	0x00000008


	//----- nvinfo : EIATTR_MIN_STACK_SIZE
	.align		4
.L_148:
        /*033c*/ 	.byte	0x04, 0x12
        /*033e*/ 	.short	(.L_150 - .L_149)
	.align		4
.L_149:
        /*0340*/ 	.word	index@(_ZN5flash44flash_bwd_dq_dk_dv_loop_seqk_parallel_kernelI23Flash_bwd_kernel_traitsILi96ELi64ELi128ELi8ELi2ELi4ELi4ELb0ELb0EN7cutlass6half_tE19Flash_kernel_traitsILi96ELi64ELi128ELi8ES3_EELb0ELb1ELb0ELb0ELb0ELb0ELb1EEEvNS_16Flash_bwd_paramsE)
        /*0344*/ 	.word	0x00000020


	//----- nvinfo : EIATTR_MIN_STACK_SIZE
	.align		4
.L_150:
        /*0348*/ 	.byte	0x04, 0x12
        /*034a*/ 	.short	(.L_152 - .L_151)
	.align		4
.L_151:
        /*034c*/ 	.word	index@(_ZN5flash44flash_bwd_dq_dk_dv_loop_seqk_parallel_kernelI23Flash_bwd_kernel_traitsILi96ELi64ELi128ELi8ELi2ELi4ELi4ELb0ELb0EN7cutlass6half_tE19Flash_kernel_traitsILi96ELi64ELi128ELi8ES3_EELb1ELb1ELb0ELb0ELb1ELb1ELb0EEEvNS_16Flash_bwd_paramsE)
        /*0350*/ 	.word	0x00000008


	//----- nvinfo : EIATTR_MIN_STACK_SIZE
	.align		4
.L_152:
        /*0354*/ 	.byte	0x04, 0x12
        /*0356*/ 	.short	(.L_154 - .L_153)
	.align		4
.L_153:
        /*0358*/ 	.word	index@(_ZN5flash44flash_bwd_dq_dk_dv_loop_seqk_parallel_kernelI23Flash_bwd_kernel_traitsILi96ELi64ELi128ELi8ELi2ELi4ELi4ELb0ELb0EN7cutlass6half_tE19Flash_kernel_traitsILi96ELi64ELi128ELi8ES3_EELb0ELb1ELb0ELb0ELb1ELb1ELb1EEEvNS_16Flash_bwd_paramsE)
        /*035c*/ 	.word	0x00000020


	//----- nvinfo : EIATTR_MIN_STACK_SIZE
	.align		4
.L_154:
        /*0360*/ 	.byte	0x04, 0x12
        /*0362*/ 	.short	(.L_156 - .L_155)
	.align		4
.L_155:
        /*0364*/ 	.word	index@(_ZN5flash44flash_bwd_dq_dk_dv_loop_seqk_parallel_kernelI23Flash_bwd_kernel_traitsILi96ELi64ELi128ELi8ELi2ELi4ELi4ELb0ELb0EN7cutlass6half_tE19Flash_kernel_traitsILi96ELi64ELi128ELi8ES3_EELb1ELb1ELb0ELb0ELb0ELb1ELb0EEEvNS_16Flash_bwd_paramsE)
        /*0368*/ 	.word	0x00000000


	//----- nvinfo : EIATTR_MIN_STACK_SIZE
	.align		4
.L_156:
        /*036c*/ 	.byte	0x04, 0x12
        /*036e*/ 	.short	(.L_158 - .L_157)
	.align		4
.L_157:
        /*0370*/ 	.word	index@(_ZN5flash44flash_bwd_dq_dk_dv_loop_seqk_parallel_kernelI23Flash_bwd_kernel_traitsILi96ELi64ELi128ELi8ELi2ELi4ELi4ELb0ELb0EN7cutlass6half_tE19Flash_kernel_traitsILi96ELi64ELi128ELi8ES3_EELb0ELb1ELb0ELb0ELb0ELb1ELb1EEEvNS_16Flash_bwd_paramsE)
        /*0374*/ 	.word	0x00000020


	//----- nvinfo : EIATTR_MIN_STACK_SIZE
	.align		4
.L_158:
        /*0378*/ 	.byte	0x04, 0x12
        /*037a*/ 	.short	(.L_160 - .L_159)
	.align		4
.L_159:
        /*037c*/ 	.word	index@(_ZN5flash44flash_bwd_dq_dk_dv_loop_seqk_parallel_kernelI23Flash_bwd_kernel_traitsILi96ELi64ELi128ELi8ELi2ELi4ELi4ELb0ELb0EN7cutlass6half_tE19Flash_kernel_traitsILi96ELi64ELi128ELi8ES3_EELb1ELb1ELb0ELb1ELb0ELb0ELb0EEEvNS_16Flash_bwd_paramsE)
        /*0380*/ 	.word	0x00000000


	//----- nvinfo : EIATTR_MIN_STACK_SIZE
	.align		4
.L_160:
        /*0384*/ 	.byte	0x04, 0x12
        /*0386*/ 	.short	(.L_162 - .L_161)
	.align		4
.L_161:
        /*0388*/ 	.word	index@(_ZN5flash44flash_bwd_dq_dk_dv_loop_seqk_parallel_kernelI23Flash_bwd_kernel_traitsILi96ELi64ELi128ELi8ELi2ELi4ELi4ELb0ELb0EN7cutlass6half_tE19Flash_kernel_traitsILi96ELi64ELi128ELi8ES3_EELb0ELb1ELb0ELb1ELb0ELb0ELb1EEEvNS_16Flash_bwd_paramsE)
        /*038c*/ 	.word	0x00000050


	//----- nvinfo : EIATTR_MIN_STACK_SIZE
	.align		4
.L_162:
        /*0390*/ 	.byte	0x04, 0x12
        /*0392*/ 	.short	(.L_164 - .L_163)
	.align		4
.L_163:
        /*0394*/ 	.word	index@(_ZN5flash25flash_bwd_dot_do_o_kernelILb0E23Flash_bwd_kernel_traitsILi96ELi64ELi128ELi8ELi2ELi4ELi4ELb0ELb0EN7cutlass6half_tE19Flash_kernel_traitsILi96ELi64ELi128ELi8ES3_EEEEvNS_16Flash_bwd_paramsE)
        /*0398*/ 	.word	0x00000000


	//----- nvinfo : EIATTR_MIN_STACK_SIZE
	.align		4
.L_164:
        /*039c*/ 	.byte	0x04, 0x12
        /*039e*/ 	.short	(.L_166 - .L_165)
	.align		4
.L_165:
        /*03a0*/ 	.word	index@(_ZN5flash25flash_bwd_dot_do_o_kernelILb1E23Flash_bwd_kernel_traitsILi96ELi64ELi128ELi8ELi2ELi4ELi4ELb0ELb0EN7cutlass6half_tE19Flash_kernel_traitsILi96ELi64ELi128ELi8ES3_EEEEvNS_16Flash_bwd_paramsE)
        /*03a4*/ 	.word	0x00000000
.L_166:


//--------------------- .nv.info._ZN5flash44flash_bwd_dq_dk_dv_loop_seqk_parallel_kernelI23Flash_bwd_kernel_traitsILi96ELi64ELi128ELi8ELi2ELi4ELi4ELb1ELb0EN7cutlass6half_tE19Flash_kernel_traitsILi96ELi64ELi128ELi8ES3_EELb0ELb1ELb0ELb0ELb0ELb0ELb0EEEvNS_16Flash_bwd_paramsE --------------------------
	.section	.nv.info._ZN5flash44flash_bwd_dq_dk_dv_loop_seqk_parallel_kernelI23Flash_bwd_kernel_traitsILi96ELi64ELi128ELi8ELi2ELi4ELi4ELb1ELb0EN7cutlass6half_tE19Flash_kernel_traitsILi96ELi64ELi128ELi8ES3_EELb0ELb1ELb0ELb0ELb0ELb0ELb0EEEvNS_16Flash_bwd_paramsE,"",@"SHT_CUDA_INFO"
	.sectionflags	@""
	.align	4


	//----- nvinfo : EIATTR_CUDA_API_VERSION
	.align		4
        /*0000*/ 	.byte	0x04, 0x37
        /*0002*/ 	.short	(.L_168 - .L_167)
.L_167:
        /*0004*/ 	.word	0x00000082


	//----- nvinfo : EIATTR_SW2861232_WAR
	.align		4
.L_168:
        /*0008*/ 	.byte	0x01, 0x35
	.zero		2


	//----- nvinfo : EIATTR_PARAM_CBANK
	.align		4
        /*000c*/ 	.byte	0x04, 0x0a
        /*000e*/ 	.short	(.L_170 - .L_169)
	.align		4
.L_169:
        /*0010*/ 	.word	index@(.nv.constant0._ZN5flash44flash_bwd_dq_dk_dv_loop_seqk_parallel_kernelI23Flash_bwd_kernel_traitsILi96ELi64ELi128ELi8ELi2ELi4ELi4ELb1ELb0EN7cutlass6half_tE19Flash_kernel_traitsILi96ELi64ELi128ELi8ES3_EELb0ELb1ELb0ELb0ELb0ELb0ELb0EEEvNS_16Flash_bwd_paramsE)
        /*0014*/ 	.short	0x0160
        /*0016*/ 	.short	0x0280


	//----- nvinfo : EIATTR_CBANK_PARAM_SIZE
	.align		4
.L_170:
        /*0018*/ 	.byte	0x03, 0x19
        /*001a*/ 	.short	0x0280


	//----- nvinfo : EIATTR_KPARAM_INFO
	.align		4
        /*001c*/ 	.byte	0x04, 0x17
        /*001e*/ 	.short	(.L_172 - .L_171)
.L_171:
        /*0020*/ 	.word	0x00000000
        /*0024*/ 	.short	0x0000
        /*0026*/ 	.short	0x0000
        /*0028*/ 	.byte	0x00, 0xf0, 0x01, 0x0a


	//----- nvinfo : EIATTR_MAXREG_COUNT
	.align		4
.L_172:
        /*002c*/ 	.byte	0x03, 0x1b
        /*002e*/ 	.short	0x00ff


	//----- nvinfo : EIATTR_NUM_BARRIERS
	.align		4
        /*0030*/ 	.byte	0x02, 0x4c
        /*0032*/ 	.byte	0x01
	.zero		1


	//----- nvinfo : EIATTR_ANNOTATIONS
	.align		4
        /*0034*/ 	.byte	0x04, 0x55
        /*0036*/ 	.short	(.L_174 - .L_173)


	//   ....[0]....
.L_173:
        /*0038*/ 	.word	0x00000001
        /*003c*/ 	.byte	0x20, 0x07, 0x00, 0x00, 0x01, 0x00, 0x00, 0x00, 0x00, 0x0a, 0x00, 0x00, 0x01, 0x00, 0x00, 0x00
        /* <DEDUP_REMOVED lines=30> */
        /*022c*/ 	.byte	0x30, 0x7c, 0x00, 0x00


	//----- nvinfo : EIATTR_MERCURY_ISA_VERSION
	.align		4
.L_174:
        /*0230*/ 	.byte	0x03, 0x5f
        /*0232*/ 	.short	0x0000


	//----- nvinfo : EIATTR_EXIT_INSTR_OFFSETS
	.align		4
        /*0234*/ 	.byte	0x04, 0x1c
        /*0236*/ 	.short	(.L_176 - .L_175)


	//   ....[0]....
.L_175:
        /*0238*/ 	.word	0x000000a0


	//   ....[1]....
        /*023c*/ 	.word	0x00009020


	//----- nvinfo : EIATTR_CTAIDZ_USED
	.align		4
.L_176:
        /*0240*/ 	.byte	0x01, 0x04
	.zero		2


	//----- nvinfo : EIATTR_CRS_STACK_SIZE
	.align		4
        /*0244*/ 	.byte	0x04, 0x1e
        /*0246*/ 	.short	(.L_178 - .L_177)
.L_177:
        /*0248*/ 	.word	0x00000000
.L_178:


//--------------------- .nv.info._ZN5flash44flash_bwd_dq_dk_dv_loop_seqk_parallel_kernelI23Flash_bwd_kernel_traitsILi96ELi64ELi128ELi8ELi2ELi4ELi4ELb1ELb0EN7cutlass6half_tE19Flash_kernel_traitsILi96ELi64ELi128ELi8ES3_EELb0ELb1ELb0ELb0ELb1ELb1ELb0EEEvNS_16Flash_bwd_paramsE --------------------------
	.section	.nv.info._ZN5flash44flash_bwd_dq_dk_dv_loop_seqk_parallel_kernelI23Flash_bwd_kernel_traitsILi96ELi64ELi128ELi8ELi2ELi4ELi4ELb1ELb0EN7cutlass6half_tE19Flash_kernel_traitsILi96ELi64ELi128ELi8ES3_EELb0ELb1ELb0ELb0ELb1ELb1ELb0EEEvNS_16Flash_bwd_paramsE,"",@"SHT_CUDA_INFO"
	.sectionflags	@""
	.align	4


	//----- nvinfo : EIATTR_CUDA_API_VERSION
	.align		4
        /*0000*/ 	.byte	0x04, 0x37
        /*0002*/ 	.short	(.L_180 - .L_179)
.L_179:
        /*0004*/ 	.word	0x00000082


	//----- nvinfo : EIATTR_SW2861232_WAR
	.align		4
.L_180:
        /*0008*/ 	.byte	0x01, 0x35
	.zero		2


	//----- nvinfo : EIATTR_PARAM_CBANK
	.align		4
        /*000c*/ 	.byte	0x04, 0x0a
        /*000e*/ 	.short	(.L_182 - .L_181)
	.align		4
.L_181:
        /*0010*/ 	.word	index@(.nv.constant0._ZN5flash44flash_bwd_dq_dk_dv_loop_seqk_parallel_kernelI23Flash_bwd_kernel_traitsILi96ELi64ELi128ELi8ELi2ELi4ELi4ELb1ELb0EN7cutlass6half_tE19Flash_kernel_traitsILi96ELi64ELi128ELi8ES3_EELb0ELb1ELb0ELb0ELb1ELb1ELb0EEEvNS_16Flash_bwd_paramsE)
        /*0014*/ 	.short	0x0160
        /*0016*/ 	.short	0x0280


	//----- nvinfo : EIATTR_CBANK_PARAM_SIZE
	.align		4
.L_182:
        /*0018*/ 	.byte	0x03, 0x19
        /*001a*/ 	.short	0x0280


	//----- nvinfo : EIATTR_KPARAM_INFO
	.align		4
        /*001c*/ 	.byte	0x04, 0x17
        /*001e*/ 	.short	(.L_184 - .L_183)
.L_183:
        /*0020*/ 	.word	0x00000000
        /*0024*/ 	.short	0x0000
        /*0026*/ 	.short	0x0000
        /*0028*/ 	.byte	0x00, 0xf0, 0x01, 0x0a


	//----- nvinfo : EIATTR_MAXREG_COUNT
	.align		4
.L_184:
        /*002c*/ 	.byte	0x03, 0x1b
        /*002e*/ 	.short	0x00ff


	//----- nvinfo : EIATTR_NUM_BARRIERS
	.align		4
        /*0030*/ 	.byte	0x02, 0x4c
        /*0032*/ 	.byte	0x01
	.zero		1


	//----- nvinfo : EIATTR_ANNOTATIONS
	.align		4
        /*0034*/ 	.byte	0x04, 0x55
        /*0036*/ 	.short	(.L_186 - .L_185)


	//   ....[0]....
.L_185:
        /* <DEDUP_REMOVED lines=25> */


	//----- nvinfo : EIATTR_MERCURY_ISA_VERSION
	.align		4
.L_186:
        /*01b0*/ 	.byte	0x03, 0x5f
        /*01b2*/ 	.short	0x0000


	//----- nvinfo : EIATTR_EXIT_INSTR_OFFSETS
	.align		4
        /*01b4*/ 	.byte	0x04, 0x1c
        /*01b6*/ 	.short	(.L_188 - .L_187)


	//   ....[0]....
.L_187:
        /*01b8*/ 	.word	0x000000a0


	//   ....[1]....
        /*01bc*/ 	.word	0x00006a20


	//----- nvinfo : EIATTR_CTAIDZ_USED
	.align		4
.L_188:
        /*01c0*/ 	.byte	0x01, 0x04
	.zero		2


//--------------------- .nv.info._ZN5flash44flash_bwd_dq_dk_dv_loop_seqk_parallel_kernelI23Flash_bwd_kernel_traitsILi96ELi64ELi128ELi8ELi2ELi4ELi4ELb1ELb0EN7cutlass6half_tE19Flash_kernel_traitsILi96ELi64ELi128ELi8ES3_EELb0ELb1ELb0ELb0ELb0ELb1ELb0EEEvNS_16Flash_bwd_paramsE --------------------------
	.section	.nv.info._ZN5flash44flash_bwd_dq_dk_dv_loop_seqk_parallel_kernelI23Flash_bwd_kernel_traitsILi96ELi64ELi128ELi8ELi2ELi4ELi4ELb1ELb0EN7cutlass6half_tE19Flash_kernel_traitsILi96ELi64ELi128ELi8ES3_EELb0ELb1ELb0ELb0ELb0ELb1ELb0EEEvNS_16Flash_bwd_paramsE,"",@"SHT_CUDA_INFO"
	.sectionflags	@""
	.align	4


	//----- nvinfo : EIATTR_CUDA_API_VERSION
	.align		4
        /*0000*/ 	.byte	0x04, 0x37
        /*0002*/ 	.short	(.L_190 - .L_189)
.L_189:
        /*0004*/ 	.word	0x00000082


	//----- nvinfo : EIATTR_SW2861232_WAR
	.align		4
.L_190:
        /*0008*/ 	.byte	0x01, 0x35
	.zero		2


	//----- nvinfo : EIATTR_PARAM_CBANK
	.align		4
        /*000c*/ 	.byte	0x04, 0x0a
        /*000e*/ 	.short	(.L_192 - .L_191)
	.align		4
.L_191:
        /*0010*/ 	.word	index@(.nv.constant0._ZN5flash44flash_bwd_dq_dk_dv_loop_seqk_parallel_kernelI23Flash_bwd_kernel_traitsILi96ELi64ELi128ELi8ELi2ELi4ELi4ELb1ELb0EN7cutlass6half_tE19Flash_kernel_traitsILi96ELi64ELi128ELi8ES3_EELb0ELb1ELb0ELb0ELb0ELb1ELb0EEEvNS_16Flash_bwd_paramsE)
        /*0014*/ 	.short	0x0160
        /*0016*/ 	.short	0x0280


	//----- nvinfo : EIATTR_CBANK_PARAM_SIZE
	.align		4
.L_192:
        /*0018*/ 	.byte	0x03, 0x19
        /*001a*/ 	.short	0x0280


	//----- nvinfo : EIATTR_KPARAM_INFO
	.align		4
        /*001c*/ 	.byte	0x04, 0x17
        /*001e*/ 	.short	(.L_194 - .L_193)
.L_193:
        /*0020*/ 	.word	0x00000000
        /*0024*/ 	.short	0x0000
        /*0026*/ 	.short	0x0000
        /*0028*/ 	.byte	0x00, 0xf0, 0x01, 0x0a


	//----- nvinfo : EIATTR_MAXREG_COUNT
	.align		4
.L_194:
        /*002c*/ 	.byte	0x03, 0x1b
        /*002e*/ 	.short	0x00ff


	//----- nvinfo : EIATTR_NUM_BARRIERS
	.align		4
        /*0030*/ 	.byte	0x02, 0x4c
        /*0032*/ 	.byte	0x01
	.zero		1


	//----- nvinfo : EIATTR_ANNOTATIONS
	.align		4
        /*0034*/ 	.byte	0x04, 0x55
        /*0036*/ 	.short	(.L_196 - .L_195)


	//   ....[0]....
.L_195:
        /* <DEDUP_REMOVED lines=18> */


	//----- nvinfo : EIATTR_MERCURY_ISA_VERSION
	.align		4
.L_196:
        /*0140*/ 	.byte	0x03, 0x5f
        /*0142*/ 	.short	0x0000


	//----- nvinfo : EIATTR_EXIT_INSTR_OFFSETS
	.align		4
        /*0144*/ 	.byte	0x04, 0x1c
        /*0146*/ 	.short	(.L_198 - .L_197)


	//   ....[0]....
.L_197:
        /*0148*/ 	.word	0x000000a0


	//   ....[1]....
        /*014c*/ 	.word	0x00008020


	//----- nvinfo : EIATTR_CTAIDZ_USED
	.align		4
.L_198:
        /*0150*/ 	.byte	0x01, 0x04
	.zero		2


	//----- nvinfo : EIATTR_CRS_STACK_SIZE
	.align		4
        /*0154*/ 	.byte	0x04, 0x1e
        /*0156*/ 	.short	(.L_200 - .L_199)
.L_199:
        /*0158*/ 	.word	0x00000000
.L_200:


//--------------------- .nv.info._ZN5flash44flash_bwd_dq_dk_dv_loop_seqk_parallel_kernelI23Flash_bwd_kernel_traitsILi96ELi64ELi128ELi8ELi2ELi4ELi4ELb1ELb0EN7cutlass6half_tE19Flash_kernel_traitsILi96ELi64ELi128ELi8ES3_EELb0ELb1ELb0ELb1ELb0ELb0ELb0EEEvNS_16Flash_bwd_paramsE --------------------------
	.section	.nv.info._ZN5flash44flash_bwd_dq_dk_dv_loop_seqk_parallel_kernelI23Flash_bwd_kernel_traitsILi96ELi64ELi128ELi8ELi2ELi4ELi4ELb1ELb0EN7cutlass6half_tE19Flash_kernel_traitsILi96ELi64ELi128ELi8ES3_EELb0ELb1ELb0ELb1ELb0ELb0ELb0EEEvNS_16Flash_bwd_paramsE,"",@"SHT_CUDA_INFO"
	.sectionflags	@""
	.align	4


	//----- nvinfo : EIATTR_CUDA_API_VERSION
	.align		4
        /*0000*/ 	.byte	0x04, 0x37
        /*0002*/ 	.short	(.L_202 - .L_201)
.L_201:
        /*0004*/ 	.word	0x00000082


	//----- nvinfo : EIATTR_SW2861232_WAR
	.align		4
.L_202:
        /*0008*/ 	.byte	0x01, 0x35
	.zero		2


	//----- nvinfo : EIATTR_PARAM_CBANK
	.align		4
        /*000c*/ 	.byte	0x04, 0x0a
        /*000e*/ 	.short	(.L_204 - .L_203)
	.align		4
.L_203:
        /*0010*/ 	.word	index@(.nv.constant0._ZN5flash44flash_bwd_dq_dk_dv_loop_seqk_parallel_kernelI23Flash_bwd_kernel_traitsILi96ELi64ELi128ELi8ELi2ELi4ELi4ELb1ELb0EN7cutlass6half_tE19Flash_kernel_traitsILi96ELi64ELi128ELi8ES3_EELb0ELb1ELb0ELb1ELb0ELb0ELb0EEEvNS_16Flash_bwd_paramsE)
        /*0014*/ 	.short	0x0160
        /*0016*/ 	.short	0x0280


	//----- nvinfo : EIATTR_CBANK_PARAM_SIZE
	.align		4
.L_204:
        /*0018*/ 	.byte	0x03, 0x19
        /*001a*/ 	.short	0x0280


	//----- nvinfo : EIATTR_KPARAM_INFO
	.align		4
        /*001c*/ 	.byte	0x04, 0x17
        /*001e*/ 	.short	(.L_206 - .L_205)
.L_205:
        /*0020*/ 	.word	0x00000000
        /*0024*/ 	.short	0x0000
        /*0026*/ 	.short	0x0000
        /*0028*/ 	.byte	0x00, 0xf0, 0x01, 0x0a


	//----- nvinfo : EIATTR_MAXREG_COUNT
	.align		4
.L_206:
        /*002c*/ 	.byte	0x03, 0x1b
        /*002e*/ 	.short	0x00ff


	//----- nvinfo : EIATTR_NUM_BARRIERS
	.align		4
        /*0030*/ 	.byte	0x02, 0x4c
        /*0032*/ 	.byte	0x01
	.zero		1


	//----- nvinfo : EIATTR_ANNOTATIONS
	.align		4
        /*0034*/ 	.byte	0x04, 0x55
        /*0036*/ 	.short	(.L_208 - .L_207)


	//   ....[0]....
.L_207:
        /* <DEDUP_REMOVED lines=43> */
        /*02dc*/ 	.byte	0x80, 0x81, 0x00, 0x00, 0x01, 0x00, 0x00, 0x00, 0x90, 0x81, 0x00, 0x00


	//----- nvinfo : EIATTR_MERCURY_ISA_VERSION
	.align		4
.L_208:
        /*02e8*/ 	.byte	0x03, 0x5f
        /*02ea*/ 	.short	0x0000


	//----- nvinfo : EIATTR_EXIT_INSTR_OFFSETS
	.align		4
        /*02ec*/ 	.byte	0x04, 0x1c
        /*02ee*/ 	.short	(.L_210 - .L_209)


	//   ....[0]....
.L_209:
        /*02f0*/ 	.word	0x000000a0


	//   ....[1]....
        /*02f4*/ 	.word	0x00009590


	//----- nvinfo : EIATTR_CTAIDZ_USED
	.align		4
.L_210:
        /*02f8*/ 	.byte	0x01, 0x04
	.zero		2


	//----- nvinfo : EIATTR_CRS_STACK_SIZE
	.align		4
        /*02fc*/ 	.byte	0x04, 0x1e
        /*02fe*/ 	.short	(.L_212 - .L_211)
.L_211:
        /*0300*/ 	.word	0x00000000
.L_212:


//--------------------- .nv.info._ZN5flash27flash_bwd_convert_dq_kernelI23Flash_bwd_kernel_traitsILi96ELi64ELi128ELi8ELi2ELi4ELi4ELb1ELb0EN7cutlass6half_tE19Flash_kernel_traitsILi96ELi64ELi128ELi8ES3_EEEEvNS_16Flash_bwd_paramsEi --------------------------
	.section	.nv.info._ZN5flash27flash_bwd_convert_dq_kernelI23Flash_bwd_kernel_traitsILi96ELi64ELi128ELi8ELi2ELi4ELi4ELb1ELb0EN7cutlass6half_tE19Flash_kernel_traitsILi96ELi64ELi128ELi8ES3_EEEEvNS_16Flash_bwd_paramsEi,"",@"SHT_CUDA_INFO"
	.sectionflags	@""
	.align	4


	//----- nvinfo : EIATTR_CUDA_API_VERSION
	.align		4
        /*0000*/ 	.byte	0x04, 0x37
        /*0002*/ 	.short	(.L_214 - .L_213)
.L_213:
        /*0004*/ 	.word	0x00000082


	//----- nvinfo : EIATTR_SW2861232_WAR
	.align		4
.L_214:
        /*0008*/ 	.byte	0x01, 0x35
	.zero		2


	//----- nvinfo : EIATTR_PARAM_CBANK
	.align		4
        /*000c*/ 	.byte	0x04, 0x0a
        /*000e*/ 	.short	(.L_216 - .L_215)
	.align		4
.L_215:
        /*0010*/ 	.word	index@(.nv.constant0._ZN5flash27flash_bwd_convert_dq_kernelI23Flash_bwd_kernel_traitsILi96ELi64ELi128ELi8ELi2ELi4ELi4ELb1ELb0EN7cutlass6half_tE19Flash_kernel_traitsILi96ELi64ELi128ELi8ES3_EEEEvNS_16Flash_bwd_paramsEi)
        /*0014*/ 	.short	0x0160
        /*0016*/ 	.short	0x0284


	//----- nvinfo : EIATTR_CBANK_PARAM_SIZE
	.align		4
.L_216:
        /*0018*/ 	.byte	0x03, 0x19
        /*001a*/ 	.short	0x0284


	//----- nvinfo : EIATTR_KPARAM_INFO
	.align		4
        /*001c*/ 	.byte	0x04, 0x17
        /*001e*/ 	.short	(.L_218 - .L_217)
.L_217:
        /*0020*/ 	.word	0x00000000
        /*0024*/ 	.short	0x0001
        /*0026*/ 	.short	0x0280
        /*0028*/ 	.byte	0x00, 0xf0, 0x11, 0x00


	//----- nvinfo : EIATTR_KPARAM_INFO
	.align		4
.L_218:
        /*002c*/ 	.byte	0x04, 0x17
        /*002e*/ 	.short	(.L_220 - .L_219)
.L_219:
        /*0030*/ 	.word	0x00000000
        /*0034*/ 	.short	0x0000
        /*0036*/ 	.short	0x0000
        /*0038*/ 	.byte	0x00, 0xf0, 0x01, 0x0a


	//----- nvinfo : EIATTR_MAXREG_COUNT
	.align		4
.L_220:
        /*003c*/ 	.byte	0x03, 0x1b
        /*003e*/ 	.short	0x00ff


	//----- nvinfo : EIATTR_NUM_BARRIERS
	.align		4
        /*0040*/ 	.byte	0x02, 0x4c
        /*0042*/ 	.byte	0x01
	.zero		1


	//----- nvinfo : EIATTR_MERCURY_ISA_VERSION
	.align		4
        /*0044*/ 	.byte	0x03, 0x5f
        /*0046*/ 	.short	0x0000


	//----- nvinfo : EIATTR_EXIT_INSTR_OFFSETS
	.align		4
        /*0048*/ 	.byte	0x04, 0x1c
        /*004a*/ 	.short	(.L_222 - .L_221)


	//   ....[0]....
.L_221:
        /*004c*/ 	.word	0x00000170


	//   ....[1]....
        /*0050*/ 	.word	0x000014f0


	//   ....[2]....
        /*0054*/ 	.word	0x00001710


	//   ....[3]....
        /*0058*/ 	.word	0x00001740


	//----- nvinfo : EIATTR_CTAIDZ_USED
	.align		4
.L_222:
        /*005c*/ 	.byte	0x01, 0x04
	.zero		2


//--------------------- .nv.info._ZN5flash44flash_bwd_dq_dk_dv_loop_seqk_parallel_kernelI23Flash_bwd_kernel_traitsILi96ELi64ELi128ELi8ELi2ELi4ELi4ELb1ELb0EN7cutlass6half_tE19Flash_kernel_traitsILi96ELi64ELi128ELi8ES3_EELb1ELb1ELb0ELb0ELb0ELb0ELb0EEEvNS_16Flash_bwd_paramsE --------------------------
	.section	.nv.info._ZN5flash44flash_bwd_dq_dk_dv_loop_seqk_parallel_kernelI23Flash_bwd_kernel_traitsILi96ELi64ELi128ELi8ELi2ELi4ELi4ELb1ELb0EN7cutlass6half_tE19Flash_kernel_traitsILi96ELi64ELi128ELi8ES3_EELb1ELb1ELb0ELb0ELb0ELb0ELb0EEEvNS_16Flash_bwd_paramsE,"",@"SHT_CUDA_INFO"
	.sectionflags	@""
	.align	4


	//----- nvinfo : EIATTR_CUDA_API_VERSION
	.align		4
        /*0000*/ 	.byte	0x04, 0x37
        /*0002*/ 	.short	(.L_224 - .L_223)
.L_223:
        /*0004*/ 	.word	0x00000082


	//----- nvinfo : EIATTR_SW2861232_WAR
	.align		4
.L_224:
        /*0008*/ 	.byte	0x01, 0x35
	.zero		2


	//----- nvinfo : EIATTR_PARAM_CBANK
	.align		4
        /*000c*/ 	.byte	0x04, 0x0a
        /*000e*/ 	.short	(.L_226 - .L_225)
	.align		4
.L_225:
        /*0010*/ 	.word	index@(.nv.constant0._ZN5flash44flash_bwd_dq_dk_dv_loop_seqk_parallel_kernelI23Flash_bwd_kernel_traitsILi96ELi64ELi128ELi8ELi2ELi4ELi4ELb1ELb0EN7cutlass6half_tE19Flash_kernel_traitsILi96ELi64ELi128ELi8ES3_EELb1ELb1ELb0ELb0ELb0ELb0ELb0EEEvNS_16Flash_bwd_paramsE)
        /*0014*/ 	.short	0x0160
        /*0016*/ 	.short	0x0280


	//----- nvinfo : EIATTR_CBANK_PARAM_SIZE
	.align		4
.L_226:
        /*0018*/ 	.byte	0x03, 0x19
        /*001a*/ 	.short	0x0280


	//----- nvinfo : EIATTR_KPARAM_INFO
	.align		4
        /*001c*/ 	.byte	0x04, 0x17
        /*001e*/ 	.short	(.L_228 - .L_227)
.L_227:
        /*0020*/ 	.word	0x00000000
        /*0024*/ 	.short	0x0000
        /*0026*/ 	.short	0x0000
        /*0028*/ 	.byte	0x00, 0xf0, 0x01, 0x0a


	//----- nvinfo : EIATTR_MAXREG_COUNT
	.align		4
.L_228:
        /*002c*/ 	.byte	0x03, 0x1b
        /*002e*/ 	.short	0x00ff


	//----- nvinfo : EIATTR_NUM_BARRIERS
	.align		4
        /*0030*/ 	.byte	0x02, 0x4c
        /*0032*/ 	.byte	0x01
	.zero		1


	//----- nvinfo : EIATTR_ANNOTATIONS
	.align		4
        /*0034*/ 	.byte	0x04, 0x55
        /*0036*/ 	.short	(.L_230 - .L_229)


	//   ....[0]....
.L_229:
        /* <DEDUP_REMOVED lines=27> */


	//----- nvinfo : EIATTR_MERCURY_ISA_VERSION
	.align		4
.L_230:
        /*01d0*/ 	.byte	0x03, 0x5f
        /*01d2*/ 	.short	0x0000


	//----- nvinfo : EIATTR_EXIT_INSTR_OFFSETS
	.align		4
        /*01d4*/ 	.byte	0x04, 0x1c
        /*01d6*/ 	.short	(.L_232 - .L_231)


	//   ....[0]....
.L_231:
        /*01d8*/ 	.word	0x000000a0


	//   ....[1]....
        /*01dc*/ 	.word	0x0000a2c0


	//----- nvinfo : EIATTR_CTAIDZ_USED
	.align		4
.L_232:
        /*01e0*/ 	.byte	0x01, 0x04
	.zero		2


	//----- nvinfo : EIATTR_CRS_STACK_SIZE
	.align		4
        /*01e4*/ 	.byte	0x04, 0x1e
        /*01e6*/ 	.short	(.L_234 - .L_233)
.L_233:
        /*01e8*/ 	.word	0x00000000
.L_234:


//--------------------- .nv.info._ZN5flash44flash_bwd_dq_dk_dv_loop_seqk_parallel_kernelI23Flash_bwd_kernel_traitsILi96ELi64ELi128ELi8ELi2ELi4ELi4ELb1ELb0EN7cutlass6half_tE19Flash_kernel_traitsILi96ELi64ELi128ELi8ES3_EELb0ELb1ELb0ELb0ELb0ELb0ELb1EEEvNS_16Flash_bwd_paramsE --------------------------
	.section	.nv.info._ZN5flash44flash_bwd_dq_dk_dv_loop_seqk_parallel_kernelI23Flash_bwd_kernel_traitsILi96ELi64ELi128ELi8ELi2ELi4ELi4ELb1ELb0EN7cutlass6half_tE19Flash_kernel_traitsILi96ELi64ELi128ELi8ES3_EELb0ELb1ELb0ELb0ELb0ELb0ELb1EEEvNS_16Flash_bwd_paramsE,"",@"SHT_CUDA_INFO"
	.sectionflags	@""
	.align	4


	//----- nvinfo : EIATTR_CUDA_API_VERSION
	.align		4
        /*0000*/ 	.byte	0x04, 0x37
        /*0002*/ 	.short	(.L_236 - .L_235)
.L_235:
        /*0004*/ 	.word	0x00000082


	//----- nvinfo : EIATTR_SW2861232_WAR
	.align		4
.L_236:
        /*0008*/ 	.byte	0x01, 0x35
	.zero		2


	//----- nvinfo : EIATTR_PARAM_CBANK
	.align		4
        /*000c*/ 	.byte	0x04, 0x0a
        /*000e*/ 	.short	(.L_238 - .L_237)
	.align		4
.L_237:
        /*0010*/ 	.word	index@(.nv.constant0._ZN5flash44flash_bwd_dq_dk_dv_loop_seqk_parallel_kernelI23Flash_bwd_kernel_traitsILi96ELi64ELi128ELi8ELi2ELi4ELi4ELb1ELb0EN7cutlass6half_tE19Flash_kernel_traitsILi96ELi64ELi128ELi8ES3_EELb0ELb1ELb0ELb0ELb0ELb0ELb1EEEvNS_16Flash_bwd_paramsE)
        /*0014*/ 	.short	0x0160
        /*0016*/ 	.short	0x0280


	//----- nvinfo : EIATTR_CBANK_PARAM_SIZE
	.align		4
.L_238:
        /*0018*/ 	.byte	0x03, 0x19
        /*001a*/ 	.short	0x0280


	//----- nvinfo : EIATTR_KPARAM_INFO
	.align		4
        /*001c*/ 	.byte	0x04, 0x17
        /*001e*/ 	.short	(.L_240 - .L_239)
.L_239:
        /*0020*/ 	.word	0x00000000
        /*0024*/ 	.short	0x0000
        /*0026*/ 	.short	0x0000
        /*0028*/ 	.byte	0x00, 0xf0, 0x01, 0x0a


	//----- nvinfo : EIATTR_MAXREG_COUNT
	.align		4
.L_240:
        /*002c*/ 	.byte	0x03, 0x1b
        /*002e*/ 	.short	0x00ff


	//----- nvinfo : EIATTR_NUM_BARRIERS
	.align		4
        /*0030*/ 	.byte	0x02, 0x4c
        /*0032*/ 	.byte	0x01
	.zero		1


	//----- nvinfo : EIATTR_ANNOTATIONS
	.align		4
        /*0034*/ 	.byte	0x04, 0x55
        /*0036*/ 	.short	(.L_242 - .L_241)


	//   ....[0]....
.L_241:
        /* <DEDUP_REMOVED lines=62> */


	//----- nvinfo : EIATTR_MERCURY_ISA_VERSION
	.align		4
.L_242:
        /*0400*/ 	.byte	0x03, 0x5f
        /*0402*/ 	.short	0x0000


	//----- nvinfo : EIATTR_EXIT_INSTR_OFFSETS
	.align		4
        /*0404*/ 	.byte	0x04, 0x1c
        /*0406*/ 	.short	(.L_244 - .L_243)


	//   ....[0]....
.L_243:
        /*0408*/ 	.word	0x000000a0


	//   ....[1]....
        /*040c*/ 	.word	0x00009f40


	//----- nvinfo : EIATTR_CTAIDZ_USED
	.align		4
.L_244:
        /*0410*/ 	.byte	0x01, 0x04
	.zero		2


	//----- nvinfo : EIATTR_CRS_STACK_SIZE
	.align		4
        /*0414*/ 	.byte	0x04, 0x1e
        /*0416*/ 	.short	(.L_246 - .L_245)
.L_245:
        /*0418*/ 	.word	0x00000000
.L_246:


//--------------------- .nv.info._ZN5flash44flash_bwd_dq_dk_dv_loop_seqk_parallel_kernelI23Flash_bwd_kernel_traitsILi96ELi64ELi128ELi8ELi2ELi4ELi4ELb1ELb0EN7cutlass6half_tE19Flash_kernel_traitsILi96ELi64ELi128ELi8ES3_EELb1ELb1ELb0ELb0ELb1ELb1ELb0EEEvNS_16Flash_bwd_paramsE --------------------------
	.section	.nv.info._ZN5flash44flash_bwd_dq_dk_dv_loop_seqk_parallel_kernelI23Flash_bwd_kernel_traitsILi96ELi64ELi128ELi8ELi2ELi4ELi4ELb1ELb0EN7cutlass6half_tE19Flash_kernel_traitsILi96ELi64ELi128ELi8ES3_EELb1ELb1ELb0ELb0ELb1ELb1ELb0EEEvNS_16Flash_bwd_paramsE,"",@"SHT_CUDA_INFO"
	.sectionflags	@""
	.align	4


	//----- nvinfo : EIATTR_CUDA_API_VERSION
	.align		4
        /*0000*/ 	.byte	0x04, 0x37
        /*0002*/ 	.short	(.L_248 - .L_247)
.L_247:
        /*0004*/ 	.word	0x00000082


	//----- nvinfo : EIATTR_SW2861232_WAR
	.align		4
.L_248:
        /*0008*/ 	.byte	0x01, 0x35
	.zero		2


	//----- nvinfo : EIATTR_PARAM_CBANK
	.align		4
        /*000c*/ 	.byte	0x04, 0x0a
        /*000e*/ 	.short	(.L_250 - .L_249)
	.align		4
.L_249:
        /*0010*/ 	.word	index@(.nv.constant0._ZN5flash44flash_bwd_dq_dk_dv_loop_seqk_parallel_kernelI23Flash_bwd_kernel_traitsILi96ELi64ELi128ELi8ELi2ELi4ELi4ELb1ELb0EN7cutlass6half_tE19Flash_kernel_traitsILi96ELi64ELi128ELi8ES3_EELb1ELb1ELb0ELb0ELb1ELb1ELb0EEEvNS_16Flash_bwd_paramsE)
        /*0014*/ 	.short	0x0160
        /*0016*/ 	.short	0x0280


	//----- nvinfo : EIATTR_CBANK_PARAM_SIZE
	.align		4
.L_250:
        /*0018*/ 	.byte	0x03, 0x19
        /*001a*/ 	.short	0x0280


	//----- nvinfo : EIATTR_KPARAM_INFO
	.align		4
        /*001c*/ 	.byte	0x04, 0x17
        /*001e*/ 	.short	(.L_252 - .L_251)
.L_251:
        /*0020*/ 	.word	0x00000000
        /*0024*/ 	.short	0x0000
        /*0026*/ 	.short	0x0000
        /*0028*/ 	.byte	0x00, 0xf0, 0x01, 0x0a


	//----- nvinfo : EIATTR_MAXREG_COUNT
	.align		4
.L_252:
        /*002c*/ 	.byte	0x03, 0x1b
        /*002e*/ 	.short	0x00ff


	//----- nvinfo : EIATTR_NUM_BARRIERS
	.align		4
        /*0030*/ 	.byte	0x02, 0x4c
        /*0032*/ 	.byte	0x01
	.zero		1


	//----- nvinfo : EIATTR_ANNOTATIONS
	.align		4
        /*0034*/ 	.byte	0x04, 0x55
        /*0036*/ 	.short	(.L_254 - .L_253)


	//   ....[0]....
.L_253:
        /* <DEDUP_REMOVED lines=17> */


	//----- nvinfo : EIATTR_MERCURY_ISA_VERSION
	.align		4
.L_254:
        /*0130*/ 	.byte	0x03, 0x5f
        /*0132*/ 	.short	0x0000


	//----- nvinfo : EIATTR_EXIT_INSTR_OFFSETS
	.align		4
        /*0134*/ 	.byte	0x04, 0x1c
        /*0136*/ 	.short	(.L_256 - .L_255)


	//   ....[0]....
.L_255:
        /*0138*/ 	.word	0x000000a0


	//   ....[1]....
        /*013c*/ 	.word	0x00007d10


	//----- nvinfo : EIATTR_CTAIDZ_USED
	.align		4
.L_256:
        /*0140*/ 	.byte	0x01, 0x04
	.zero		2


//--------------------- .nv.info._ZN5flash44flash_bwd_dq_dk_dv_loop_seqk_parallel_kernelI23Flash_bwd_kernel_traitsILi96ELi64ELi128ELi8ELi2ELi4ELi4ELb1ELb0EN7cutlass6half_tE19Flash_kernel_traitsILi96ELi64ELi128ELi8ES3_EELb0ELb1ELb0ELb0ELb1ELb1ELb1EEEvNS_16Flash_bwd_paramsE --------------------------
	.section	.nv.info._ZN5flash44flash_bwd_dq_dk_dv_loop_seqk_parallel_kernelI23Flash_bwd_kernel_traitsILi96ELi64ELi128ELi8ELi2ELi4ELi4ELb1ELb0EN7cutlass6half_tE19Flash_kernel_traitsILi96ELi64ELi128ELi8ES3_EELb0ELb1ELb0ELb0ELb1ELb1ELb1EEEvNS_16Flash_bwd_paramsE,"",@"SHT_CUDA_INFO"
	.sectionflags	@""
	.align	4


	//----- nvinfo : EIATTR_CUDA_API_VERSION
	.align		4
        /*0000*/ 	.byte	0x04, 0x37
        /*0002*/ 	.short	(.L_258 - .L_257)
.L_257:
        /*0004*/ 	.word	0x00000082


	//----- nvinfo : EIATTR_SW2861232_WAR
	.align		4
.L_258:
        /*0008*/ 	.byte	0x01, 0x35
	.zero		2


	//----- nvinfo : EIATTR_PARAM_CBANK
	.align		4
        /*000c*/ 	.byte	0x04, 0x0a
        /*000e*/ 	.short	(.L_260 - .L_259)
	.align		4
.L_259:
        /*0010*/ 	.word	index@(.nv.constant0._ZN5flash44flash_bwd_dq_dk_dv_loop_seqk_parallel_kernelI23Flash_bwd_kernel_traitsILi96ELi64ELi128ELi8ELi2ELi4ELi4ELb1ELb0EN7cutlass6half_tE19Flash_kernel_traitsILi96ELi64ELi128ELi8ES3_EELb0ELb1ELb0ELb0ELb1ELb1ELb1EEEvNS_16Flash_bwd_paramsE)
        /*0014*/ 	.short	0x0160
        /*0016*/ 	.short	0x0280


	//----- nvinfo : EIATTR_CBANK_PARAM_SIZE
	.align		4
.L_260:
        /*0018*/ 	.byte	0x03, 0x19
        /*001a*/ 	.short	0x0280


	//----- nvinfo : EIATTR_KPARAM_INFO
	.align		4
        /*001c*/ 	.byte	0x04, 0x17
        /*001e*/ 	.short	(.L_262 - .L_261)
.L_261:
        /*0020*/ 	.word	0x00000000
        /*0024*/ 	.short	0x0000
        /*0026*/ 	.short	0x0000
        /*0028*/ 	.byte	0x00, 0xf0, 0x01, 0x0a


	//----- nvinfo : EIATTR_MAXREG_COUNT
	.align		4
.L_262:
        /*002c*/ 	.byte	0x03, 0x1b
        /*002e*/ 	.short	0x00ff


	//----- nvinfo : EIATTR_NUM_BARRIERS
	.align		4
        /*0030*/ 	.byte	0x02, 0x4c
        /*0032*/ 	.byte	0x01
	.zero		1


	//----- nvinfo : EIATTR_ANNOTATIONS
	.align		4
        /*0034*/ 	.byte	0x04, 0x55
        /*0036*/ 	.short	(.L_264 - .L_263)


	//   ....[0]....
.L_263:
        /* <DEDUP_REMOVED lines=52> */


	//----- nvinfo : EIATTR_MERCURY_ISA_VERSION
	.align		4
.L_264:
        /*0360*/ 	.byte	0x03, 0x5f
        /*0362*/ 	.short	0x0000


	//----- nvinfo : EIATTR_EXIT_INSTR_OFFSETS
	.align		4
        /*0364*/ 	.byte	0x04, 0x1c
        /*0366*/ 	.short	(.L_266 - .L_265)


	//   ....[0]....
.L_265:
        /*0368*/ 	.word	0x000000a0


	//   ....[1]....
        /*036c*/ 	.word	0x00007960


	//----- nvinfo : EIATTR_CTAIDZ_USED
	.align		4
.L_266:
        /*0370*/ 	.byte	0x01, 0x04
	.zero		2


//--------------------- .nv.info._ZN5flash44flash_bwd_dq_dk_dv_loop_seqk_parallel_kernelI23Flash_bwd_kernel_traitsILi96ELi64ELi128ELi8ELi2ELi4ELi4ELb1ELb0EN7cutlass6half_tE19Flash_kernel_traitsILi96ELi64ELi128ELi8ES3_EELb1ELb1ELb0ELb0ELb0ELb1ELb0EEEvNS_16Flash_bwd_paramsE --------------------------
	.section	.nv.info._ZN5flash44flash_bwd_dq_dk_dv_loop_seqk_parallel_kernelI23Flash_bwd_kernel_traitsILi96ELi64ELi128ELi8ELi2ELi4ELi4ELb1ELb0EN7cutlass6half_tE19Flash_kernel_traitsILi96ELi64ELi128ELi8ES3_EELb1ELb1ELb0ELb0ELb0ELb1ELb0EEEvNS_16Flash_bwd_paramsE,"",@"SHT_CUDA_INFO"
	.sectionflags	@""
	.align	4


	//----- nvinfo : EIATTR_CUDA_API_VERSION
	.align		4
        /*0000*/ 	.byte	0x04, 0x37
        /*0002*/ 	.short	(.L_268 - .L_267)
.L_267:
        /*0004*/ 	.word	0x00000082


	//----- nvinfo : EIATTR_SW2861232_WAR
	.align		4
.L_268:
        /*0008*/ 	.byte	0x01, 0x35
	.zero		2


	//----- nvinfo : EIATTR_PARAM_CBANK
	.align		4
        /*000c*/ 	.byte	0x04, 0x0a
        /*000e*/ 	.short	(.L_270 - .L_269)
	.align		4
.L_269:
        /*0010*/ 	.word	index@(.nv.constant0._ZN5flash44flash_bwd_dq_dk_dv_loop_seqk_parallel_kernelI23Flash_bwd_kernel_traitsILi96ELi64ELi128ELi8ELi2ELi4ELi4ELb1ELb0EN7cutlass6half_tE19Flash_kernel_traitsILi96ELi64ELi128ELi8ES3_EELb1ELb1ELb0ELb0ELb0ELb1ELb0EEEvNS_16Flash_bwd_paramsE)
        /*0014*/ 	.short	0x0160
        /*0016*/ 	.short	0x0280


	//----- nvinfo : EIATTR_CBANK_PARAM_SIZE
	.align		4
.L_270:
        /*0018*/ 	.byte	0x03, 0x19
        /*001a*/ 	.short	0x0280


	//----- nvinfo : EIATTR_KPARAM_INFO
	.align		4
        /*001c*/ 	.byte	0x04, 0x17
        /*001e*/ 	.short	(.L_272 - .L_271)
.L_271:
        /*0020*/ 	.word	0x00000000
        /*0024*/ 	.short	0x0000
        /*0026*/ 	.short	0x0000
        /*0028*/ 	.byte	0x00, 0xf0, 0x01, 0x0a


	//----- nvinfo : EIATTR_MAXREG_COUNT
	.align		4
.L_272:
        /*002c*/ 	.byte	0x03, 0x1b
        /*002e*/ 	.short	0x00ff


	//----- nvinfo : EIATTR_NUM_BARRIERS
	.align		4
        /*0030*/ 	.byte	0x02, 0x4c
        /*0032*/ 	.byte	0x01
	.zero		1


	//----- nvinfo : EIATTR_ANNOTATIONS
	.align		4
        /*0034*/ 	.byte	0x04, 0x55
        /*0036*/ 	.short	(.L_274 - .L_273)


	//   ....[0]....
.L_273:
        /* <DEDUP_REMOVED lines=16> */


	//----- nvinfo : EIATTR_MERCURY_ISA_VERSION
	.align		4
.L_274:
        /*0128*/ 	.byte	0x03, 0x5f
        /*012a*/ 	.short	0x0000


	//----- nvinfo : EIATTR_EXIT_INSTR_OFFSETS
	.align		4
        /*012c*/ 	.byte	0x04, 0x1c
        /*012e*/ 	.short	(.L_276 - .L_275)


	//   ....[0]....
.L_275:
        /*0130*/ 	.word	0x000000a0


	//   ....[1]....
        /*0134*/ 	.word	0x00009340


	//----- nvinfo : EIATTR_CTAIDZ_USED
	.align		4
.L_276:
        /*0138*/ 	.byte	0x01, 0x04
	.zero		2


	//----- nvinfo : EIATTR_CRS_STACK_SIZE
	.align		4
        /*013c*/ 	.byte	0x04, 0x1e
        /*013e*/ 	.short	(.L_278 - .L_277)
.L_277:
        /*0140*/ 	.word	0x00000000
.L_278:


//--------------------- .nv.info._ZN5flash44flash_bwd_dq_dk_dv_loop_seqk_parallel_kernelI23Flash_bwd_kernel_traitsILi96ELi64ELi128ELi8ELi2ELi4ELi4ELb1ELb0EN7cutlass6half_tE19Flash_kernel_traitsILi96ELi64ELi128ELi8ES3_EELb0ELb1ELb0ELb0ELb0ELb1ELb1EEEvNS_16Flash_bwd_paramsE --------------------------
	.section	.nv.info._ZN5flash44flash_bwd_dq_dk_dv_loop_seqk_parallel_kernelI23Flash_bwd_kernel_traitsILi96ELi64ELi128ELi8ELi2ELi4ELi4ELb1ELb0EN7cutlass6half_tE19Flash_kernel_traitsILi96ELi64ELi128ELi8ES3_EELb0ELb1ELb0ELb0ELb0ELb1ELb1EEEvNS_16Flash_bwd_paramsE,"",@"SHT_CUDA_INFO"
	.sectionflags	@""
	.align	4


	//----- nvinfo : EIATTR_CUDA_API_VERSION
	.align		4
        /*0000*/ 	.byte	0x04, 0x37
        /*0002*/ 	.short	(.L_280 - .L_279)
.L_279:
        /*0004*/ 	.word	0x00000082


	//----- nvinfo : EIATTR_SW2861232_WAR
	.align		4
.L_280:
        /*0008*/ 	.byte	0x01, 0x35
	.zero		2


	//----- nvinfo : EIATTR_PARAM_CBANK
	.align		4
        /*000c*/ 	.byte	0x04, 0x0a
        /*000e*/ 	.short	(.L_282 - .L_281)
	.align		4
.L_281:
        /*0010*/ 	.word	index@(.nv.constant0._ZN5flash44flash_bwd_dq_dk_dv_loop_seqk_parallel_kernelI23Flash_bwd_kernel_traitsILi96ELi64ELi128ELi8ELi2ELi4ELi4ELb1ELb0EN7cutlass6half_tE19Flash_kernel_traitsILi96ELi64ELi128ELi8ES3_EELb0ELb1ELb0ELb0ELb0ELb1ELb1EEEvNS_16Flash_bwd_paramsE)
        /*0014*/ 	.short	0x0160
        /*0016*/ 	.short	0x0280


	//----- nvinfo : EIATTR_CBANK_PARAM_SIZE
	.align		4
.L_282:
        /*0018*/ 	.byte	0x03, 0x19
        /*001a*/ 	.short	0x0280


	//----- nvinfo : EIATTR_KPARAM_INFO
	.align		4
        /*001c*/ 	.byte	0x04, 0x17
        /*001e*/ 	.short	(.L_284 - .L_283)
.L_283:
        /*0020*/ 	.word	0x00000000
        /*0024*/ 	.short	0x0000
        /*0026*/ 	.short	0x0000
        /*0028*/ 	.byte	0x00, 0xf0, 0x01, 0x0a


	//----- nvinfo : EIATTR_MAXREG_COUNT
	.align		4
.L_284:
        /*002c*/ 	.byte	0x03, 0x1b
        /*002e*/ 	.short	0x00ff


	//----- nvinfo : EIATTR_NUM_BARRIERS
	.align		4
        /*0030*/ 	.byte	0x02, 0x4c
        /*0032*/ 	.byte	0x01
	.zero		1


	//----- nvinfo : EIATTR_ANNOTATIONS
	.align		4
        /*0034*/ 	.byte	0x04, 0x55
        /*0036*/ 	.short	(.L_286 - .L_285)


	//   ....[0]....
.L_285:
        /* <DEDUP_REMOVED lines=51> */


	//----- nvinfo : EIATTR_MERCURY_ISA_VERSION
	.align		4
.L_286:
        /*0358*/ 	.byte	0x03, 0x5f
        /*035a*/ 	.short	0x0000


	//----- nvinfo : EIATTR_EXIT_INSTR_OFFSETS
	.align		4
        /*035c*/ 	.byte	0x04, 0x1c
        /*035e*/ 	.short	(.L_288 - .L_287)


	//   ....[0]....
.L_287:
        /*0360*/ 	.word	0x000000a0


	//   ....[1]....
        /*0364*/ 	.word	0x00009010


	//----- nvinfo : EIATTR_CTAIDZ_USED
	.align		4
.L_288:
        /*0368*/ 	.byte	0x01, 0x04
	.zero		2


	//----- nvinfo : EIATTR_CRS_STACK_SIZE
	.align		4
        /*036c*/ 	.byte	0x04, 0x1e
        /*036e*/ 	.short	(.L_290 - .L_289)
.L_289:
        /*0370*/ 	.word	0x00000000
.L_290:


//--------------------- .nv.info._ZN5flash44flash_bwd_dq_dk_dv_loop_seqk_parallel_kernelI23Flash_bwd_kernel_traitsILi96ELi64ELi128ELi8ELi2ELi4ELi4ELb1ELb0EN7cutlass6half_tE19Flash_kernel_traitsILi96ELi64ELi128ELi8ES3_EELb1ELb1ELb0ELb1ELb0ELb0ELb0EEEvNS_16Flash_bwd_paramsE --------------------------
	.section	.nv.info._ZN5flash44flash_bwd_dq_dk_dv_loop_seqk_parallel_kernelI23Flash_bwd_kernel_traitsILi96ELi64ELi128ELi8ELi2ELi4ELi4ELb1ELb0EN7cutlass6half_tE19Flash_kernel_traitsILi96ELi64ELi128ELi8ES3_EELb1ELb1ELb0ELb1ELb0ELb0ELb0EEEvNS_16Flash_bwd_paramsE,"",@"SHT_CUDA_INFO"
	.sectionflags	@""
	.align	4


	//----- nvinfo : EIATTR_CUDA_API_VERSION
	.align		4
        /*0000*/ 	.byte	0x04, 0x37
        /*0002*/ 	.short	(.L_292 - .L_291)
.L_291:
        /*0004*/ 	.word	0x00000082


	//----- nvinfo : EIATTR_SW2861232_WAR
	.align		4
.L_292:
        /*0008*/ 	.byte	0x01, 0x35
	.zero		2


	//----- nvinfo : EIATTR_PARAM_CBANK
	.align		4
        /*000c*/ 	.byte	0x04, 0x0a
        /*000e*/ 	.short	(.L_294 - .L_293)
	.align		4
.L_293:
        /*0010*/ 	.word	index@(.nv.constant0._ZN5flash44flash_bwd_dq_dk_dv_loop_seqk_parallel_kernelI23Flash_bwd_kernel_traitsILi96ELi64ELi128ELi8ELi2ELi4ELi4ELb1ELb0EN7cutlass6half_tE19Flash_kernel_traitsILi96ELi64ELi128ELi8ES3_EELb1ELb1ELb0ELb1ELb0ELb0ELb0EEEvNS_16Flash_bwd_paramsE)
        /*0014*/ 	.short	0x0160
        /*0016*/ 	.short	0x0280


	//----- nvinfo : EIATTR_CBANK_PARAM_SIZE
	.align		4
.L_294:
        /*0018*/ 	.byte	0x03, 0x19
        /*001a*/ 	.short	0x0280


	//----- nvinfo : EIATTR_KPARAM_INFO
	.align		4
        /*001c*/ 	.byte	0x04, 0x17
        /*001e*/ 	.short	(.L_296 - .L_295)
.L_295:
        /*0020*/ 	.word	0x00000000
        /*0024*/ 	.short	0x0000
        /*0026*/ 	.short	0x0000
        /*0028*/ 	.byte	0x00, 0xf0, 0x01, 0x0a


	//----- nvinfo : EIATTR_MAXREG_COUNT
	.align		4
.L_296:
        /*002c*/ 	.byte	0x03, 0x1b
        /*002e*/ 	.short	0x00ff


	//----- nvinfo : EIATTR_NUM_BARRIERS
	.align		4
        /*0030*/ 	.byte	0x02, 0x4c
        /*0032*/ 	.byte	0x01
	.zero		1


	//----- nvinfo : EIATTR_ANNOTATIONS
	.align		4
        /*0034*/ 	.byte	0x04, 0x55
        /*0036*/ 	.short	(.L_298 - .L_297)


	//   ....[0]....
.L_297:
        /* <DEDUP_REMOVED lines=40> */


	//----- nvinfo : EIATTR_MERCURY_ISA_VERSION
	.align		4
.L_298:
        /*02a8*/ 	.byte	0x03, 0x5f
        /*02aa*/ 	.short	0x0000


	//----- nvinfo : EIATTR_EXIT_INSTR_OFFSETS
	.align		4
        /*02ac*/ 	.byte	0x04, 0x1c
        /*02ae*/ 	.short	(.L_300 - .L_299)


	//   ....[0]....
.L_299:
        /*02b0*/ 	.word	0x000000a0


	//   ....[1]....
        /*02b4*/ 	.word	0x0000a8e0


	//----- nvinfo : EIATTR_CTAIDZ_USED
	.align		4
.L_300:
        /*02b8*/ 	.byte	0x01, 0x04
	.zero		2


	//----- nvinfo : EIATTR_CRS_STACK_SIZE
	.align		4
        /*02bc*/ 	.byte	0x04, 0x1e
        /*02be*/ 	.short	(.L_302 - .L_301)
.L_301:
        /*02c0*/ 	.word	0x00000000
.L_302:


//--------------------- .nv.info._ZN5flash44flash_bwd_dq_dk_dv_loop_seqk_parallel_kernelI23Flash_bwd_kernel_traitsILi96ELi64ELi128ELi8ELi2ELi4ELi4ELb1ELb0EN7cutlass6half_tE19Flash_kernel_traitsILi96ELi64ELi128ELi8ES3_EELb0ELb1ELb0ELb1ELb0ELb0ELb1EEEvNS_16Flash_bwd_paramsE --------------------------
	.section	.nv.info._ZN5flash44flash_bwd_dq_dk_dv_loop_seqk_parallel_kernelI23Flash_bwd_kernel_traitsILi96ELi64ELi128ELi8ELi2ELi4ELi4ELb1ELb0EN7cutlass6half_tE19Flash_kernel_traitsILi96ELi64ELi128ELi8ES3_EELb0ELb1ELb0ELb1ELb0ELb0ELb1EEEvNS_16Flash_bwd_paramsE,"",@"SHT_CUDA_INFO"
	.sectionflags	@""
	.align	4


	//----- nvinfo : EIATTR_CUDA_API_VERSION
	.align		4
        /*0000*/ 	.byte	0x04, 0x37
        /*0002*/ 	.short	(.L_304 - .L_303)
.L_303:
        /*0004*/ 	.word	0x00000082


	//----- nvinfo : EIATTR_SW2861232_WAR
	.align		4
.L_304:
        /*0008*/ 	.byte	0x01, 0x35
	.zero		2


	//----- nvinfo : EIATTR_PARAM_CBANK
	.align		4
        /*000c*/ 	.byte	0x04, 0x0a
        /*000e*/ 	.short	(.L_306 - .L_305)
	.align		4
.L_305:
        /*0010*/ 	.word	index@(.nv.constant0._ZN5flash44flash_bwd_dq_dk_dv_loop_seqk_parallel_kernelI23Flash_bwd_kernel_traitsILi96ELi64ELi128ELi8ELi2ELi4ELi4ELb1ELb0EN7cutlass6half_tE19Flash_kernel_traitsILi96ELi64ELi128ELi8ES3_EELb0ELb1ELb0ELb1ELb0ELb0ELb1EEEvNS_16Flash_bwd_paramsE)
        /*0014*/ 	.short	0x0160
        /*0016*/ 	.short	0x0280


	//----- nvinfo : EIATTR_CBANK_PARAM_SIZE
	.align		4
.L_306:
        /*0018*/ 	.byte	0x03, 0x19
        /*001a*/ 	.short	0x0280


	//----- nvinfo : EIATTR_KPARAM_INFO
	.align		4
        /*001c*/ 	.byte	0x04, 0x17
        /*001e*/ 	.short	(.L_308 - .L_307)
.L_307:
        /*0020*/ 	.word	0x00000000
        /*0024*/ 	.short	0x0000
        /*0026*/ 	.short	0x0000
        /*0028*/ 	.byte	0x00, 0xf0, 0x01, 0x0a


	//----- nvinfo : EIATTR_MAXREG_COUNT
	.align		4
.L_308:
        /*002c*/ 	.byte	0x03, 0x1b
        /*002e*/ 	.short	0x00ff


	//----- nvinfo : EIATTR_NUM_BARRIERS
	.align		4
        /*0030*/ 	.byte	0x02, 0x4c
        /*0032*/ 	.byte	0x01
	.zero		1


	//----- nvinfo : EIATTR_ANNOTATIONS
	.align		4
        /*0034*/ 	.byte	0x04, 0x55
        /*0036*/ 	.short	(.L_310 - .L_309)


	//   ....[0]....
.L_309:
        /* <DEDUP_REMOVED lines=62> */


	//----- nvinfo : EIATTR_MERCURY_ISA_VERSION
	.align		4
.L_310:
        /*0408*/ 	.byte	0x03, 0x5f
        /*040a*/ 	.short	0x0000


	//----- nvinfo : EIATTR_EXIT_INSTR_OFFSETS
	.align		4
        /*040c*/ 	.byte	0x04, 0x1c
        /*040e*/ 	.short	(.L_312 - .L_311)


	//   ....[0]....
.L_311:
        /*0410*/ 	.word	0x000000a0


	//   ....[1]....
        /*0414*/ 	.word	0x0000a170


	//----- nvinfo : EIATTR_CTAIDZ_USED
	.align		4
.L_312:
        /*0418*/ 	.byte	0x01, 0x04
	.zero		2


	//----- nvinfo : EIATTR_CRS_STACK_SIZE
	.align		4
        /*041c*/ 	.byte	0x04, 0x1e
        /*041e*/ 	.short	(.L_314 - .L_313)
.L_313:
        /*0420*/ 	.word	0x00000000
.L_314:


//--------------------- .nv.info._ZN5flash25flash_bwd_dot_do_o_kernelILb0E23Flash_bwd_kernel_traitsILi96ELi64ELi128ELi8ELi2ELi4ELi4ELb1ELb0EN7cutlass6half_tE19Flash_kernel_traitsILi96ELi64ELi128ELi8ES3_EEEEvNS_16Flash_bwd_paramsE --------------------------
	.section	.nv.info._ZN5flash25flash_bwd_dot_do_o_kernelILb0E23Flash_bwd_kernel_traitsILi96ELi64ELi128ELi8ELi2ELi4ELi4ELb1ELb0EN7cutlass6half_tE19Flash_kernel_traitsILi96ELi64ELi128ELi8ES3_EEEEvNS_16Flash_bwd_paramsE,"",@"SHT_CUDA_INFO"
	.sectionflags	@""
	.align	4


	//----- nvinfo : EIATTR_CUDA_API_VERSION
	.align		4
        /*0000*/ 	.byte	0x04, 0x37
        /*0002*/ 	.short	(.L_316 - .L_315)
.L_315:
        /*0004*/ 	.word	0x00000082


	//----- nvinfo : EIATTR_SW2861232_WAR
	.align		4
.L_316:
        /*0008*/ 	.byte	0x01, 0x35
	.zero		2


	//----- nvinfo : EIATTR_PARAM_CBANK
	.align		4
        /*000c*/ 	.byte	0x04, 0x0a
        /*000e*/ 	.short	(.L_318 - .L_317)
	.align		4
.L_317:
        /*0010*/ 	.word	index@(.nv.constant0._ZN5flash25flash_bwd_dot_do_o_kernelILb0E23Flash_bwd_kernel_traitsILi96ELi64ELi128ELi8ELi2ELi4ELi4ELb1ELb0EN7cutlass6half_tE19Flash_kernel_traitsILi96ELi64ELi128ELi8ES3_EEEEvNS_16Flash_bwd_paramsE)
        /*0014*/ 	.short	0x0160
        /*0016*/ 	.short	0x0280


	//----- nvinfo : EIATTR_CBANK_PARAM_SIZE
	.align		4
.L_318:
        /*0018*/ 	.byte	0x03, 0x19
        /*001a*/ 	.short	0x0280


	//----- nvinfo : EIATTR_KPARAM_INFO
	.align		4
        /*001c*/ 	.byte	0x04, 0x17
        /*001e*/ 	.short	(.L_320 - .L_319)
.L_319:
        /*0020*/ 	.word	0x00000000
        /*0024*/ 	.short	0x0000
        /*0026*/ 	.short	0x0000
        /*0028*/ 	.byte	0x00, 0xf0, 0x01, 0x0a


	//----- nvinfo : EIATTR_MAXREG_COUNT
	.align		4
.L_320:
        /*002c*/ 	.byte	0x03, 0x1b
        /*002e*/ 	.short	0x00ff


	//----- nvinfo : EIATTR_MERCURY_ISA_VERSION
	.align		4
        /*0030*/ 	.byte	0x03, 0x5f
        /*0032*/ 	.short	0x0000


	//----- nvinfo : EIATTR_COOP_GROUP_MASK_REGIDS
	.align		4
        /*0034*/ 	.byte	0x04, 0x29
        /*0036*/ 	.short	(.L_322 - .L_321)


	//   ....[0]....
.L_321:
        /*0038*/ 	.word	0xffffffff


	//   ....[1]....
        /*003c*/ 	.word	0xffffffff


	//----- nvinfo : EIATTR_COOP_GROUP_INSTR_OFFSETS
	.align		4
.L_322:
        /*0040*/ 	.byte	0x04, 0x28
        /*0042*/ 	.short	(.L_324 - .L_323)


	//   ....[0]....
.L_323:
        /*0044*/ 	.word	0x00000d30


	//   ....[1]....
        /*0048*/ 	.word	0x00000d50


	//----- nvinfo : EIATTR_EXIT_INSTR_OFFSETS
	.align		4
.L_324:
        /*004c*/ 	.byte	0x04, 0x1c
        /*004e*/ 	.short	(.L_326 - .L_325)


	//   ....[0]....
.L_325:
        /*0050*/ 	.word	0x000000f0


	//   ....[1]....
        /*0054*/ 	.word	0x00000d60


	//   ....[2]....
        /*0058*/ 	.word	0x00000de0


	//----- nvinfo : EIATTR_CTAIDZ_USED
	.align		4
.L_326:
        /*005c*/ 	.byte	0x01, 0x04
	.zero		2


	//----- nvinfo : EIATTR_CRS_STACK_SIZE
	.align		4
        /*0060*/ 	.byte	0x04, 0x1e
        /*0062*/ 	.short	(.L_328 - .L_327)
.L_327:
        /*0064*/ 	.word	0x00000000
.L_328:


//--------------------- .nv.info._ZN5flash25flash_bwd_dot_do_o_kernelILb1E23Flash_bwd_kernel_traitsILi96ELi64ELi128ELi8ELi2ELi4ELi4ELb1ELb0EN7cutlass6half_tE19Flash_kernel_traitsILi96ELi64ELi128ELi8ES3_EEEEvNS_16Flash_bwd_paramsE --------------------------
	.section	.nv.info._ZN5flash25flash_bwd_dot_do_o_kernelILb1E23Flash_bwd_kernel_traitsILi96ELi64ELi128ELi8ELi2ELi4ELi4ELb1ELb0EN7cutlass6half_tE19Flash_kernel_traitsILi96ELi64ELi128ELi8ES3_EEEEvNS_16Flash_bwd_paramsE,"",@"SHT_CUDA_INFO"
	.sectionflags	@""
	.align	4


	//----- nvinfo : EIATTR_CUDA_API_VERSION
	.align		4
        /*0000*/ 	.byte	0x04, 0x37
        /*0002*/ 	.short	(.L_330 - .L_329)
.L_329:
        /*0004*/ 	.word	0x00000082


	//----- nvinfo : EIATTR_SW2861232_WAR
	.align		4
.L_330:
        /*0008*/ 	.byte	0x01, 0x35
	.zero		2


	//----- nvinfo : EIATTR_PARAM_CBANK
	.align		4
        /*000c*/ 	.byte	0x04, 0x0a
        /*000e*/ 	.short	(.L_332 - .L_331)
	.align		4
.L_331:
        /*0010*/ 	.word	index@(.nv.constant0._ZN5flash25flash_bwd_dot_do_o_kernelILb1E23Flash_bwd_kernel_traitsILi96ELi64ELi128ELi8ELi2ELi4ELi4ELb1ELb0EN7cutlass6half_tE19Flash_kernel_traitsILi96ELi64ELi128ELi8ES3_EEEEvNS_16Flash_bwd_paramsE)
        /*0014*/ 	.short	0x0160
        /*0016*/ 	.short	0x0280


	//----- nvinfo : EIATTR_CBANK_PARAM_SIZE
	.align		4
.L_332:
        /*0018*/ 	.byte	0x03, 0x19
        /*001a*/ 	.short	0x0280


	//----- nvinfo : EIATTR_KPARAM_INFO
	.align		4
        /*001c*/ 	.byte	0x04, 0x17
        /*001e*/ 	.short	(.L_334 - .L_333)
.L_333:
        /*0020*/ 	.word	0x00000000
        /*0024*/ 	.short	0x0000
        /*0026*/ 	.short	0x0000
        /*0028*/ 	.byte	0x00, 0xf0, 0x01, 0x0a


	//----- nvinfo : EIATTR_MAXREG_COUNT
	.align		4
.L_334:
        /*002c*/ 	.byte	0x03, 0x1b
        /*002e*/ 	.short	0x00ff


	//----- nvinfo : EIATTR_MERCURY_ISA_VERSION
	.align		4
        /*0030*/ 	.byte	0x03, 0x5f
        /*0032*/ 	.short	0x0000


	//----- nvinfo : EIATTR_COOP_GROUP_MASK_REGIDS
	.align		4
        /*0034*/ 	.byte	0x04, 0x29
        /*0036*/ 	.short	(.L_336 - .L_335)


	//   ....[0]....
.L_335:
        /*0038*/ 	.word	0xffffffff


	//   ....[1]....
        /*003c*/ 	.word	0xffffffff


	//----- nvinfo : EIATTR_COOP_GROUP_INSTR_OFFSETS
	.align		4
.L_336:
        /*0040*/ 	.byte	0x04, 0x28
        /*0042*/ 	.short	(.L_338 - .L_337)


	//   ....[0]....
.L_337:
        /*0044*/ 	.word	0x00001030


	//   ....[1]....
        /*0048*/ 	.word	0x00001050


	//----- nvinfo : EIATTR_EXIT_INSTR_OFFSETS
	.align		4
.L_338:
        /*004c*/ 	.byte	0x04, 0x1c
        /*004e*/ 	.short	(.L_340 - .L_339)


	//   ....[0]....
.L_339:
        /*0050*/ 	.word	0x000000f0


	//   ....[1]....
        /*0054*/ 	.word	0x00001100


	//----- nvinfo : EIATTR_CTAIDZ_USED
	.align		4
.L_340:
        /*0058*/ 	.byte	0x01, 0x04
	.zero		2


	//----- nvinfo : EIATTR_CRS_STACK_SIZE
	.align		4
        /*005c*/ 	.byte	0x04, 0x1e
        /*005e*/ 	.short	(.L_342 - .L_341)
.L_341:
        /*0060*/ 	.word	0x00000000
.L_342:


//--------------------- .nv.info._ZN5flash27flash_bwd_convert_dq_kernelI23Flash_bwd_kernel_traitsILi96ELi64ELi128ELi8ELi2ELi4ELi4ELb0ELb0EN7cutlass6half_tE19Flash_kernel_traitsILi96ELi64ELi128ELi8ES3_EEEEvNS_16Flash_bwd_paramsEi --------------------------
	.section	.nv.info._ZN5flash27flash_bwd_convert_dq_kernelI23Flash_bwd_kernel_traitsILi96ELi64ELi128ELi8ELi2ELi4ELi4ELb0ELb0EN7cutlass6half_tE19Flash_kernel_traitsILi96ELi64ELi128ELi8ES3_EEEEvNS_16Flash_bwd_paramsEi,"",@"SHT_CUDA_INFO"
	.sectionflags	@""
	.align	4


	//----- nvinfo : EIATTR_CUDA_API_VERSION
	.align		4
        /*0000*/ 	.byte	0x04, 0x37
        /*0002*/ 	.short	(.L_344 - .L_343)
.L_343:
        /*0004*/ 	.word	0x00000082


	//----- nvinfo : EIATTR_SW2861232_WAR
	.align		4
.L_344:
        /*0008*/ 	.byte	0x01, 0x35
	.zero		2


	//----- nvinfo : EIATTR_PARAM_CBANK
	.align		4
        /*000c*/ 	.byte	0x04, 0x0a
        /*000e*/ 	.short	(.L_346 - .L_345)
	.align		4
.L_345:
        /*0010*/ 	.word	index@(.nv.constant0._ZN5flash27flash_bwd_convert_dq_kernelI23Flash_bwd_kernel_traitsILi96ELi64ELi128ELi8ELi2ELi4ELi4ELb0ELb0EN7cutlass6half_tE19Flash_kernel_traitsILi96ELi64ELi128ELi8ES3_EEEEvNS_16Flash_bwd_paramsEi)
        /*0014*/ 	.short	0x0160
        /*0016*/ 	.short	0x0284


	//----- nvinfo : EIATTR_CBANK_PARAM_SIZE
	.align		4
.L_346:
        /*0018*/ 	.byte	0x03, 0x19
        /*001a*/ 	.short	0x0284


	//----- nvinfo : EIATTR_KPARAM_INFO
	.align		4
        /*001c*/ 	.byte	0x04, 0x17
        /*001e*/ 	.short	(.L_348 - .L_347)
.L_347:
        /*0020*/ 	.word	0x00000000
        /*0024*/ 	.short	0x0001
        /*0026*/ 	.short	0x0280
        /*0028*/ 	.byte	0x00, 0xf0, 0x11, 0x00


	//----- nvinfo : EIATTR_KPARAM_INFO
	.align		4
.L_348:
        /*002c*/ 	.byte	0x04, 0x17
        /*002e*/ 	.short	(.L_350 - .L_349)
.L_349:
        /*0030*/ 	.word	0x00000000
        /*0034*/ 	.short	0x0000
        /*0036*/ 	.short	0x0000
        /*0038*/ 	.byte	0x00, 0xf0, 0x01, 0x0a


	//----- nvinfo : EIATTR_MAXREG_COUNT
	.align		4
.L_350:
        /*003c*/ 	.byte	0x03, 0x1b
        /*003e*/ 	.short	0x00ff


	//----- nvinfo : EIATTR_NUM_BARRIERS
	.align		4
        /*0040*/ 	.byte	0x02, 0x4c
        /*0042*/ 	.byte	0x01
	.zero		1


	//----- nvinfo : EIATTR_MERCURY_ISA_VERSION
	.align		4
        /*0044*/ 	.byte	0x03, 0x5f
        /*0046*/ 	.short	0x0000


	//----- nvinfo : EIATTR_EXIT_INSTR_OFFSETS
	.align		4
        /*0048*/ 	.byte	0x04, 0x1c
        /*004a*/ 	.short	(.L_352 - .L_351)


	//   ....[0]....
.L_351:
        /*004c*/ 	.word	0x00000170


	//   ....[1]....
        /*0050*/ 	.word	0x000014f0


	//   ....[2]....
        /*0054*/ 	.word	0x00001710


	//   ....[3]....
        /*0058*/ 	.word	0x00001740


	//----- nvinfo : EIATTR_CTAIDZ_USED
	.align		4
.L_352:
        /*005c*/ 	.byte	0x01, 0x04
	.zero		2


//--------------------- .nv.info._ZN5flash44flash_bwd_dq_dk_dv_loop_seqk_parallel_kernelI23Flash_bwd_kernel_traitsILi96ELi64ELi128ELi8ELi2ELi4ELi4ELb0ELb0EN7cutlass6half_tE19Flash_kernel_traitsILi96ELi64ELi128ELi8ES3_EELb1ELb1ELb0ELb0ELb0ELb0ELb0EEEvNS_16Flash_bwd_paramsE --------------------------
	.section	.nv.info._ZN5flash44flash_bwd_dq_dk_dv_loop_seqk_parallel_kernelI23Flash_bwd_kernel_traitsILi96ELi64ELi128ELi8ELi2ELi4ELi4ELb0ELb0EN7cutlass6half_tE19Flash_kernel_traitsILi96ELi64ELi128ELi8ES3_EELb1ELb1ELb0ELb0ELb0ELb0ELb0EEEvNS_16Flash_bwd_paramsE,"",@"SHT_CUDA_INFO"
	.sectionflags	@""
	.align	4


	//----- nvinfo : EIATTR_CUDA_API_VERSION
	.align		4
        /*0000*/ 	.byte	0x04, 0x37
        /*0002*/ 	.short	(.L_354 - .L_353)
.L_353:
        /*0004*/ 	.word	0x00000082


	//----- nvinfo : EIATTR_SW2861232_WAR
	.align		4
.L_354:
        /*0008*/ 	.byte	0x01, 0x35
	.zero		2


	//----- nvinfo : EIATTR_PARAM_CBANK
	.align		4
        /*000c*/ 	.byte	0x04, 0x0a
        /*000e*/ 	.short	(.L_356 - .L_355)
	.align		4
.L_355:
        /*0010*/ 	.word	index@(.nv.constant0._ZN5flash44flash_bwd_dq_dk_dv_loop_seqk_parallel_kernelI23Flash_bwd_kernel_traitsILi96ELi64ELi128ELi8ELi2ELi4ELi4ELb0ELb0EN7cutlass6half_tE19Flash_kernel_traitsILi96ELi64ELi128ELi8ES3_EELb1ELb1ELb0ELb0ELb0ELb0ELb0EEEvNS_16Flash_bwd_paramsE)
        /*0014*/ 	.short	0x0160
        /*0016*/ 	.short	0x0280


	//----- nvinfo : EIATTR_CBANK_PARAM_SIZE
	.align		4
.L_356:
        /*0018*/ 	.byte	0x03, 0x19
        /*001a*/ 	.short	0x0280


	//----- nvinfo : EIATTR_KPARAM_INFO
	.align		4
        /*001c*/ 	.byte	0x04, 0x17
        /*001e*/ 	.short	(.L_358 - .L_357)
.L_357:
        /*0020*/ 	.word	0x00000000
        /*0024*/ 	.short	0x0000
        /*0026*/ 	.short	0x0000
        /*0028*/ 	.byte	0x00, 0xf0, 0x01, 0x0a


	//----- nvinfo : EIATTR_MAXREG_COUNT
	.align		4
.L_358:
        /*002c*/ 	.byte	0x03, 0x1b
        /*002e*/ 	.short	0x00ff


	//----- nvinfo : EIATTR_NUM_BARRIERS
	.align		4
        /*0030*/ 	.byte	0x02, 0x4c
        /*0032*/ 	.byte	0x01
	.zero		1


	//----- nvinfo : EIATTR_ANNOTATIONS
	.align		4
        /*0034*/ 	.byte	0x04, 0x55
        /*0036*/ 	.short	(.L_360 - .L_359)


	//   ....[0]....
.L_359:
        /*0038*/ 	.word	0x00000001
        /*003c*/ 	.byte	0x70, 0x0c, 0x00, 0x00, 0x01, 0x00, 0x00, 0x00, 0x00, 0x80, 0x00, 0x00


	//----- nvinfo : EIATTR_MERCURY_ISA_VERSION
	.align		4
.L_360:
        /*0048*/ 	.byte	0x03, 0x5f
        /*004a*/ 	.short	0x0000


	//----- nvinfo : EIATTR_EXIT_INSTR_OFFSETS
	.align		4
        /*004c*/ 	.byte	0x04, 0x1c
        /*004e*/ 	.short	(.L_362 - .L_361)


	//   ....[0]....
.L_361:
        /*0050*/ 	.word	0x00000090


	//   ....[1]....
        /*0054*/ 	.word	0x000095c0


	//----- nvinfo : EIATTR_CTAIDZ_USED
	.align		4
.L_362:
        /*0058*/ 	.byte	0x01, 0x04
	.zero		2


	//----- nvinfo : EIATTR_CRS_STACK_SIZE
	.align		4
        /*005c*/ 	.byte	0x04, 0x1e
        /*005e*/ 	.short	(.L_364 - .L_363)
.L_363:
        /*0060*/ 	.word	0x00000000
.L_364:


//--------------------- .nv.info._ZN5flash44flash_bwd_dq_dk_dv_loop_seqk_parallel_kernelI23Flash_bwd_kernel_traitsILi96ELi64ELi128ELi8ELi2ELi4ELi4ELb0ELb0EN7cutlass6half_tE19Flash_kernel_traitsILi96ELi64ELi128ELi8ES3_EELb0ELb1ELb0ELb0ELb0ELb0ELb1EEEvNS_16Flash_bwd_paramsE --------------------------
	.section	.nv.info._ZN5flash44flash_bwd_dq_dk_dv_loop_seqk_parallel_kernelI23Flash_bwd_kernel_traitsILi96ELi64ELi128ELi8ELi2ELi4ELi4ELb0ELb0EN7cutlass6half_tE19Flash_kernel_traitsILi96ELi64ELi128ELi8ES3_EELb0ELb1ELb0ELb0ELb0ELb0ELb1EEEvNS_16Flash_bwd_paramsE,"",@"SHT_CUDA_INFO"
	.sectionflags	@""
	.align	4


	//----- nvinfo : EIATTR_CUDA_API_VERSION
	.align		4
        /*0000*/ 	.byte	0x04, 0x37
        /*0002*/ 	.short	(.L_366 - .L_365)
.L_365:
        /*0004*/ 	.word	0x00000082


	//----- nvinfo : EIATTR_SW2861232_WAR
	.align		4
.L_366:
        /*0008*/ 	.byte	0x01, 0x35
	.zero		2


	//----- nvinfo : EIATTR_PARAM_CBANK
	.align		4
        /*000c*/ 	.byte	0x04, 0x0a
        /*000e*/ 	.short	(.L_368 - .L_367)
	.align		4
.L_367:
        /*0010*/ 	.word	index@(.nv.constant0._ZN5flash44flash_bwd_dq_dk_dv_loop_seqk_parallel_kernelI23Flash_bwd_kernel_traitsILi96ELi64ELi128ELi8ELi2ELi4ELi4ELb0ELb0EN7cutlass6half_tE19Flash_kernel_traitsILi96ELi64ELi128ELi8ES3_EELb0ELb1ELb0ELb0ELb0ELb0ELb1EEEvNS_16Flash_bwd_paramsE)
        /*0014*/ 	.short	0x0160
        /*0016*/ 	.short	0x0280


	//----- nvinfo : EIATTR_CBANK_PARAM_SIZE
	.align		4
.L_368:
        /*0018*/ 	.byte	0x03, 0x19
        /*001a*/ 	.short	0x0280


	//----- nvinfo : EIATTR_KPARAM_INFO
	.align		4
        /*001c*/ 	.byte	0x04, 0x17
        /*001e*/ 	.short	(.L_370 - .L_369)
.L_369:
        /*0020*/ 	.word	0x00000000
        /*0024*/ 	.short	0x0000
        /*0026*/ 	.short	0x0000
        /*0028*/ 	.byte	0x00, 0xf0, 0x01, 0x0a


	//----- nvinfo : EIATTR_MAXREG_COUNT
	.align		4
.L_370:
        /*002c*/ 	.byte	0x03, 0x1b
        /*002e*/ 	.short	0x00ff


	//----- nvinfo : EIATTR_NUM_BARRIERS
	.align		4
        /*0030*/ 	.byte	0x02, 0x4c
        /*0032*/ 	.byte	0x01
	.zero		1


	//----- nvinfo : EIATTR_ANNOTATIONS
	.align		4
        /*0034*/ 	.byte	0x04, 0x55
        /*0036*/ 	.short	(.L_372 - .L_371)


	//   ....[0]....
.L_371:
        /* <DEDUP_REMOVED lines=9> */


	//----- nvinfo : EIATTR_MERCURY_ISA_VERSION
	.align		4
.L_372:
        /*00b0*/ 	.byte	0x03, 0x5f
        /*00b2*/ 	.short	0x0000


	//----- nvinfo : EIATTR_EXIT_INSTR_OFFSETS
	.align		4
        /*00b4*/ 	.byte	0x04, 0x1c
        /*00b6*/ 	.short	(.L_374 - .L_373)


	//   ....[0]....
.L_373:
        /*00b8*/ 	.word	0x000000a0


	//   ....[1]....
        /*00bc*/ 	.word	0x00009780


	//----- nvinfo : EIATTR_CTAIDZ_USED
	.align		4
.L_374:
        /*00c0*/ 	.byte	0x01, 0x04
	.zero		2


	//----- nvinfo : EIATTR_CRS_STACK_SIZE
	.align		4
        /*00c4*/ 	.byte	0x04, 0x1e
        /*00c6*/ 	.short	(.L_376 - .L_375)
.L_375:
        /*00c8*/ 	.word	0x00000000
.L_376:


//--------------------- .nv.info._ZN5flash44flash_bwd_dq_dk_dv_loop_seqk_parallel_kernelI23Flash_bwd_kernel_traitsILi96ELi64ELi128ELi8ELi2ELi4ELi4ELb0ELb0EN7cutlass6half_tE19Flash_kernel_traitsILi96ELi64ELi128ELi8ES3_EELb1ELb1ELb0ELb0ELb1ELb1ELb0EEEvNS_16Flash_bwd_paramsE --------------------------
	.section	.nv.info._ZN5flash44flash_bwd_dq_dk_dv_loop_seqk_parallel_kernelI23Flash_bwd_kernel_traitsILi96ELi64ELi128ELi8ELi2ELi4ELi4ELb0ELb0EN7cutlass6half_tE19Flash_kernel_traitsILi96ELi64ELi128ELi8ES3_EELb1ELb1ELb0ELb0ELb1ELb1ELb0EEEvNS_16Flash_bwd_paramsE,"",@"SHT_CUDA_INFO"
	.sectionflags	@""
	.align	4


	//----- nvinfo : EIATTR_CUDA_API_VERSION
	.align		4
        /*0000*/ 	.byte	0x04, 0x37
        /*0002*/ 	.short	(.L_378 - .L_377)
.L_377:
        /*0004*/ 	.word	0x00000082


	//----- nvinfo : EIATTR_SW2861232_WAR
	.align		4
.L_378:
        /*0008*/ 	.byte	0x01, 0x35
	.zero		2


	//----- nvinfo : EIATTR_PARAM_CBANK
	.align		4
        /*000c*/ 	.byte	0x04, 0x0a
        /*000e*/ 	.short	(.L_380 - .L_379)
	.align		4
.L_379:
        /*0010*/ 	.word	index@(.nv.constant0._ZN5flash44flash_bwd_dq_dk_dv_loop_seqk_parallel_kernelI23Flash_bwd_kernel_traitsILi96ELi64ELi128ELi8ELi2ELi4ELi4ELb0ELb0EN7cutlass6half_tE19Flash_kernel_traitsILi96ELi64ELi128ELi8ES3_EELb1ELb1ELb0ELb0ELb1ELb1ELb0EEEvNS_16Flash_bwd_paramsE)
        /*0014*/ 	.short	0x0160
        /*0016*/ 	.short	0x0280


	//----- nvinfo : EIATTR_CBANK_PARAM_SIZE
	.align		4
.L_380:
        /*0018*/ 	.byte	0x03, 0x19
        /*001a*/ 	.short	0x0280


	//----- nvinfo : EIATTR_KPARAM_INFO
	.align		4
        /*001c*/ 	.byte	0x04, 0x17
        /*001e*/ 	.short	(.L_382 - .L_381)
.L_381:
        /*0020*/ 	.word	0x00000000
        /*0024*/ 	.short	0x0000
        /*0026*/ 	.short	0x0000
        /*0028*/ 	.byte	0x00, 0xf0, 0x01, 0x0a


	//----- nvinfo : EIATTR_MAXREG_COUNT
	.align		4
.L_382:
        /*002c*/ 	.byte	0x03, 0x1b
        /*002e*/ 	.short	0x00ff


	//----- nvinfo : EIATTR_NUM_BARRIERS
	.align		4
        /*0030*/ 	.byte	0x02, 0x4c
        /*0032*/ 	.byte	0x01
	.zero		1


	//----- nvinfo : EIATTR_ANNOTATIONS
	.align		4
        /*0034*/ 	.byte	0x04, 0x55
        /*0036*/ 	.short	(.L_384 - .L_383)


	//   ....[0]....
.L_383:
        /*0038*/ 	.word	0x00000001
        /*003c*/ 	.byte	0x10, 0x05, 0x00, 0x00, 0x01, 0x00, 0x00, 0x00, 0x40, 0x05, 0x00, 0x00, 0x01, 0x00, 0x00, 0x00
        /*004c*/ 	.byte	0x20, 0x11, 0x00, 0x00, 0x01, 0x00, 0x00, 0x00, 0x30, 0x22, 0x00, 0x00


	//----- nvinfo : EIATTR_MERCURY_ISA_VERSION
	.align		4
.L_384:
        /*0058*/ 	.byte	0x03, 0x5f
        /*005a*/ 	.short	0x0000


	//----- nvinfo : EIATTR_EXIT_INSTR_OFFSETS
	.align		4
        /*005c*/ 	.byte	0x04, 0x1c
        /*005e*/ 	.short	(.L_386 - .L_385)


	//   ....[0]....
.L_385:
        /*0060*/ 	.word	0x00000090


	//   ....[1]....
        /*0064*/ 	.word	0x00007480


	//----- nvinfo : EIATTR_CTAIDZ_USED
	.align		4
.L_386:
        /*0068*/ 	.byte	0x01, 0x04
	.zero		2


//--------------------- .nv.info._ZN5flash44flash_bwd_dq_dk_dv_loop_seqk_parallel_kernelI23Flash_bwd_kernel_traitsILi96ELi64ELi128ELi8ELi2ELi4ELi4ELb0ELb0EN7cutlass6half_tE19Flash_kernel_traitsILi96ELi64ELi128ELi8ES3_EELb0ELb1ELb0ELb0ELb1ELb1ELb1EEEvNS_16Flash_bwd_paramsE --------------------------
	.section	.nv.info._ZN5flash44flash_bwd_dq_dk_dv_loop_seqk_parallel_kernelI23Flash_bwd_kernel_traitsILi96ELi64ELi128ELi8ELi2ELi4ELi4ELb0ELb0EN7cutlass6half_tE19Flash_kernel_traitsILi96ELi64ELi128ELi8ES3_EELb0ELb1ELb0ELb0ELb1ELb1ELb1EEEvNS_16Flash_bwd_paramsE,"",@"SHT_CUDA_INFO"
	.sectionflags	@""
	.align	4


	//----- nvinfo : EIATTR_CUDA_API_VERSION
	.align		4
        /*0000*/ 	.byte	0x04, 0x37
        /*0002*/ 	.short	(.L_388 - .L_387)
.L_387:
        /*0004*/ 	.word	0x00000082


	//----- nvinfo : EIATTR_SW2861232_WAR
	.align		4
.L_388:
        /*0008*/ 	.byte	0x01, 0x35
	.zero		2


	//----- nvinfo : EIATTR_PARAM_CBANK
	.align		4
        /*000c*/ 	.byte	0x04, 0x0a
        /*000e*/ 	.short	(.L_390 - .L_389)
	.align		4
.L_389:
        /*0010*/ 	.word	index@(.nv.constant0._ZN5flash44flash_bwd_dq_dk_dv_loop_seqk_parallel_kernelI23Flash_bwd_kernel_traitsILi96ELi64ELi128ELi8ELi2ELi4ELi4ELb0ELb0EN7cutlass6half_tE19Flash_kernel_traitsILi96ELi64ELi128ELi8ES3_EELb0ELb1ELb0ELb0ELb1ELb1ELb1EEEvNS_16Flash_bwd_paramsE)
        /*0014*/ 	.short	0x0160
        /*0016*/ 	.short	0x0280


	//----- nvinfo : EIATTR_CBANK_PARAM_SIZE
	.align		4
.L_390:
        /*0018*/ 	.byte	0x03, 0x19
        /*001a*/ 	.short	0x0280


	//----- nvinfo : EIATTR_KPARAM_INFO
	.align		4
        /*001c*/ 	.byte	0x04, 0x17
        /*001e*/ 	.short	(.L_392 - .L_391)
.L_391:
        /*0020*/ 	.word	0x00000000
        /*0024*/ 	.short	0x0000
        /*0026*/ 	.short	0x0000
        /*0028*/ 	.byte	0x00, 0xf0, 0x01, 0x0a


	//----- nvinfo : EIATTR_MAXREG_COUNT
	.align		4
.L_392:
        /*002c*/ 	.byte	0x03, 0x1b
        /*002e*/ 	.short	0x00ff


	//----- nvinfo : EIATTR_NUM_BARRIERS
	.align		4
        /*0030*/ 	.byte	0x02, 0x4c
        /*0032*/ 	.byte	0x01
	.zero		1


	//----- nvinfo : EIATTR_ANNOTATIONS
	.align		4
        /*0034*/ 	.byte	0x04, 0x55
        /*0036*/ 	.short	(.L_394 - .L_393)


	//   ....[0]....
.L_393:
        /*0038*/ 	.word	0x00000001
        /*003c*/ 	.byte	0x60, 0x05, 0x00, 0x00, 0x01, 0x00, 0x00, 0x00, 0xf0, 0x08, 0x00, 0x00, 0x01, 0x00, 0x00, 0x00
        /*004c*/ 	.byte	0x30, 0x0c, 0x00, 0x00, 0x01, 0x00, 0x00, 0x00, 0xc0, 0x0c, 0x00, 0x00, 0x01, 0x00, 0x00, 0x00
        /*005c*/ 	.byte	0xe0, 0x0c, 0x00, 0x00, 0x01, 0x00, 0x00, 0x00, 0xc0, 0x13, 0x00, 0x00, 0x01, 0x00, 0x00, 0x00
        /*006c*/ 	.byte	0xd0, 0x13, 0x00, 0x00, 0x01, 0x00, 0x00, 0x00, 0x30, 0x16, 0x00, 0x00, 0x01, 0x00, 0x00, 0x00
        /*007c*/ 	.byte	0x50, 0x16, 0x00, 0x00, 0x01, 0x00, 0x00, 0x00, 0x70, 0x24, 0x00, 0x00, 0x01, 0x00, 0x00, 0x00
        /*008c*/ 	.byte	0x80, 0x24, 0x00, 0x00, 0x01, 0x00, 0x00, 0x00, 0xe0, 0x53, 0x00, 0x00, 0x01, 0x00, 0x00, 0x00
        /*009c*/ 	.byte	0xe0, 0x62, 0x00, 0x00


	//----- nvinfo : EIATTR_MERCURY_ISA_VERSION
	.align		4
.L_394:
        /*00a0*/ 	.byte	0x03, 0x5f
        /*00a2*/ 	.short	0x0000


	//----- nvinfo : EIATTR_EXIT_INSTR_OFFSETS
	.align		4
        /*00a4*/ 	.byte	0x04, 0x1c
        /*00a6*/ 	.short	(.L_396 - .L_395)


	//   ....[0]....
.L_395:
        /*00a8*/ 	.word	0x000000a0


	//   ....[1]....
        /*00ac*/ 	.word	0x00007200


	//----- nvinfo : EIATTR_CTAIDZ_USED
	.align		4
.L_396:
        /*00b0*/ 	.byte	0x01, 0x04
	.zero		2


//--------------------- .nv.info._ZN5flash44flash_bwd_dq_dk_dv_loop_seqk_parallel_kernelI23Flash_bwd_kernel_traitsILi96ELi64ELi128ELi8ELi2ELi4ELi4ELb0ELb0EN7cutlass6half_tE19Flash_kernel_traitsILi96ELi64ELi128ELi8ES3_EELb1ELb1ELb0ELb0ELb0ELb1ELb0EEEvNS_16Flash_bwd_paramsE --------------------------
	.section	.nv.info._ZN5flash44flash_bwd_dq_dk_dv_loop_seqk_parallel_kernelI23Flash_bwd_kernel_traitsILi96ELi64ELi128ELi8ELi2ELi4ELi4ELb0ELb0EN7cutlass6half_tE19Flash_kernel_traitsILi96ELi64ELi128ELi8ES3_EELb1ELb1ELb0ELb0ELb0ELb1ELb0EEEvNS_16Flash_bwd_paramsE,"",@"SHT_CUDA_INFO"
	.sectionflags	@""
	.align	4


	//----- nvinfo : EIATTR_CUDA_API_VERSION
	.align		4
        /*0000*/ 	.byte	0x04, 0x37
        /*0002*/ 	.short	(.L_398 - .L_397)
.L_397:
        /*0004*/ 	.word	0x00000082


	//----- nvinfo : EIATTR_SW2861232_WAR
	.align		4
.L_398:
        /*0008*/ 	.byte	0x01, 0x35
	.zero		2


	//----- nvinfo : EIATTR_PARAM_CBANK
	.align		4
        /*000c*/ 	.byte	0x04, 0x0a
        /*000e*/ 	.short	(.L_400 - .L_399)
	.align		4
.L_399:
        /*0010*/ 	.word	index@(.nv.constant0._ZN5flash44flash_bwd_dq_dk_dv_loop_seqk_parallel_kernelI23Flash_bwd_kernel_traitsILi96ELi64ELi128ELi8ELi2ELi4ELi4ELb0ELb0EN7cutlass6half_tE19Flash_kernel_traitsILi96ELi64ELi128ELi8ES3_EELb1ELb1ELb0ELb0ELb0ELb1ELb0EEEvNS_16Flash_bwd_paramsE)
        /*0014*/ 	.short	0x0160
        /*0016*/ 	.short	0x0280


	//----- nvinfo : EIATTR_CBANK_PARAM_SIZE
	.align		4
.L_400:
        /*0018*/ 	.byte	0x03, 0x19
        /*001a*/ 	.short	0x0280


	//----- nvinfo : EIATTR_KPARAM_INFO
	.align		4
        /*001c*/ 	.byte	0x04, 0x17
        /*001e*/ 	.short	(.L_402 - .L_401)
.L_401:
        /*0020*/ 	.word	0x00000000
        /*0024*/ 	.short	0x0000
        /*0026*/ 	.short	0x0000
        /*0028*/ 	.byte	0x00, 0xf0, 0x01, 0x0a


	//----- nvinfo : EIATTR_MAXREG_COUNT
	.align		4
.L_402:
        /*002c*/ 	.byte	0x03, 0x1b
        /*002e*/ 	.short	0x00ff


	//----- nvinfo : EIATTR_NUM_BARRIERS
	.align		4
        /*0030*/ 	.byte	0x02, 0x4c
        /*0032*/ 	.byte	0x01
	.zero		1


	//----- nvinfo : EIATTR_MERCURY_ISA_VERSION
	.align		4
        /*0034*/ 	.byte	0x03, 0x5f
        /*0036*/ 	.short	0x0000


	//----- nvinfo : EIATTR_EXIT_INSTR_OFFSETS
	.align		4
        /*0038*/ 	.byte	0x04, 0x1c
        /*003a*/ 	.short	(.L_404 - .L_403)


	//   ....[0]....
.L_403:
        /*003c*/ 	.word	0x00000080


	//   ....[1]....
        /*0040*/ 	.word	0x00008760


	//----- nvinfo : EIATTR_CTAIDZ_USED
	.align		4
.L_404:
        /*0044*/ 	.byte	0x01, 0x04
	.zero		2


	//----- nvinfo : EIATTR_CRS_STACK_SIZE
	.align		4
        /*0048*/ 	.byte	0x04, 0x1e
        /*004a*/ 	.short	(.L_406 - .L_405)
.L_405:
        /*004c*/ 	.word	0x00000000
.L_406:


//--------------------- .nv.info._ZN5flash44flash_bwd_dq_dk_dv_loop_seqk_parallel_kernelI23Flash_bwd_kernel_traitsILi96ELi64ELi128ELi8ELi2ELi4ELi4ELb0ELb0EN7cutlass6half_tE19Flash_kernel_traitsILi96ELi64ELi128ELi8ES3_EELb0ELb1ELb0ELb0ELb0ELb1ELb1EEEvNS_16Flash_bwd_paramsE --------------------------
	.section	.nv.info._ZN5flash44flash_bwd_dq_dk_dv_loop_seqk_parallel_kernelI23Flash_bwd_kernel_traitsILi96ELi64ELi128ELi8ELi2ELi4ELi4ELb0ELb0EN7cutlass6half_tE19Flash_kernel_traitsILi96ELi64ELi128ELi8ES3_EELb0ELb1ELb0ELb0ELb0ELb1ELb1EEEvNS_16Flash_bwd_paramsE,"",@"SHT_CUDA_INFO"
	.sectionflags	@""
	.align	4


	//----- nvinfo : EIATTR_CUDA_API_VERSION
	.align		4
        /*0000*/ 	.byte	0x04, 0x37
        /*0002*/ 	.short	(.L_408 - .L_407)
.L_407:
        /*0004*/ 	.word	0x00000082


	//----- nvinfo : EIATTR_SW2861232_WAR
	.align		4
.L_408:
        /*0008*/ 	.byte	0x01, 0x35
	.zero		2


	//----- nvinfo : EIATTR_PARAM_CBANK
	.align		4
        /*000c*/ 	.byte	0x04, 0x0a
        /*000e*/ 	.short	(.L_410 - .L_409)
	.align		4
.L_409:
        /*0010*/ 	.word	index@(.nv.constant0._ZN5flash44flash_bwd_dq_dk_dv_loop_seqk_parallel_kernelI23Flash_bwd_kernel_traitsILi96ELi64ELi128ELi8ELi2ELi4ELi4ELb0ELb0EN7cutlass6half_tE19Flash_kernel_traitsILi96ELi64ELi128ELi8ES3_EELb0ELb1ELb0ELb0ELb0ELb1ELb1EEEvNS_16Flash_bwd_paramsE)
        /*0014*/ 	.short	0x0160
        /*0016*/ 	.short	0x0280


	//----- nvinfo : EIATTR_CBANK_PARAM_SIZE
	.align		4
.L_410:
        /*0018*/ 	.byte	0x03, 0x19
        /*001a*/ 	.short	0x0280


	//----- nvinfo : EIATTR_KPARAM_INFO
	.align		4
        /*001c*/ 	.byte	0x04, 0x17
        /*001e*/ 	.short	(.L_412 - .L_411)
.L_411:
        /*0020*/ 	.word	0x00000000
        /*0024*/ 	.short	0x0000
        /*0026*/ 	.short	0x0000
        /*0028*/ 	.byte	0x00, 0xf0, 0x01, 0x0a


	//----- nvinfo : EIATTR_MAXREG_COUNT
	.align		4
.L_412:
        /*002c*/ 	.byte	0x03, 0x1b
        /*002e*/ 	.short	0x00ff


	//----- nvinfo : EIATTR_NUM_BARRIERS
	.align		4
        /*0030*/ 	.byte	0x02, 0x4c
        /*0032*/ 	.byte	0x01
	.zero		1


	//----- nvinfo : EIATTR_ANNOTATIONS
	.align		4
        /*0034*/ 	.byte	0x04, 0x55
        /*0036*/ 	.short	(.L_414 - .L_413)


	//   ....[0]....
.L_413:
        /* <DEDUP_REMOVED lines=8> */


	//----- nvinfo : EIATTR_MERCURY_ISA_VERSION
	.align		4
.L_414:
        /*00a0*/ 	.byte	0x03, 0x5f
        /*00a2*/ 	.short	0x0000


	//----- nvinfo : EIATTR_EXIT_INSTR_OFFSETS
	.align		4
        /*00a4*/ 	.byte	0x04, 0x1c
        /*00a6*/ 	.short	(.L_416 - .L_415)


	//   ....[0]....
.L_415:
        /*00a8*/ 	.word	0x000000a0


	//   ....[1]....
        /*00ac*/ 	.word	0x000088d0


	//----- nvinfo : EIATTR_CTAIDZ_USED
	.align		4
.L_416:
        /*00b0*/ 	.byte	0x01, 0x04
	.zero		2


	//----- nvinfo : EIATTR_CRS_STACK_SIZE
	.align		4
        /*00b4*/ 	.byte	0x04, 0x1e
        /*00b6*/ 	.short	(.L_418 - .L_417)
.L_417:
        /*00b8*/ 	.word	0x00000000
.L_418:


//--------------------- .nv.info._ZN5flash44flash_bwd_dq_dk_dv_loop_seqk_parallel_kernelI23Flash_bwd_kernel_traitsILi96ELi64ELi128ELi8ELi2ELi4ELi4ELb0ELb0EN7cutlass6half_tE19Flash_kernel_traitsILi96ELi64ELi128ELi8ES3_EELb1ELb1ELb0ELb1ELb0ELb0ELb0EEEvNS_16Flash_bwd_paramsE --------------------------
	.section	.nv.info._ZN5flash44flash_bwd_dq_dk_dv_loop_seqk_parallel_kernelI23Flash_bwd_kernel_traitsILi96ELi64ELi128ELi8ELi2ELi4ELi4ELb0ELb0EN7cutlass6half_tE19Flash_kernel_traitsILi96ELi64ELi128ELi8ES3_EELb1ELb1ELb0ELb1ELb0ELb0ELb0EEEvNS_16Flash_bwd_paramsE,"",@"SHT_CUDA_INFO"
	.sectionflags	@""
	.align	4


	//----- nvinfo : EIATTR_CUDA_API_VERSION
	.align		4
        /*0000*/ 	.byte	0x04, 0x37
        /*0002*/ 	.short	(.L_420 - .L_419)
.L_419:
        /*0004*/ 	.word	0x00000082


	//----- nvinfo : EIATTR_SW2861232_WAR
	.align		4
.L_420:
        /*0008*/ 	.byte	0x01, 0x35
	.zero		2


	//----- nvinfo : EIATTR_PARAM_CBANK
	.align		4
        /*000c*/ 	.byte	0x04, 0x0a
        /*000e*/ 	.short	(.L_422 - .L_421)
	.align		4
.L_421:
        /*0010*/ 	.word	index@(.nv.constant0._ZN5flash44flash_bwd_dq_dk_dv_loop_seqk_parallel_kernelI23Flash_bwd_kernel_traitsILi96ELi64ELi128ELi8ELi2ELi4ELi4ELb0ELb0EN7cutlass6half_tE19Flash_kernel_traitsILi96ELi64ELi128ELi8ES3_EELb1ELb1ELb0ELb1ELb0ELb0ELb0EEEvNS_16Flash_bwd_paramsE)
        /*0014*/ 	.short	0x0160
        /*0016*/ 	.short	0x0280


	//----- nvinfo : EIATTR_CBANK_PARAM_SIZE
	.align		4
.L_422:
        /*0018*/ 	.byte	0x03, 0x19
        /*001a*/ 	.short	0x0280


	//----- nvinfo : EIATTR_KPARAM_INFO
	.align		4
        /*001c*/ 	.byte	0x04, 0x17
        /*001e*/ 	.short	(.L_424 - .L_423)
.L_423:
        /*0020*/ 	.word	0x00000000
        /*0024*/ 	.short	0x0000
        /*0026*/ 	.short	0x0000
        /*0028*/ 	.byte	0x00, 0xf0, 0x01, 0x0a


	//----- nvinfo : EIATTR_MAXREG_COUNT
	.align		4
.L_424:
        /*002c*/ 	.byte	0x03, 0x1b
        /*002e*/ 	.short	0x00ff


	//----- nvinfo : EIATTR_NUM_BARRIERS
	.align		4
        /*0030*/ 	.byte	0x02, 0x4c
        /*0032*/ 	.byte	0x01
	.zero		1


	//----- nvinfo : EIATTR_MERCURY_ISA_VERSION
	.align		4
        /*0034*/ 	.byte	0x03, 0x5f
        /*0036*/ 	.short	0x0000


	//----- nvinfo : EIATTR_EXIT_INSTR_OFFSETS
	.align		4
        /*0038*/ 	.byte	0x04, 0x1c
        /*003a*/ 	.short	(.L_426 - .L_425)


	//   ....[0]....
.L_425:
        /*003c*/ 	.word	0x00000090


	//   ....[1]....
        /*0040*/ 	.word	0x0000a050


	//----- nvinfo : EIATTR_CTAIDZ_USED
	.align		4
.L_426:
        /*0044*/ 	.byte	0x01, 0x04
	.zero		2


	//----- nvinfo : EIATTR_CRS_STACK_SIZE
	.align		4
        /*0048*/ 	.byte	0x04, 0x1e
        /*004a*/ 	.short	(.L_428 - .L_427)
.L_427:
        /*004c*/ 	.word	0x00000000
.L_428:


//--------------------- .nv.info._ZN5flash44flash_bwd_dq_dk_dv_loop_seqk_parallel_kernelI23Flash_bwd_kernel_traitsILi96ELi64ELi128ELi8ELi2ELi4ELi4ELb0ELb0EN7cutlass6half_tE19Flash_kernel_traitsILi96ELi64ELi128ELi8ES3_EELb0ELb1ELb0ELb1ELb0ELb0ELb1EEEvNS_16Flash_bwd_paramsE --------------------------
	.section	.nv.info._ZN5flash44flash_bwd_dq_dk_dv_loop_seqk_parallel_kernelI23Flash_bwd_kernel_traitsILi96ELi64ELi128ELi8ELi2ELi4ELi4ELb0ELb0EN7cutlass6half_tE19Flash_kernel_traitsILi96ELi64ELi128ELi8ES3_EELb0ELb1ELb0ELb1ELb0ELb0ELb1EEEvNS_16Flash_bwd_paramsE,"",@"SHT_CUDA_INFO"
	.sectionflags	@""
	.align	4


	//----- nvinfo : EIATTR_CUDA_API_VERSION
	.align		4
        /*0000*/ 	.byte	0x04, 0x37
        /*0002*/ 	.short	(.L_430 - .L_429)
.L_429:
        /*0004*/ 	.word	0x00000082


	//----- nvinfo : EIATTR_SW2861232_WAR
	.align		4
.L_430:
        /*0008*/ 	.byte	0x01, 0x35
	.zero		2


	//----- nvinfo : EIATTR_PARAM_CBANK
	.align		4
        /*000c*/ 	.byte	0x04, 0x0a
        /*000e*/ 	.short	(.L_432 - .L_431)
	.align		4
.L_431:
        /*0010*/ 	.word	index@(.nv.constant0._ZN5flash44flash_bwd_dq_dk_dv_loop_seqk_parallel_kernelI23Flash_bwd_kernel_traitsILi96ELi64ELi128ELi8ELi2ELi4ELi4ELb0ELb0EN7cutlass6half_tE19Flash_kernel_traitsILi96ELi64ELi128ELi8ES3_EELb0ELb1ELb0ELb1ELb0ELb0ELb1EEEvNS_16Flash_bwd_paramsE)
        /*0014*/ 	.short	0x0160
        /*0016*/ 	.short	0x0280


	//----- nvinfo : EIATTR_CBANK_PARAM_SIZE
	.align		4
.L_432:
        /*0018*/ 	.byte	0x03, 0x19
        /*001a*/ 	.short	0x0280


	//----- nvinfo : EIATTR_KPARAM_INFO
	.align		4
        /*001c*/ 	.byte	0x04, 0x17
        /*001e*/ 	.short	(.L_434 - .L_433)
.L_433:
        /*0020*/ 	.word	0x00000000
        /*0024*/ 	.short	0x0000
        /*0026*/ 	.short	0x0000
        /*0028*/ 	.byte	0x00, 0xf0, 0x01, 0x0a


	//----- nvinfo : EIATTR_MAXREG_COUNT
	.align		4
.L_434:
        /*002c*/ 	.byte	0x03, 0x1b
        /*002e*/ 	.short	0x00ff


	//----- nvinfo : EIATTR_NUM_BARRIERS
	.align		4
        /*0030*/ 	.byte	0x02, 0x4c
        /*0032*/ 	.byte	0x01
	.zero		1


	//----- nvinfo : EIATTR_ANNOTATIONS
	.align		4
        /*0034*/ 	.byte	0x04, 0x55
        /*0036*/ 	.short	(.L_436 - .L_435)


	//   ....[0]....
.L_435:
        /* <DEDUP_REMOVED lines=25> */


	//----- nvinfo : EIATTR_MERCURY_ISA_VERSION
	.align		4
.L_436:
        /*01b0*/ 	.byte	0x03, 0x5f
        /*01b2*/ 	.short	0x0000


	//----- nvinfo : EIATTR_EXIT_INSTR_OFFSETS
	.align		4
        /*01b4*/ 	.byte	0x04, 0x1c
        /*01b6*/ 	.short	(.L_438 - .L_437)


	//   ....[0]....
.L_437:
        /*01b8*/ 	.word	0x000000a0


	//   ....[1]....
        /*01bc*/ 	.word	0x00009c80


	//----- nvinfo : EIATTR_CTAIDZ_USED
	.align		4
.L_438:
        /*01c0*/ 	.byte	0x01, 0x04
	.zero		2


	//----- nvinfo : EIATTR_CRS_STACK_SIZE
	.align		4
        /*01c4*/ 	.byte	0x04, 0x1e
        /*01c6*/ 	.short	(.L_440 - .L_439)
.L_439:
        /*01c8*/ 	.word	0x00000000
.L_440:


//--------------------- .nv.info._ZN5flash25flash_bwd_dot_do_o_kernelILb0E23Flash_bwd_kernel_traitsILi96ELi64ELi128ELi8ELi2ELi4ELi4ELb0ELb0EN7cutlass6half_tE19Flash_kernel_traitsILi96ELi64ELi128ELi8ES3_EEEEvNS_16Flash_bwd_paramsE --------------------------
	.section	.nv.info._ZN5flash25flash_bwd_dot_do_o_kernelILb0E23Flash_bwd_kernel_traitsILi96ELi64ELi128ELi8ELi2ELi4ELi4ELb0ELb0EN7cutlass6half_tE19Flash_kernel_traitsILi96ELi64ELi128ELi8ES3_EEEEvNS_16Flash_bwd_paramsE,"",@"SHT_CUDA_INFO"
	.sectionflags	@""
	.align	4


	//----- nvinfo : EIATTR_CUDA_API_VERSION
	.align		4
        /*0000*/ 	.byte	0x04, 0x37
        /*0002*/ 	.short	(.L_442 - .L_441)
.L_441:
        /*0004*/ 	.word	0x00000082


	//----- nvinfo : EIATTR_SW2861232_WAR
	.align		4
.L_442:
        /*0008*/ 	.byte	0x01, 0x35
	.zero		2


	//----- nvinfo : EIATTR_PARAM_CBANK
	.align		4
        /*000c*/ 	.byte	0x04, 0x0a
        /*000e*/ 	.short	(.L_444 - .L_443)
	.align		4
.L_443:
        /*0010*/ 	.word	index@(.nv.constant0._ZN5flash25flash_bwd_dot_do_o_kernelILb0E23Flash_bwd_kernel_traitsILi96ELi64ELi128ELi8ELi2ELi4ELi4ELb0ELb0EN7cutlass6half_tE19Flash_kernel_traitsILi96ELi64ELi128ELi8ES3_EEEEvNS_16Flash_bwd_paramsE)
        /*0014*/ 	.short	0x0160
        /*0016*/ 	.short	0x0280


	//----- nvinfo : EIATTR_CBANK_PARAM_SIZE
	.align		4
.L_444:
        /*0018*/ 	.byte	0x03, 0x19
        /*001a*/ 	.short	0x0280


	//----- nvinfo : EIATTR_KPARAM_INFO
	.align		4
        /*001c*/ 	.byte	0x04, 0x17
        /*001e*/ 	.short	(.L_446 - .L_445)
.L_445:
        /*0020*/ 	.word	0x00000000
        /*0024*/ 	.short	0x0000
        /*0026*/ 	.short	0x0000
        /*0028*/ 	.byte	0x00, 0xf0, 0x01, 0x0a


	//----- nvinfo : EIATTR_MAXREG_COUNT
	.align		4
.L_446:
        /*002c*/ 	.byte	0x03, 0x1b
        /*002e*/ 	.short	0x00ff


	//----- nvinfo : EIATTR_MERCURY_ISA_VERSION
	.align		4
        /*0030*/ 	.byte	0x03, 0x5f
        /*0032*/ 	.short	0x0000


	//----- nvinfo : EIATTR_COOP_GROUP_MASK_REGIDS
	.align		4
        /*0034*/ 	.byte	0x04, 0x29
        /*0036*/ 	.short	(.L_448 - .L_447)


	//   ....[0]....
.L_447:
        /*0038*/ 	.word	0xffffffff


	//   ....[1]....
        /*003c*/ 	.word	0xffffffff


	//----- nvinfo : EIATTR_COOP_GROUP_INSTR_OFFSETS
	.align		4
.L_448:
        /*0040*/ 	.byte	0x04, 0x28
        /*0042*/ 	.short	(.L_450 - .L_449)


	//   ....[0]....
.L_449:
        /*0044*/ 	.word	0x00000d30


	//   ....[1]....
        /*0048*/ 	.word	0x00000d50


	//----- nvinfo : EIATTR_EXIT_INSTR_OFFSETS
	.align		4
.L_450:
        /*004c*/ 	.byte	0x04, 0x1c
        /*004e*/ 	.short	(.L_452 - .L_451)


	//   ....[0]....
.L_451:
        /*0050*/ 	.word	0x000000f0


	//   ....[1]....
        /*0054*/ 	.word	0x00000d60


	//   ....[2]....
        /*0058*/ 	.word	0x00000de0


	//----- nvinfo : EIATTR_CTAIDZ_USED
	.align		4
.L_452:
        /*005c*/ 	.byte	0x01, 0x04
	.zero		2


	//----- nvinfo : EIATTR_CRS_STACK_SIZE
	.align		4
        /*0060*/ 	.byte	0x04, 0x1e
        /*0062*/ 	.short	(.L_454 - .L_453)
.L_453:
        /*0064*/ 	.word	0x00000000
.L_454:


//--------------------- .nv.info._ZN5flash25flash_bwd_dot_do_o_kernelILb1E23Flash_bwd_kernel_traitsILi96ELi64ELi128ELi8ELi2ELi4ELi4ELb0ELb0EN7cutlass6half_tE19Flash_kernel_traitsILi96ELi64ELi128ELi8ES3_EEEEvNS_16Flash_bwd_paramsE --------------------------
	.section	.nv.info._ZN5flash25flash_bwd_dot_do_o_kernelILb1E23Flash_bwd_kernel_traitsILi96ELi64ELi128ELi8ELi2ELi4ELi4ELb0ELb0EN7cutlass6half_tE19Flash_kernel_traitsILi96ELi64ELi128ELi8ES3_EEEEvNS_16Flash_bwd_paramsE,"",@"SHT_CUDA_INFO"
	.sectionflags	@""
	.align	4


	//----- nvinfo : EIATTR_CUDA_API_VERSION
	.align		4
        /*0000*/ 	.byte	0x04, 0x37
        /*0002*/ 	.short	(.L_456 - .L_455)
.L_455:
        /*0004*/ 	.word	0x00000082


	//----- nvinfo : EIATTR_SW2861232_WAR
	.align		4
.L_456:
        /*0008*/ 	.byte	0x01, 0x35
	.zero		2


	//----- nvinfo : EIATTR_PARAM_CBANK
	.align		4
        /*000c*/ 	.byte	0x04, 0x0a
        /*000e*/ 	.short	(.L_458 - .L_457)
	.align		4
.L_457:
        /*0010*/ 	.word	index@(.nv.constant0._ZN5flash25flash_bwd_dot_do_o_kernelILb1E23Flash_bwd_kernel_traitsILi96ELi64ELi128ELi8ELi2ELi4ELi4ELb0ELb0EN7cutlass6half_tE19Flash_kernel_traitsILi96ELi64ELi128ELi8ES3_EEEEvNS_16Flash_bwd_paramsE)
        /*0014*/ 	.short	0x0160
        /*0016*/ 	.short	0x0280


	//----- nvinfo : EIATTR_CBANK_PARAM_SIZE
	.align		4
.L_458:
        /*0018*/ 	.byte	0x03, 0x19
        /*001a*/ 	.short	0x0280


	//----- nvinfo : EIATTR_KPARAM_INFO
	.align		4
        /*001c*/ 	.byte	0x04, 0x17
        /*001e*/ 	.short	(.L_460 - .L_459)
.L_459:
        /*0020*/ 	.word	0x00000000
        /*0024*/ 	.short	0x0000
        /*0026*/ 	.short	0x0000
        /*0028*/ 	.byte	0x00, 0xf0, 0x01, 0x0a


	//----- nvinfo : EIATTR_MAXREG_COUNT
	.align		4
.L_460:
        /*002c*/ 	.byte	0x03, 0x1b
        /*002e*/ 	.short	0x00ff


	//----- nvinfo : EIATTR_MERCURY_ISA_VERSION
	.align		4
        /*0030*/ 	.byte	0x03, 0x5f
        /*0032*/ 	.short	0x0000


	//----- nvinfo : EIATTR_COOP_GROUP_MASK_REGIDS
	.align		4
        /*0034*/ 	.byte	0x04, 0x29
        /*0036*/ 	.short	(.L_462 - .L_461)


	//   ....[0]....
.L_461:
        /*0038*/ 	.word	0xffffffff


	//   ....[1]....
        /*003c*/ 	.word	0xffffffff


	//----- nvinfo : EIATTR_COOP_GROUP_INSTR_OFFSETS
	.align		4
.L_462:
        /*0040*/ 	.byte	0x04, 0x28
        /*0042*/ 	.short	(.L_464 - .L_463)


	//   ....[0]....
.L_463:
        /*0044*/ 	.word	0x00001030


	//   ....[1]....
        /*0048*/ 	.word	0x00001050


	//----- nvinfo : EIATTR_EXIT_INSTR_OFFSETS
	.align		4
.L_464:
        /*004c*/ 	.byte	0x04, 0x1c
        /*004e*/ 	.short	(.L_466 - .L_465)


	//   ....[0]....
.L_465:
        /*0050*/ 	.word	0x000000f0


	//   ....[1]....
        /*0054*/ 	.word	0x00001100


	//----- nvinfo : EIATTR_CTAIDZ_USED
	.align		4
.L_466:
        /*0058*/ 	.byte	0x01, 0x04
	.zero		2


	//----- nvinfo : EIATTR_CRS_STACK_SIZE
	.align		4
        /*005c*/ 	.byte	0x04, 0x1e
        /*005e*/ 	.short	(.L_468 - .L_467)
.L_467:
        /*0060*/ 	.word	0x00000000
.L_468:


//--------------------- .nv.callgraph             --------------------------
	.section	.nv.callgraph,"",@"SHT_CUDA_CALLGRAPH"
	.align	4
	.sectionentsize	8
	.align		4
        /*0000*/ 	.word	0x00000000
	.align		4
        /*0004*/ 	.word	0xffffffff
	.align		4
        /*0008*/ 	.word	0x00000000
	.align		4
        /*000c*/ 	.word	0xfffffffe
	.align		4
        /*0010*/ 	.word	0x00000000
	.align		4
        /*0014*/ 	.word	0xfffffffd
	.align		4
        /*0018*/ 	.word	0x00000000
	.align		4
        /*001c*/ 	.word	0xfffffffc


//--------------------- .nv.rel.action            --------------------------
	.section	.nv.rel.action,"",@"SHT_CUDA_RELOCINFO"
	.align	8
	.sectionentsize	8
        /*0000*/ 	.byte	0x73, 0x00, 0x00, 0x00, 0x00, 0x00, 0x00, 0x00, 0x00, 0x00, 0x00, 0x11, 0x25, 0x00, 0x05, 0x36


//--------------------- .nv.constant4             --------------------------
	.section	.nv.constant4,"a",@progbits
	.align	8
	.align		8
.nv.constant4:
        /*0000*/ 	.dword	_ZN72_INTERNAL_63872949_36_flash_bwd_hdim96_fp16_causal_sm80_cu_0106449f_31184cuda3std3__45__cpo5beginE
	.align		8
        /*0008*/ 	.dword	_ZN72_INTERNAL_63872949_36_flash_bwd_hdim96_fp16_causal_sm80_cu_0106449f_31184cuda3std3__45__cpo3endE
	.align		8
        /*0010*/ 	.dword	_ZN72_INTERNAL_63872949_36_flash_bwd_hdim96_fp16_causal_sm80_cu_0106449f_31184cuda3std3__45__cpo6cbeginE
	.align		8
        /*0018*/ 	.dword	_ZN72_INTERNAL_63872949_36_flash_bwd_hdim96_fp16_causal_sm80_cu_0106449f_31184cuda3std3__45__cpo4cendE
	.align		8
        /*0020*/ 	.dword	_ZN72_INTERNAL_63872949_36_flash_bwd_hdim96_fp16_causal_sm80_cu_0106449f_31184cuda3std3__474_GLOBAL__N__63872949_36_flash_bwd_hdim96_fp16_causal_sm80_cu_0106449f_31186ignoreE
	.align		8
        /*0028*/ 	.dword	_ZN72_INTERNAL_63872949_36_flash_bwd_hdim96_fp16_causal_sm80_cu_0106449f_31184cuda3std3__419piecewise_constructE
	.align		8
        /*0030*/ 	.dword	_ZN72_INTERNAL_63872949_36_flash_bwd_hdim96_fp16_causal_sm80_cu_0106449f_31184cuda3std3__48in_placeE
	.align		8
        /*0038*/ 	.dword	_ZN72_INTERNAL_63872949_36_flash_bwd_hdim96_fp16_causal_sm80_cu_0106449f_31184cuda3std6ranges3__45__cpo4swapE
	.align		8
        /*0040*/ 	.dword	_ZN72_INTERNAL_63872949_36_flash_bwd_hdim96_fp16_causal_sm80_cu_0106449f_31184cuda3std6ranges3__45__cpo9iter_moveE
	.align		8
        /*0048*/ 	.dword	_ZN72_INTERNAL_63872949_36_flash_bwd_hdim96_fp16_causal_sm80_cu_0106449f_31184cute7productE
	.align		8
        /*0050*/ 	.dword	_ZN72_INTERNAL_63872949_36_flash_bwd_hdim96_fp16_causal_sm80_cu_0106449f_31184cute1_E


//--------------------- .nv.constant0._ZN5flash44flash_bwd_dq_dk_dv_loop_seqk_parallel_kernelI23Flash_bwd_kernel_traitsILi96ELi64ELi128ELi8ELi2ELi4ELi4ELb1ELb0EN7cutlass6half_tE19Flash_kernel_traitsILi96ELi64ELi128ELi8ES3_EELb0ELb1ELb0ELb0ELb0ELb0ELb0EEEvNS_16Flash_bwd_paramsE --------------------------
	.section	.nv.constant0._ZN5flash44flash_bwd_dq_dk_dv_loop_seqk_parallel_kernelI23Flash_bwd_kernel_traitsILi96ELi64ELi128ELi8ELi2ELi4ELi4ELb1ELb0EN7cutlass6half_tE19Flash_kernel_traitsILi96ELi64ELi128ELi8ES3_EELb0ELb1ELb0ELb0ELb0ELb0ELb0EEEvNS_16Flash_bwd_paramsE,"a",@progbits
	.sectionflags	@""
	.align	4
.nv.constant0._ZN5flash44flash_bwd_dq_dk_dv_loop_seqk_parallel_kernelI23Flash_bwd_kernel_traitsILi96ELi64ELi128ELi8ELi2ELi4ELi4ELb1ELb0EN7cutlass6half_tE19Flash_kernel_traitsILi96ELi64ELi128ELi8ES3_EELb0ELb1ELb0ELb0ELb0ELb0ELb0EEEvNS_16Flash_bwd_paramsE:
	.zero		992


//--------------------- .nv.constant0._ZN5flash44flash_bwd_dq_dk_dv_loop_seqk_parallel_kernelI23Flash_bwd_kernel_traitsILi96ELi64ELi128ELi8ELi2ELi4ELi4ELb1ELb0EN7cutlass6half_tE19Flash_kernel_traitsILi96ELi64ELi128ELi8ES3_EELb0ELb1ELb0ELb0ELb1ELb1ELb0EEEvNS_16Flash_bwd_paramsE --------------------------
	.section	.nv.constant0._ZN5flash44flash_bwd_dq_dk_dv_loop_seqk_parallel_kernelI23Flash_bwd_kernel_traitsILi96ELi64ELi128ELi8ELi2ELi4ELi4ELb1ELb0EN7cutlass6half_tE19Flash_kernel_traitsILi96ELi64ELi128ELi8ES3_EELb0ELb1ELb0ELb0ELb1ELb1ELb0EEEvNS_16Flash_bwd_paramsE,"a",@progbits
	.sectionflags	@""
	.align	4
.nv.constant0._ZN5flash44flash_bwd_dq_dk_dv_loop_seqk_parallel_kernelI23Flash_bwd_kernel_traitsILi96ELi64ELi128ELi8ELi2ELi4ELi4ELb1ELb0EN7cutlass6half_tE19Flash_kernel_traitsILi96ELi64ELi128ELi8ES3_EELb0ELb1ELb0ELb0ELb1ELb1ELb0EEEvNS_16Flash_bwd_paramsE:
	.zero		992


//--------------------- .nv.constant0._ZN5flash44flash_bwd_dq_dk_dv_loop_seqk_parallel_kernelI23Flash_bwd_kernel_traitsILi96ELi64ELi128ELi8ELi2ELi4ELi4ELb1ELb0EN7cutlass6half_tE19Flash_kernel_traitsILi96ELi64ELi128ELi8ES3_EELb0ELb1ELb0ELb0ELb0ELb1ELb0EEEvNS_16Flash_bwd_paramsE --------------------------
	.section	.nv.constant0._ZN5flash44flash_bwd_dq_dk_dv_loop_seqk_parallel_kernelI23Flash_bwd_kernel_traitsILi96ELi64ELi128ELi8ELi2ELi4ELi4ELb1ELb0EN7cutlass6half_tE19Flash_kernel_traitsILi96ELi64ELi128ELi8ES3_EELb0ELb1ELb0ELb0ELb0ELb1ELb0EEEvNS_16Flash_bwd_paramsE,"a",@progbits
	.sectionflags	@""
	.align	4
.nv.constant0._ZN5flash44flash_bwd_dq_dk_dv_loop_seqk_parallel_kernelI23Flash_bwd_kernel_traitsILi96ELi64ELi128ELi8ELi2ELi4ELi4ELb1ELb0EN7cutlass6half_tE19Flash_kernel_traitsILi96ELi64ELi128ELi8ES3_EELb0ELb1ELb0ELb0ELb0ELb1ELb0EEEvNS_16Flash_bwd_paramsE:
	.zero		992


//--------------------- .nv.constant0._ZN5flash44flash_bwd_dq_dk_dv_loop_seqk_parallel_kernelI23Flash_bwd_kernel_traitsILi96ELi64ELi128ELi8ELi2ELi4ELi4ELb1ELb0EN7cutlass6half_tE19Flash_kernel_traitsILi96ELi64ELi128ELi8ES3_EELb0ELb1ELb0ELb1ELb0ELb0ELb0EEEvNS_16Flash_bwd_paramsE --------------------------
	.section	.nv.constant0._ZN5flash44flash_bwd_dq_dk_dv_loop_seqk_parallel_kernelI23Flash_bwd_kernel_traitsILi96ELi64ELi128ELi8ELi2ELi4ELi4ELb1ELb0EN7cutlass6half_tE19Flash_kernel_traitsILi96ELi64ELi128ELi8ES3_EELb0ELb1ELb0ELb1ELb0ELb0ELb0EEEvNS_16Flash_bwd_paramsE,"a",@progbits
	.sectionflags	@""
	.align	4
.nv.constant0._ZN5flash44flash_bwd_dq_dk_dv_loop_seqk_parallel_kernelI23Flash_bwd_kernel_traitsILi96ELi64ELi128ELi8ELi2ELi4ELi4ELb1ELb0EN7cutlass6half_tE19Flash_kernel_traitsILi96ELi64ELi128ELi8ES3_EELb0ELb1ELb0ELb1ELb0ELb0ELb0EEEvNS_16Flash_bwd_paramsE:
	.zero		992


//--------------------- .nv.constant0._ZN5flash27flash_bwd_convert_dq_kernelI23Flash_bwd_kernel_traitsILi96ELi64ELi128ELi8ELi2ELi4ELi4ELb1ELb0EN7cutlass6half_tE19Flash_kernel_traitsILi96ELi64ELi128ELi8ES3_EEEEvNS_16Flash_bwd_paramsEi --------------------------
	.section	.nv.constant0._ZN5flash27flash_bwd_convert_dq_kernelI23Flash_bwd_kernel_traitsILi96ELi64ELi128ELi8ELi2ELi4ELi4ELb1ELb0EN7cutlass6half_tE19Flash_kernel_traitsILi96ELi64ELi128ELi8ES3_EEEEvNS_16Flash_bwd_paramsEi,"a",@progbits
	.sectionflags	@""
	.align	4
.nv.constant0._ZN5flash27flash_bwd_convert_dq_kernelI23Flash_bwd_kernel_traitsILi96ELi64ELi128ELi8ELi2ELi4ELi4ELb1ELb0EN7cutlass6half_tE19Flash_kernel_traitsILi96ELi64ELi128ELi8ES3_EEEEvNS_16Flash_bwd_paramsEi:
	.zero		996


//--------------------- .nv.constant0._ZN5flash44flash_bwd_dq_dk_dv_loop_seqk_parallel_kernelI23Flash_bwd_kernel_traitsILi96ELi64ELi128ELi8ELi2ELi4ELi4ELb1ELb0EN7cutlass6half_tE19Flash_kernel_traitsILi96ELi64ELi128ELi8ES3_EELb1ELb1ELb0ELb0ELb0ELb0ELb0EEEvNS_16Flash_bwd_paramsE --------------------------
	.section	.nv.constant0._ZN5flash44flash_bwd_dq_dk_dv_loop_seqk_parallel_kernelI23Flash_bwd_kernel_traitsILi96ELi64ELi128ELi8ELi2ELi4ELi4ELb1ELb0EN7cutlass6half_tE19Flash_kernel_traitsILi96ELi64ELi128ELi8ES3_EELb1ELb1ELb0ELb0ELb0ELb0ELb0EEEvNS_16Flash_bwd_paramsE,"a",@progbits
	.sectionflags	@""
	.align	4
.nv.constant0._ZN5flash44flash_bwd_dq_dk_dv_loop_seqk_parallel_kernelI23Flash_bwd_kernel_traitsILi96ELi64ELi128ELi8ELi2ELi4ELi4ELb1ELb0EN7cutlass6half_tE19Flash_kernel_traitsILi96ELi64ELi128ELi8ES3_EELb1ELb1ELb0ELb0ELb0ELb0ELb0EEEvNS_16Flash_bwd_paramsE:
	.zero		992


//--------------------- .nv.constant0._ZN5flash44flash_bwd_dq_dk_dv_loop_seqk_parallel_kernelI23Flash_bwd_kernel_traitsILi96ELi64ELi128ELi8ELi2ELi4ELi4ELb1ELb0EN7cutlass6half_tE19Flash_kernel_traitsILi96ELi64ELi128ELi8ES3_EELb0ELb1ELb0ELb0ELb0ELb0ELb1EEEvNS_16Flash_bwd_paramsE --------------------------
	.section	.nv.constant0._ZN5flash44flash_bwd_dq_dk_dv_loop_seqk_parallel_kernelI23Flash_bwd_kernel_traitsILi96ELi64ELi128ELi8ELi2ELi4ELi4ELb1ELb0EN7cutlass6half_tE19Flash_kernel_traitsILi96ELi64ELi128ELi8ES3_EELb0ELb1ELb0ELb0ELb0ELb0ELb1EEEvNS_16Flash_bwd_paramsE,"a",@progbits
	.sectionflags	@""
	.align	4
.nv.constant0._ZN5flash44flash_bwd_dq_dk_dv_loop_seqk_parallel_kernelI23Flash_bwd_kernel_traitsILi96ELi64ELi128ELi8ELi2ELi4ELi4ELb1ELb0EN7cutlass6half_tE19Flash_kernel_traitsILi96ELi64ELi128ELi8ES3_EELb0ELb1ELb0ELb0ELb0ELb0ELb1EEEvNS_16Flash_bwd_paramsE:
	.zero		992


//--------------------- .nv.constant0._ZN5flash44flash_bwd_dq_dk_dv_loop_seqk_parallel_kernelI23Flash_bwd_kernel_traitsILi96ELi64ELi128ELi8ELi2ELi4ELi4ELb1ELb0EN7cutlass6half_tE19Flash_kernel_traitsILi96ELi64ELi128ELi8ES3_EELb1ELb1ELb0ELb0ELb1ELb1ELb0EEEvNS_16Flash_bwd_paramsE --------------------------
	.section	.nv.constant0._ZN5flash44flash_bwd_dq_dk_dv_loop_seqk_parallel_kernelI23Flash_bwd_kernel_traitsILi96ELi64ELi128ELi8ELi2ELi4ELi4ELb1ELb0EN7cutlass6half_tE19Flash_kernel_traitsILi96ELi64ELi128ELi8ES3_EELb1ELb1ELb0ELb0ELb1ELb1ELb0EEEvNS_16Flash_bwd_paramsE,"a",@progbits
	.sectionflags	@""
	.align	4
.nv.constant0._ZN5flash44flash_bwd_dq_dk_dv_loop_seqk_parallel_kernelI23Flash_bwd_kernel_traitsILi96ELi64ELi128ELi8ELi2ELi4ELi4ELb1ELb0EN7cutlass6half_tE19Flash_kernel_traitsILi96ELi64ELi128ELi8ES3_EELb1ELb1ELb0ELb0ELb1ELb1ELb0EEEvNS_16Flash_bwd_paramsE:
	.zero		992


//--------------------- .nv.constant0._ZN5flash44flash_bwd_dq_dk_dv_loop_seqk_parallel_kernelI23Flash_bwd_kernel_traitsILi96ELi64ELi128ELi8ELi2ELi4ELi4ELb1ELb0EN7cutlass6half_tE19Flash_kernel_traitsILi96ELi64ELi128ELi8ES3_EELb0ELb1ELb0ELb0ELb1ELb1ELb1EEEvNS_16Flash_bwd_paramsE --------------------------
	.section	.nv.constant0._ZN5flash44flash_bwd_dq_dk_dv_loop_seqk_parallel_kernelI23Flash_bwd_kernel_traitsILi96ELi64ELi128ELi8ELi2ELi4ELi4ELb1ELb0EN7cutlass6half_tE19Flash_kernel_traitsILi96ELi64ELi128ELi8ES3_EELb0ELb1ELb0ELb0ELb1ELb1ELb1EEEvNS_16Flash_bwd_paramsE,"a",@progbits
	.sectionflags	@""
	.align	4
.nv.constant0._ZN5flash44flash_bwd_dq_dk_dv_loop_seqk_parallel_kernelI23Flash_bwd_kernel_traitsILi96ELi64ELi128ELi8ELi2ELi4ELi4ELb1ELb0EN7cutlass6half_tE19Flash_kernel_traitsILi96ELi64ELi128ELi8ES3_EELb0ELb1ELb0ELb0ELb1ELb1ELb1EEEvNS_16Flash_bwd_paramsE:
	.zero		992


//--------------------- .nv.constant0._ZN5flash44flash_bwd_dq_dk_dv_loop_seqk_parallel_kernelI23Flash_bwd_kernel_traitsILi96ELi64ELi128ELi8ELi2ELi4ELi4ELb1ELb0EN7cutlass6half_tE19Flash_kernel_traitsILi96ELi64ELi128ELi8ES3_EELb1ELb1ELb0ELb0ELb0ELb1ELb0EEEvNS_16Flash_bwd_paramsE --------------------------
	.section	.nv.constant0._ZN5flash44flash_bwd_dq_dk_dv_loop_seqk_parallel_kernelI23Flash_bwd_kernel_traitsILi96ELi64ELi128ELi8ELi2ELi4ELi4ELb1ELb0EN7cutlass6half_tE19Flash_kernel_traitsILi96ELi64ELi128ELi8ES3_EELb1ELb1ELb0ELb0ELb0ELb1ELb0EEEvNS_16Flash_bwd_paramsE,"a",@progbits
	.sectionflags	@""
	.align	4
.nv.constant0._ZN5flash44flash_bwd_dq_dk_dv_loop_seqk_parallel_kernelI23Flash_bwd_kernel_traitsILi96ELi64ELi128ELi8ELi2ELi4ELi4ELb1ELb0EN7cutlass6half_tE19Flash_kernel_traitsILi96ELi64ELi128ELi8ES3_EELb1ELb1ELb0ELb0ELb0ELb1ELb0EEEvNS_16Flash_bwd_paramsE:
	.zero		992


//--------------------- .nv.constant0._ZN5flash44flash_bwd_dq_dk_dv_loop_seqk_parallel_kernelI23Flash_bwd_kernel_traitsILi96ELi64ELi128ELi8ELi2ELi4ELi4ELb1ELb0EN7cutlass6half_tE19Flash_kernel_traitsILi96ELi64ELi128ELi8ES3_EELb0ELb1ELb0ELb0ELb0ELb1ELb1EEEvNS_16Flash_bwd_paramsE --------------------------
	.section	.nv.constant0._ZN5flash44flash_bwd_dq_dk_dv_loop_seqk_parallel_kernelI23Flash_bwd_kernel_traitsILi96ELi64ELi128ELi8ELi2ELi4ELi4ELb1ELb0EN7cutlass6half_tE19Flash_kernel_traitsILi96ELi64ELi128ELi8ES3_EELb0ELb1ELb0ELb0ELb0ELb1ELb1EEEvNS_16Flash_bwd_paramsE,"a",@progbits
	.sectionflags	@""
	.align	4
.nv.constant0._ZN5flash44flash_bwd_dq_dk_dv_loop_seqk_parallel_kernelI23Flash_bwd_kernel_traitsILi96ELi64ELi128ELi8ELi2ELi4ELi4ELb1ELb0EN7cutlass6half_tE19Flash_kernel_traitsILi96ELi64ELi128ELi8ES3_EELb0ELb1ELb0ELb0ELb0ELb1ELb1EEEvNS_16Flash_bwd_paramsE:
	.zero		992


//--------------------- .nv.constant0._ZN5flash44flash_bwd_dq_dk_dv_loop_seqk_parallel_kernelI23Flash_bwd_kernel_traitsILi96ELi64ELi128ELi8ELi2ELi4ELi4ELb1ELb0EN7cutlass6half_tE19Flash_kernel_traitsILi96ELi64ELi128ELi8ES3_EELb1ELb1ELb0ELb1ELb0ELb0ELb0EEEvNS_16Flash_bwd_paramsE --------------------------
	.section	.nv.constant0._ZN5flash44flash_bwd_dq_dk_dv_loop_seqk_parallel_kernelI23Flash_bwd_kernel_traitsILi96ELi64ELi128ELi8ELi2ELi4ELi4ELb1ELb0EN7cutlass6half_tE19Flash_kernel_traitsILi96ELi64ELi128ELi8ES3_EELb1ELb1ELb0ELb1ELb0ELb0ELb0EEEvNS_16Flash_bwd_paramsE,"a",@progbits
	.sectionflags	@""
	.align	4
.nv.constant0._ZN5flash44flash_bwd_dq_dk_dv_loop_seqk_parallel_kernelI23Flash_bwd_kernel_traitsILi96ELi64ELi128ELi8ELi2ELi4ELi4ELb1ELb0EN7cutlass6half_tE19Flash_kernel_traitsILi96ELi64ELi128ELi8ES3_EELb1ELb1ELb0ELb1ELb0ELb0ELb0EEEvNS_16Flash_bwd_paramsE:
	.zero		992


//--------------------- .nv.constant0._ZN5flash44flash_bwd_dq_dk_dv_loop_seqk_parallel_kernelI23Flash_bwd_kernel_traitsILi96ELi64ELi128ELi8ELi2ELi4ELi4ELb1ELb0EN7cutlass6half_tE19Flash_kernel_traitsILi96ELi64ELi128ELi8ES3_EELb0ELb1ELb0ELb1ELb0ELb0ELb1EEEvNS_16Flash_bwd_paramsE --------------------------
	.section	.nv.constant0._ZN5flash44flash_bwd_dq_dk_dv_loop_seqk_parallel_kernelI23Flash_bwd_kernel_traitsILi96ELi64ELi128ELi8ELi2ELi4ELi4ELb1ELb0EN7cutlass6half_tE19Flash_kernel_traitsILi96ELi64ELi128ELi8ES3_EELb0ELb1ELb0ELb1ELb0ELb0ELb1EEEvNS_16Flash_bwd_paramsE,"a",@progbits
	.sectionflags	@""
	.align	4
.nv.constant0._ZN5flash44flash_bwd_dq_dk_dv_loop_seqk_parallel_kernelI23Flash_bwd_kernel_traitsILi96ELi64ELi128ELi8ELi2ELi4ELi4ELb1ELb0EN7cutlass6half_tE19Flash_kernel_traitsILi96ELi64ELi128ELi8ES3_EELb0ELb1ELb0ELb1ELb0ELb0ELb1EEEvNS_16Flash_bwd_paramsE:
	.zero		992


//--------------------- .nv.constant0._ZN5flash25flash_bwd_dot_do_o_kernelILb0E23Flash_bwd_kernel_traitsILi96ELi64ELi128ELi8ELi2ELi4ELi4ELb1ELb0EN7cutlass6half_tE19Flash_kernel_traitsILi96ELi64ELi128ELi8ES3_EEEEvNS_16Flash_bwd_paramsE --------------------------
	.section	.nv.constant0._ZN5flash25flash_bwd_dot_do_o_kernelILb0E23Flash_bwd_kernel_traitsILi96ELi64ELi128ELi8ELi2ELi4ELi4ELb1ELb0EN7cutlass6half_tE19Flash_kernel_traitsILi96ELi64ELi128ELi8ES3_EEEEvNS_16Flash_bwd_paramsE,"a",@progbits
	.sectionflags	@""
	.align	4
.nv.constant0._ZN5flash25flash_bwd_dot_do_o_kernelILb0E23Flash_bwd_kernel_traitsILi96ELi64ELi128ELi8ELi2ELi4ELi4ELb1ELb0EN7cutlass6half_tE19Flash_kernel_traitsILi96ELi64ELi128ELi8ES3_EEEEvNS_16Flash_bwd_paramsE:
	.zero		992


//--------------------- .nv.constant0._ZN5flash25flash_bwd_dot_do_o_kernelILb1E23Flash_bwd_kernel_traitsILi96ELi64ELi128ELi8ELi2ELi4ELi4ELb1ELb0EN7cutlass6half_tE19Flash_kernel_traitsILi96ELi64ELi128ELi8ES3_EEEEvNS_16Flash_bwd_paramsE --------------------------
	.section	.nv.constant0._ZN5flash25flash_bwd_dot_do_o_kernelILb1E23Flash_bwd_kernel_traitsILi96ELi64ELi128ELi8ELi2ELi4ELi4ELb1ELb0EN7cutlass6half_tE19Flash_kernel_traitsILi96ELi64ELi128ELi8ES3_EEEEvNS_16Flash_bwd_paramsE,"a",@progbits
	.sectionflags	@""
	.align	4
.nv.constant0._ZN5flash25flash_bwd_dot_do_o_kernelILb1E23Flash_bwd_kernel_traitsILi96ELi64ELi128ELi8ELi2ELi4ELi4ELb1ELb0EN7cutlass6half_tE19Flash_kernel_traitsILi96ELi64ELi128ELi8ES3_EEEEvNS_16Flash_bwd_paramsE:
	.zero		992


//--------------------- .nv.constant0._ZN5flash27flash_bwd_convert_dq_kernelI23Flash_bwd_kernel_traitsILi96ELi64ELi128ELi8ELi2ELi4ELi4ELb0ELb0EN7cutlass6half_tE19Flash_kernel_traitsILi96ELi64ELi128ELi8ES3_EEEEvNS_16Flash_bwd_paramsEi --------------------------
	.section	.nv.constant0._ZN5flash27flash_bwd_convert_dq_kernelI23Flash_bwd_kernel_traitsILi96ELi64ELi128ELi8ELi2ELi4ELi4ELb0ELb0EN7cutlass6half_tE19Flash_kernel_traitsILi96ELi64ELi128ELi8ES3_EEEEvNS_16Flash_bwd_paramsEi,"a",@progbits
	.sectionflags	@""
	.align	4
.nv.constant0._ZN5flash27flash_bwd_convert_dq_kernelI23Flash_bwd_kernel_traitsILi96ELi64ELi128ELi8ELi2ELi4ELi4ELb0ELb0EN7cutlass6half_tE19Flash_kernel_traitsILi96ELi64ELi128ELi8ES3_EEEEvNS_16Flash_bwd_paramsEi:
	.zero		996


//--------------------- .nv.constant0._ZN5flash44flash_bwd_dq_dk_dv_loop_seqk_parallel_kernelI23Flash_bwd_kernel_traitsILi96ELi64ELi128ELi8ELi2ELi4ELi4ELb0ELb0EN7cutlass6half_tE19Flash_kernel_traitsILi96ELi64ELi128ELi8ES3_EELb1ELb1ELb0ELb0ELb0ELb0ELb0EEEvNS_16Flash_bwd_paramsE --------------------------
	.section	.nv.constant0._ZN5flash44flash_bwd_dq_dk_dv_loop_seqk_parallel_kernelI23Flash_bwd_kernel_traitsILi96ELi64ELi128ELi8ELi2ELi4ELi4ELb0ELb0EN7cutlass6half_tE19Flash_kernel_traitsILi96ELi64ELi128ELi8ES3_EELb1ELb1ELb0ELb0ELb0ELb0ELb0EEEvNS_16Flash_bwd_paramsE,"a",@progbits
	.sectionflags	@""
	.align	4
.nv.constant0._ZN5flash44flash_bwd_dq_dk_dv_loop_seqk_parallel_kernelI23Flash_bwd_kernel_traitsILi96ELi64ELi128ELi8ELi2ELi4ELi4ELb0ELb0EN7cutlass6half_tE19Flash_kernel_traitsILi96ELi64ELi128ELi8ES3_EELb1ELb1ELb0ELb0ELb0ELb0ELb0EEEvNS_16Flash_bwd_paramsE:
	.zero		992


//--------------------- .nv.constant0._ZN5flash44flash_bwd_dq_dk_dv_loop_seqk_parallel_kernelI23Flash_bwd_kernel_traitsILi96ELi64ELi128ELi8ELi2ELi4ELi4ELb0ELb0EN7cutlass6half_tE19Flash_kernel_traitsILi96ELi64ELi128ELi8ES3_EELb0ELb1ELb0ELb0ELb0ELb0ELb1EEEvNS_16Flash_bwd_paramsE --------------------------
	.section	.nv.constant0._ZN5flash44flash_bwd_dq_dk_dv_loop_seqk_parallel_kernelI23Flash_bwd_kernel_traitsILi96ELi64ELi128ELi8ELi2ELi4ELi4ELb0ELb0EN7cutlass6half_tE19Flash_kernel_traitsILi96ELi64ELi128ELi8ES3_EELb0ELb1ELb0ELb0ELb0ELb0ELb1EEEvNS_16Flash_bwd_paramsE,"a",@progbits
	.sectionflags	@""
	.align	4
.nv.constant0._ZN5flash44flash_bwd_dq_dk_dv_loop_seqk_parallel_kernelI23Flash_bwd_kernel_traitsILi96ELi64ELi128ELi8ELi2ELi4ELi4ELb0ELb0EN7cutlass6half_tE19Flash_kernel_traitsILi96ELi64ELi128ELi8ES3_EELb0ELb1ELb0ELb0ELb0ELb0ELb1EEEvNS_16Flash_bwd_paramsE:
	.zero		992


//--------------------- .nv.constant0._ZN5flash44flash_bwd_dq_dk_dv_loop_seqk_parallel_kernelI23Flash_bwd_kernel_traitsILi96ELi64ELi128ELi8ELi2ELi4ELi4ELb0ELb0EN7cutlass6half_tE19Flash_kernel_traitsILi96ELi64ELi128ELi8ES3_EELb1ELb1ELb0ELb0ELb1ELb1ELb0EEEvNS_16Flash_bwd_paramsE --------------------------
	.section	.nv.constant0._ZN5flash44flash_bwd_dq_dk_dv_loop_seqk_parallel_kernelI23Flash_bwd_kernel_traitsILi96ELi64ELi128ELi8ELi2ELi4ELi4ELb0ELb0EN7cutlass6half_tE19Flash_kernel_traitsILi96ELi64ELi128ELi8ES3_EELb1ELb1ELb0ELb0ELb1ELb1ELb0EEEvNS_16Flash_bwd_paramsE,"a",@progbits
	.sectionflags	@""
	.align	4
.nv.constant0._ZN5flash44flash_bwd_dq_dk_dv_loop_seqk_parallel_kernelI23Flash_bwd_kernel_traitsILi96ELi64ELi128ELi8ELi2ELi4ELi4ELb0ELb0EN7cutlass6half_tE19Flash_kernel_traitsILi96ELi64ELi128ELi8ES3_EELb1ELb1ELb0ELb0ELb1ELb1ELb0EEEvNS_16Flash_bwd_paramsE:
	.zero		992


//--------------------- .nv.constant0._ZN5flash44flash_bwd_dq_dk_dv_loop_seqk_parallel_kernelI23Flash_bwd_kernel_traitsILi96ELi64ELi128ELi8ELi2ELi4ELi4ELb0ELb0EN7cutlass6half_tE19Flash_kernel_traitsILi96ELi64ELi128ELi8ES3_EELb0ELb1ELb0ELb0ELb1ELb1ELb1EEEvNS_16Flash_bwd_paramsE --------------------------
	.section	.nv.constant0._ZN5flash44flash_bwd_dq_dk_dv_loop_seqk_parallel_kernelI23Flash_bwd_kernel_traitsILi96ELi64ELi128ELi8ELi2ELi4ELi4ELb0ELb0EN7cutlass6half_tE19Flash_kernel_traitsILi96ELi64ELi128ELi8ES3_EELb0ELb1ELb0ELb0ELb1ELb1ELb1EEEvNS_16Flash_bwd_paramsE,"a",@progbits
	.sectionflags	@""
	.align	4
.nv.constant0._ZN5flash44flash_bwd_dq_dk_dv_loop_seqk_parallel_kernelI23Flash_bwd_kernel_traitsILi96ELi64ELi128ELi8ELi2ELi4ELi4ELb0ELb0EN7cutlass6half_tE19Flash_kernel_traitsILi96ELi64ELi128ELi8ES3_EELb0ELb1ELb0ELb0ELb1ELb1ELb1EEEvNS_16Flash_bwd_paramsE:
	.zero		992


//--------------------- .nv.constant0._ZN5flash44flash_bwd_dq_dk_dv_loop_seqk_parallel_kernelI23Flash_bwd_kernel_traitsILi96ELi64ELi128ELi8ELi2ELi4ELi4ELb0ELb0EN7cutlass6half_tE19Flash_kernel_traitsILi96ELi64ELi128ELi8ES3_EELb1ELb1ELb0ELb0ELb0ELb1ELb0EEEvNS_16Flash_bwd_paramsE --------------------------
	.section	.nv.constant0._ZN5flash44flash_bwd_dq_dk_dv_loop_seqk_parallel_kernelI23Flash_bwd_kernel_traitsILi96ELi64ELi128ELi8ELi2ELi4ELi4ELb0ELb0EN7cutlass6half_tE19Flash_kernel_traitsILi96ELi64ELi128ELi8ES3_EELb1ELb1ELb0ELb0ELb0ELb1ELb0EEEvNS_16Flash_bwd_paramsE,"a",@progbits
	.sectionflags	@""
	.align	4
.nv.constant0._ZN5flash44flash_bwd_dq_dk_dv_loop_seqk_parallel_kernelI23Flash_bwd_kernel_traitsILi96ELi64ELi128ELi8ELi2ELi4ELi4ELb0ELb0EN7cutlass6half_tE19Flash_kernel_traitsILi96ELi64ELi128ELi8ES3_EELb1ELb1ELb0ELb0ELb0ELb1ELb0EEEvNS_16Flash_bwd_paramsE:
	.zero		992


//--------------------- .nv.constant0._ZN5flash44flash_bwd_dq_dk_dv_loop_seqk_parallel_kernelI23Flash_bwd_kernel_traitsILi96ELi64ELi128ELi8ELi2ELi4ELi4ELb0ELb0EN7cutlass6half_tE19Flash_kernel_traitsILi96ELi64ELi128ELi8ES3_EELb0ELb1ELb0ELb0ELb0ELb1ELb1EEEvNS_16Flash_bwd_paramsE --------------------------
	.section	.nv.constant0._ZN5flash44flash_bwd_dq_dk_dv_loop_seqk_parallel_kernelI23Flash_bwd_kernel_traitsILi96ELi64ELi128ELi8ELi2ELi4ELi4ELb0ELb0EN7cutlass6half_tE19Flash_kernel_traitsILi96ELi64ELi128ELi8ES3_EELb0ELb1ELb0ELb0ELb0ELb1ELb1EEEvNS_16Flash_bwd_paramsE,"a",@progbits
	.sectionflags	@""
	.align	4
.nv.constant0._ZN5flash44flash_bwd_dq_dk_dv_loop_seqk_parallel_kernelI23Flash_bwd_kernel_traitsILi96ELi64ELi128ELi8ELi2ELi4ELi4ELb0ELb0EN7cutlass6half_tE19Flash_kernel_traitsILi96ELi64ELi128ELi8ES3_EELb0ELb1ELb0ELb0ELb0ELb1ELb1EEEvNS_16Flash_bwd_paramsE:
	.zero		992


//--------------------- .nv.constant0._ZN5flash44flash_bwd_dq_dk_dv_loop_seqk_parallel_kernelI23Flash_bwd_kernel_traitsILi96ELi64ELi128ELi8ELi2ELi4ELi4ELb0ELb0EN7cutlass6half_tE19Flash_kernel_traitsILi96ELi64ELi128ELi8ES3_EELb1ELb1ELb0ELb1ELb0ELb0ELb0EEEvNS_16Flash_bwd_paramsE --------------------------
	.section	.nv.constant0._ZN5flash44flash_bwd_dq_dk_dv_loop_seqk_parallel_kernelI23Flash_bwd_kernel_traitsILi96ELi64ELi128ELi8ELi2ELi4ELi4ELb0ELb0EN7cutlass6half_tE19Flash_kernel_traitsILi96ELi64ELi128ELi8ES3_EELb1ELb1ELb0ELb1ELb0ELb0ELb0EEEvNS_16Flash_bwd_paramsE,"a",@progbits
	.sectionflags	@""
	.align	4
.nv.constant0._ZN5flash44flash_bwd_dq_dk_dv_loop_seqk_parallel_kernelI23Flash_bwd_kernel_traitsILi96ELi64ELi128ELi8ELi2ELi4ELi4ELb0ELb0EN7cutlass6half_tE19Flash_kernel_traitsILi96ELi64ELi128ELi8ES3_EELb1ELb1ELb0ELb1ELb0ELb0ELb0EEEvNS_16Flash_bwd_paramsE:
	.zero		992


//--------------------- .nv.constant0._ZN5flash44flash_bwd_dq_dk_dv_loop_seqk_parallel_kernelI23Flash_bwd_kernel_traitsILi96ELi64ELi128ELi8ELi2ELi4ELi4ELb0ELb0EN7cutlass6half_tE19Flash_kernel_traitsILi96ELi64ELi128ELi8ES3_EELb0ELb1ELb0ELb1ELb0ELb0ELb1EEEvNS_16Flash_bwd_paramsE --------------------------
	.section	.nv.constant0._ZN5flash44flash_bwd_dq_dk_dv_loop_seqk_parallel_kernelI23Flash_bwd_kernel_traitsILi96ELi64ELi128ELi8ELi2ELi4ELi4ELb0ELb0EN7cutlass6half_tE19Flash_kernel_traitsILi96ELi64ELi128ELi8ES3_EELb0ELb1ELb0ELb1ELb0ELb0ELb1EEEvNS_16Flash_bwd_paramsE,"a",@progbits
	.sectionflags	@""
	.align	4
.nv.constant0._ZN5flash44flash_bwd_dq_dk_dv_loop_seqk_parallel_kernelI23Flash_bwd_kernel_traitsILi96ELi64ELi128ELi8ELi2ELi4ELi4ELb0ELb0EN7cutlass6half_tE19Flash_kernel_traitsILi96ELi64ELi128ELi8ES3_EELb0ELb1ELb0ELb1ELb0ELb0ELb1EEEvNS_16Flash_bwd_paramsE:
	.zero		992


//--------------------- .nv.constant0._ZN5flash25flash_bwd_dot_do_o_kernelILb0E23Flash_bwd_kernel_traitsILi96ELi64ELi128ELi8ELi2ELi4ELi4ELb0ELb0EN7cutlass6half_tE19Flash_kernel_traitsILi96ELi64ELi128ELi8ES3_EEEEvNS_16Flash_bwd_paramsE --------------------------
	.section	.nv.constant0._ZN5flash25flash_bwd_dot_do_o_kernelILb0E23Flash_bwd_kernel_traitsILi96ELi64ELi128ELi8ELi2ELi4ELi4ELb0ELb0EN7cutlass6half_tE19Flash_kernel_traitsILi96ELi64ELi128ELi8ES3_EEEEvNS_16Flash_bwd_paramsE,"a",@progbits
	.sectionflags	@""
	.align	4
.nv.constant0._ZN5flash25flash_bwd_dot_do_o_kernelILb0E23Flash_bwd_kernel_traitsILi96ELi64ELi128ELi8ELi2ELi4ELi4ELb0ELb0EN7cutlass6half_tE19Flash_kernel_traitsILi96ELi64ELi128ELi8ES3_EEEEvNS_16Flash_bwd_paramsE:
	.zero		992


//--------------------- .nv.constant0._ZN5flash25flash_bwd_dot_do_o_kernelILb1E23Flash_bwd_kernel_traitsILi96ELi64ELi128ELi8ELi2ELi4ELi4ELb0ELb0EN7cutlass6half_tE19Flash_kernel_traitsILi96ELi64ELi128ELi8ES3_EEEEvNS_16Flash_bwd_paramsE --------------------------
	.section	.nv.constant0._ZN5flash25flash_bwd_dot_do_o_kernelILb1E23Flash_bwd_kernel_traitsILi96ELi64ELi128ELi8ELi2ELi4ELi4ELb0ELb0EN7cutlass6half_tE19Flash_kernel_traitsILi96ELi64ELi128ELi8ES3_EEEEvNS_16Flash_bwd_paramsE,"a",@progbits
	.sectionflags	@""
	.align	4
.nv.constant0._ZN5flash25flash_bwd_dot_do_o_kernelILb1E23Flash_bwd_kernel_traitsILi96ELi64ELi128ELi8ELi2ELi4ELi4ELb0ELb0EN7cutlass6half_tE19Flash_kernel_traitsILi96ELi64ELi128ELi8ES3_EEEEvNS_16Flash_bwd_paramsE:
	.zero		992


//--------------------- .text._ZN5flash44flash_bwd_dq_dk_dv_loop_seqk_parallel_kernelI23Flash_bwd_kernel_traitsILi96ELi64ELi128ELi8ELi2ELi4ELi4ELb1ELb0EN7cutlass6half_tE19Flash_kernel_traitsILi96ELi64ELi128ELi8ES3_EELb0ELb1ELb0ELb0ELb0ELb0ELb0EEEvNS_16Flash_bwd_paramsE --------------------------
	.section	.text._ZN5flash44flash_bwd_dq_dk_dv_loop_seqk_parallel_kernelI23Flash_bwd_kernel_traitsILi96ELi64ELi128ELi8ELi2ELi4ELi4ELb1ELb0EN7cutlass6half_tE19Flash_kernel_traitsILi96ELi64ELi128ELi8ES3_EELb0ELb1ELb0ELb0ELb0ELb0ELb0EEEvNS_16Flash_bwd_paramsE,"ax",@progbits
	.sectioninfo	@"SHI_REGISTERS=255"
	.align	128
        .global         _ZN5flash44flash_bwd_dq_dk_dv_loop_seqk_parallel_kernelI23Flash_bwd_kernel_traitsILi96ELi64ELi128ELi8ELi2ELi4ELi4ELb1ELb0EN7cutlass6half_tE19Flash_kernel_traitsILi96ELi64ELi128ELi8ES3_EELb0ELb1ELb0ELb0ELb0ELb0ELb0EEEvNS_16Flash_bwd_paramsE
        .type           _ZN5flash44flash_bwd_dq_dk_dv_loop_seqk_parallel_kernelI23Flash_bwd_kernel_traitsILi96ELi64ELi128ELi8ELi2ELi4ELi4ELb1ELb0EN7cutlass6half_tE19Flash_kernel_traitsILi96ELi64ELi128ELi8ES3_EELb0ELb1ELb0ELb0ELb0ELb0ELb0EEEvNS_16Flash_bwd_paramsE,@function
        .size           _ZN5flash44flash_bwd_dq_dk_dv_loop_seqk_parallel_kernelI23Flash_bwd_kernel_traitsILi96ELi64ELi128ELi8ELi2ELi4ELi4ELb1ELb0EN7cutlass6half_tE19Flash_kernel_traitsILi96ELi64ELi128ELi8ES3_EELb0ELb1ELb0ELb0ELb0ELb0ELb0EEEvNS_16Flash_bwd_paramsE,(.L_x_664 - _ZN5flash44flash_bwd_dq_dk_dv_loop_seqk_parallel_kernelI23Flash_bwd_kernel_traitsILi96ELi64ELi128ELi8ELi2ELi4ELi4ELb1ELb0EN7cutlass6half_tE19Flash_kernel_traitsILi96ELi64ELi128ELi8ES3_EELb0ELb1ELb0ELb0ELb0ELb0ELb0EEEvNS_16Flash_bwd_paramsE)
        .other          _ZN5flash44flash_bwd_dq_dk_dv_loop_seqk_parallel_kernelI23Flash_bwd_kernel_traitsILi96ELi64ELi128ELi8ELi2ELi4ELi4ELb1ELb0EN7cutlass6half_tE19Flash_kernel_traitsILi96ELi64ELi128ELi8ES3_EELb0ELb1ELb0ELb0ELb0ELb0ELb0EEEvNS_16Flash_bwd_paramsE,@"STO_CUDA_ENTRY STV_DEFAULT"
_ZN5flash44flash_bwd_dq_dk_dv_loop_seqk_parallel_kernelI23Flash_bwd_kernel_traitsILi96ELi64ELi128ELi8ELi2ELi4ELi4ELb1ELb0EN7cutlass6half_tE19Flash_kernel_traitsILi96ELi64ELi128ELi8ES3_EELb0ELb1ELb0ELb0ELb0ELb0ELb0EEEvNS_16Flash_bwd_paramsE:
.text._ZN5flash44flash_bwd_dq_dk_dv_loop_seqk_parallel_kernelI23Flash_bwd_kernel_traitsILi96ELi64ELi128ELi8ELi2ELi4ELi4ELb1ELb0EN7cutlass6half_tE19Flash_kernel_traitsILi96ELi64ELi128ELi8ES3_EELb0ELb1ELb0ELb0ELb0ELb0ELb0EEEvNS_16Flash_bwd_paramsE:
[----:B------:R-:W-:Y:S02]  /*0000*/  MOV R1, c[0x0][0x28] ;  /* 0x00000a0000017a02 */ /* 0x000fe40000000f00 */
[----:B------:R-:W1:Y:S01]  /*0010*/  S2UR UR18, SR_CTAID.X ;  /* 0x00000000001279c3 */ /* 0x000e620000002500 */
[----:B------:R-:W-:Y:S01]  /*0020*/  ULDC UR4, c[0x0][0x218] ;  /* 0x0000860000047ab9 */ /* 0x000fe20000000800 */
[----:B------:R-:W-:Y:S01]  /*0030*/  IADD3 R1, R1, -0x50, RZ ;  /* 0xffffffb001017810 */ /* 0x000fe20007ffe0ff */
[----:B------:R-:W-:-:S04]  /*0040*/  UIADD3 UR5, UR4, 0x7f, URZ ;  /* 0x0000007f04057890 */ /* 0x000fc8000fffe03f */
[----:B------:R-:W-:-:S04]  /*0050*/  USHF.R.S32.HI UR4, URZ, 0x1f, UR5 ;  /* 0x0000001f3f047899 */ /* 0x000fc80008011405 */
[----:B------:R-:W-:-:S04]  /*0060*/  ULEA.HI UR4, UR4, UR5, URZ, 0x7 ;  /* 0x0000000504047291 */ /* 0x000fc8000f8f383f */
[----:B------:R-:W-:-:S04]  /*0070*/  USHF.R.S32.HI UR4, URZ, 0x7, UR4 ;  /* 0x000000073f047899 */ /* 0x000fc80008011404 */
[----:B-1----:R-:W-:-:S06]  /*0080*/  UISETP.GE.AND UP0, UPT, UR18, UR4, UPT ;  /* 0x000000041200728c */ /* 0x002fcc000bf06270 */
[----:B------:R-:W-:-:S13]  /*0090*/  PLOP3.LUT P0, PT, PT, PT, UP0, 0x80, 0x0 ;  /* 0x000000000000781c */ /* 0x000fda0003f0f008 */
[----:B------:R-:W-:Y:S05]  /*00a0*/  @P0 EXIT ;  /* 0x000000000000094d */ /* 0x000fea0003800000 */
[----:B------:R-:W1:Y:S01]  /*00b0*/  S2R R20, SR_TID.X ;  /* 0x0000000000147919 */ /* 0x000e620000002100 */
[----:B------:R-:W2:Y:S01]  /*00c0*/  S2UR UR32, SR_CTAID.Y ;  /* 0x00000000002079c3 */ /* 0x000ea20000002600 */
[----:B------:R-:W-:Y:S01]  /*00d0*/  ULDC UR14, c[0x0][0x224] ;  /* 0x00008900000e7ab9 */ /* 0x000fe20000000800 */
[----:B------:R-:W-:Y:S01]  /*00e0*/  IMAD.MOV.U32 R230, RZ, RZ, 0x20 ;  /* 0x00000020ffe67424 */ /* 0x000fe200078e00ff */
[----:B------:R-:W-:Y:S01]  /*00f0*/  USHF.R.S32.HI UR5, URZ, 0x1f, UR14 ;  /* 0x0000001f3f057899 */ /* 0x000fe2000801140e */
[----:B------:R-:W-:Y:S01]  /*0100*/  IMAD.MOV.U32 R233, RZ, RZ, -0x10 ;  /* 0xfffffff0ffe97424 */ /* 0x000fe200078e00ff */
[----:B------:R-:W-:Y:S01]  /*0110*/  ULDC.U8 UR7, c[0x0][0x328] ;  /* 0x0000ca0000077ab9 */ /* 0x000fe20000000000 */
[----:B------:R-:W-:Y:S01]  /*0120*/  IMAD.MOV.U32 R227, RZ, RZ, -0x40 ;  /* 0xffffffc0ffe37424 */ /* 0x000fe200078e00ff */
[----:B------:R-:W-:Y:S01]  /*0130*/  UISETP.NE.AND UP5, UPT, UR7, URZ, UPT ;  /* 0x0000003f0700728c */ /* 0x000fe2000bfa5270 */
[----:B------:R-:W3:Y:S01]  /*0140*/  S2UR UR35, SR_CTAID.Z ;  /* 0x00000000002379c3 */ /* 0x000ee20000002700 */
[----:B------:R-:W-:-:S02]  /*0150*/  ULDC UR46, c[0x0][0x22c] ;  /* 0x00008b00002e7ab9 */ /* 0x000fc40000000800 */
[----:B------:R-:W-:Y:S02]  /*0160*/  ULDC UR36, c[0x0][0x1c0] ;  /* 0x0000700000247ab9 */ /* 0x000fe40000000800 */
[----:B------:R-:W-:Y:S02]  /*0170*/  ULDC UR10, c[0x0][0x1c0] ;  /* 0x00007000000a7ab9 */ /* 0x000fe40000000800 */
[----:B------:R-:W-:Y:S01]  /*0180*/  UIMAD.WIDE UR36, UR46, UR36, URZ ;  /* 0x000000242e2472a5 */ /* 0x000fe2000f8e023f */
[----:B------:R-:W4:Y:S01]  /*0190*/  S2UR UR60, SR_CTAID.X ;  /* 0x00000000003c79c3 */ /* 0x000f220000002500 */
[----:B------:R-:W-:Y:S02]  /*01a0*/  UMOV UR6, 0x80 ;  /* 0x0000008000067882 */ /* 0x000fe40000000000 */
[----:B------:R-:W-:Y:S02]  /*01b0*/  ULDC UR4, c[0x0][0x210] ;  /* 0x0000840000047ab9 */ /* 0x000fe40000000800 */
[----:B------:R-:W-:Y:S01]  /*01c0*/  ULDC UR55, c[0x0][0x234] ;  /* 0x00008d0000377ab9 */ /* 0x000fe20000000800 */
[----:B-1----:R-:W-:Y:S01]  /*01d0*/  SHF.R.S32.HI R19, RZ, 0x1f, R20 ;  /* 0x0000001fff137819 */ /* 0x002fe20000011414 */
[----:B--2---:R-:W-:-:S02]  /*01e0*/  UIMAD.WIDE.U32 UR44, UR32, UR14, URZ ;  /* 0x0000000e202c72a5 */ /* 0x004fc4000f8e003f */
[----:B------:R-:W-:Y:S01]  /*01f0*/  USHF.L.U32 UR14, UR32, 0x7, URZ ;  /* 0x00000007200e7899 */ /* 0x000fe2000800063f */
[CC--:B------:R-:W-:Y:S01]  /*0200*/  LEA.HI R5, R19.reuse, R20.reuse, RZ, 0x2 ;  /* 0x0000001413057211 */ /* 0x0c0fe200078f10ff */
[----:B------:R-:W-:Y:S01]  /*0210*/  ULDC UR11, c[0x0][0x1c0] ;  /* 0x00007000000b7ab9 */ /* 0x000fe20000000800 */
[CC--:B------:R-:W-:Y:S01]  /*0220*/  LEA.HI R11, R19.reuse, R20.reuse, RZ, 0x5 ;  /* 0x00000014130b7211 */ /* 0x0c0fe200078f28ff */
[----:B------:R-:W-:Y:S01]  /*0230*/  ULDC UR9, c[0x0][0x1c0] ;  /* 0x0000700000097ab9 */ /* 0x000fe20000000800 */
[----:B------:R-:W-:Y:S01]  /*0240*/  LEA.HI R6, R19, R20, RZ, 0x4 ;  /* 0x0000001413067211 */ /* 0x000fe200078f20ff */
[----:B---3--:R-:W-:Y:S01]  /*0250*/  UIMAD UR47, UR35, UR46, URZ ;  /* 0x0000002e232f72a4 */ /* 0x008fe2000f8e023f */
[--C-:B------:R-:W-:Y:S01]  /*0260*/  SHF.R.S32.HI R7, RZ, 0x2, R5.reuse ;  /* 0x00000002ff077819 */ /* 0x100fe20000011405 */
[----:B------:R-:W-:Y:S01]  /*0270*/  UIMAD UR46, UR46, UR10, URZ ;  /* 0x0000000a2e2e72a4 */ /* 0x000fe2000f8e023f */
[----:B------:R-:W-:Y:S01]  /*0280*/  SHF.R.S32.HI R0, RZ, 0x1f, R5 ;  /* 0x0000001fff007819 */ /* 0x000fe20000011405 */
[----:B------:R-:W-:Y:S01]  /*0290*/  UIMAD UR55, UR6, UR4, UR55 ;  /* 0x00000004063772a4 */ /* 0x000fe2000f8e0237 */
[----:B------:R-:W-:Y:S01]  /*02a0*/  LOP3.LUT R3, R11, 0xffffffe0, RZ, 0xc0, !PT ;  /* 0xffffffe00b037812 */ /* 0x000fe200078ec0ff */
[----:B------:R-:W-:Y:S01]  /*02b0*/  UIMAD UR52, UR5, UR32, URZ ;  /* 0x00000020053472a4 */ /* 0x000fe2000f8e023f */
[----:B------:R-:W-:Y:S01]  /*02c0*/  SHF.R.S32.HI R8, RZ, 0x4, R6 ;  /* 0x00000004ff087819 */ /* 0x000fe20000011406 */
[----:B------:R-:W-:Y:S01]  /*02d0*/  UIMAD UR4, UR32, UR9, UR35 ;  /* 0x00000009200472a4 */ /* 0x000fe2000f8e0223 */
[-C--:B------:R-:W-:Y:S01]  /*02e0*/  LEA.HI R2, R0, R7.reuse, RZ, 0x3 ;  /* 0x0000000700027211 */ /* 0x080fe200078f18ff */
[----:B------:R-:W-:Y:S01]  /*02f0*/  IMAD.IADD R0, R20, 0x1, -R3 ;  /* 0x0000000114007824 */ /* 0x000fe200078e0a03 */
[----:B------:R-:W-:Y:S01]  /*0300*/  LEA.HI R4, R6, R8, RZ, 0x1 ;  /* 0x0000000806047211 */ /* 0x000fe200078f08ff */
[----:B------:R-:W-:Y:S01]  /*0310*/  @!UP5 UIMAD UR5, UR32, UR11, UR35 ;  /* 0x0000000b2005d2a4 */ /* 0x000fe2000f8e0223 */
[----:B------:R-:W-:Y:S01]  /*0320*/  LEA.HI R9, R5, R7, RZ, 0x1 ;  /* 0x0000000705097211 */ /* 0x000fe200078f08ff */
[----:B------:R-:W-:Y:S01]  /*0330*/  USHF.L.U32 UR41, UR46, 0x6, URZ ;  /* 0x000000062e297899 */ /* 0x000fe2000800063f */
[----:B------:R-:W-:Y:S01]  /*0340*/  LOP3.LUT R3, R4, 0xfffffffe, RZ, 0xc0, !PT ;  /* 0xfffffffe04037812 */ /* 0x000fe200078ec0ff */
[----:B------:R-:W-:Y:S01]  /*0350*/  ULDC UR49, c[0x0][0x214] ;  /* 0x0000850000317ab9 */ /* 0x000fe20000000800 */
[----:B------:R-:W-:Y:S01]  /*0360*/  LOP3.LUT R4, R9, 0x7fffffe, RZ, 0xc0, !PT ;  /* 0x07fffffe09047812 */ /* 0x000fe200078ec0ff */
[----:B------:R-:W-:Y:S01]  /*0370*/  ULDC UR56, c[0x0][0x1c8] ;  /* 0x0000720000387ab9 */ /* 0x000fe20000000800 */
[----:B------:R-:W-:Y:S01]  /*0380*/  LOP3.LUT R2, R2, 0xfffffff8, RZ, 0xc0, !PT ;  /* 0xfffffff802027812 */ /* 0x000fe200078ec0ff */
[----:B------:R-:W-:Y:S01]  /*0390*/  IMAD.IADD R15, R8, 0x1, -R3 ;  /* 0x00000001080f7824 */ /* 0x000fe200078e0a03 */
[----:B------:R-:W-:Y:S01]  /*03a0*/  SHF.R.S32.HI R10, RZ, 0x1f, R0 ;  /* 0x0000001fff0a7819 */ /* 0x000fe20000011400 */
[----:B------:R-:W-:Y:S01]  /*03b0*/  IMAD.IADD R8, R7, 0x1, -R4 ;  /* 0x0000000107087824 */ /* 0x000fe200078e0a04 */
[----:B------:R-:W-:Y:S01]  /*03c0*/  LEA.HI R21, R19, R20, RZ, 0x3 ;  /* 0x0000001413157211 */ /* 0x000fe200078f18ff */
[----:B------:R-:W-:Y:S01]  /*03d0*/  IMAD.IADD R9, R7, 0x1, -R2 ;  /* 0x0000000107097824 */ /* 0x000fe200078e0a02 */
[----:B------:R-:W-:Y:S01]  /*03e0*/  LEA.HI R22, R10, R0, RZ, 0x2 ;  /* 0x000000000a167211 */ /* 0x000fe200078f10ff */
[----:B------:R-:W-:Y:S01]  /*03f0*/  ULDC.U8 UR8, c[0x0][0x3d0] ;  /* 0x0000f40000087ab9 */ /* 0x000fe20000000000 */
[----:B------:R-:W-:Y:S01]  /*0400*/  LOP3.LUT R0, R6, 0xfffffff0, RZ, 0xc0, !PT ;  /* 0xfffffff006007812 */ /* 0x000fe200078ec0ff */
[----:B------:R-:W-:Y:S01]  /*0410*/  ULDC UR50, c[0x0][0x224] ;  /* 0x0000890000327ab9 */ /* 0x000fe20000000800 */
[----:B------:R-:W-:Y:S01]  /*0420*/  LOP3.LUT R6, R5, 0xfffffffc, RZ, 0xc0, !PT ;  /* 0xfffffffc05067812 */ /* 0x000fe200078ec0ff */
[----:B------:R-:W-:Y:S01]  /*0430*/  @UP5 UIMAD UR54, UR32, UR49, URZ ;  /* 0x00000031203652a4 */ /* 0x000fe2000f8e023f */
[----:B------:R-:W-:Y:S01]  /*0440*/  SHF.R.S32.HI R2, RZ, 0x5, R11 ;  /* 0x00000005ff027819 */ /* 0x000fe2000001140b */
[C---:B------:R-:W-:Y:S01]  /*0450*/  IMAD.IADD R0, R20.reuse, 0x1, -R0 ;  /* 0x0000000114007824 */ /* 0x040fe200078e0a00 */
[----:B------:R-:W-:Y:S01]  /*0460*/  SHF.R.S32.HI R4, RZ, 0x3, R21 ;  /* 0x00000003ff047819 */ /* 0x000fe20000011415 */
[----:B------:R-:W-:Y:S01]  /*0470*/  IMAD.IADD R16, R20, 0x1, -R6 ;  /* 0x0000000114107824 */ /* 0x000fe200078e0a06 */
[----:B------:R-:W-:Y:S01]  /*0480*/  SHF.R.S32.HI R3, RZ, 0x1f, R11 ;  /* 0x0000001fff037819 */ /* 0x000fe2000001140b */
[----:B------:R-:W-:Y:S01]  /*0490*/  IMAD R8, R2, 0x8, R8 ;  /* 0x0000000802087824 */ /* 0x000fe200078e0208 */
[-C--:B------:R-:W-:Y:S01]  /*04a0*/  LEA.HI R5, R11, R2.reuse, RZ, 0x1 ;  /* 0x000000020b057211 */ /* 0x080fe200078f08ff */
[----:B------:R-:W-:Y:S01]  /*04b0*/  IMAD.SHL.U32 R4, R4, 0x40, RZ ;  /* 0x0000004004047824 */ /* 0x000fe200078e00ff */
[----:B------:R-:W-:Y:S01]  /*04c0*/  LEA.HI R3, R3, R2, RZ, 0x2 ;  /* 0x0000000203037211 */ /* 0x000fe200078f10ff */
[----:B------:R-:W-:Y:S01]  /*04d0*/  IMAD.SHL.U32 R250, R16, 0x8, RZ ;  /* 0x0000000810fa7824 */ /* 0x000fe200078e00ff */
[----:B------:R-:W-:Y:S01]  /*04e0*/  LOP3.LUT R6, R5, 0xfffffffe, RZ, 0xc0, !PT ;  /* 0xfffffffe05067812 */ /* 0x000fe200078ec0ff */
[----:B------:R-:W-:Y:S01]  /*04f0*/  ULDC.64 UR12, c[0x0][0x118] ;  /* 0x00004600000c7ab9 */ /* 0x000fe20000000a00 */
[----:B------:R-:W-:Y:S01]  /*0500*/  LOP3.LUT R5, R3, 0xfffffffc, RZ, 0xc0, !PT ;  /* 0xfffffffc03057812 */ /* 0x000fe200078ec0ff */
[----:B------:R-:W-:Y:S01]  /*0510*/  UMOV UR61, 0x4 ;  /* 0x00000004003d7882 */ /* 0x000fe20000000000 */
[----:B------:R-:W-:Y:S01]  /*0520*/  LOP3.LUT R3, R4, 0xc0, RZ, 0xc0, !PT ;  /* 0x000000c004037812 */ /* 0x000fe200078ec0ff */
[C---:B------:R-:W-:Y:S01]  /*0530*/  IMAD.IADD R231, R2.reuse, 0x1, -R6 ;  /* 0x0000000102e77824 */ /* 0x040fe200078e0a06 */
[----:B------:R-:W-:Y:S01]  /*0540*/  SHF.R.S32.HI R6, RZ, 0x1f, R0 ;  /* 0x0000001fff067819 */ /* 0x000fe20000011400 */
[----:B------:R-:W-:Y:S01]  /*0550*/  IMAD.IADD R11, R2, 0x1, -R5 ;  /* 0x00000001020b7824 */ /* 0x000fe200078e0a05 */
[----:B------:R-:W-:Y:S01]  /*0560*/  LOP3.LUT R4, R3, 0x18, R250, 0xf8, !PT ;  /* 0x0000001803047812 */ /* 0x000fe200078ef8fa */
[----:B------:R-:W-:Y:S01]  /*0570*/  ULOP3.LUT UR56, UR35, UR56, URZ, 0x3c, !UPT ;  /* 0x0000003823387292 */ /* 0x000fe2000f8e3c3f */
[----:B------:R-:W-:Y:S01]  /*0580*/  SHF.R.U32.HI R3, RZ, 0x3, R3 ;  /* 0x00000003ff037819 */ /* 0x000fe20000011603 */
[----:B------:R-:W-:Y:S01]  /*0590*/  USHF.R.S32.HI UR57, URZ, 0x1f, UR35 ;  /* 0x0000001f3f397899 */ /* 0x000fe20008011423 */
[----:B------:R-:W-:Y:S01]  /*05a0*/  LOP3.LUT R5, R21, 0xfffffff8, RZ, 0xc0, !PT ;  /* 0xfffffff815057812 */ /* 0x000fe200078ec0ff */
[----:B------:R-:W-:Y:S01]  /*05b0*/  UISETP.NE.AND UP6, UPT, UR8, URZ, UPT ;  /* 0x0000003f0800728c */ /* 0x000fe2000bfc5270 */
[-C--:B------:R-:W-:Y:S01]  /*05c0*/  LEA.HI R2, R0, R0.reuse, RZ, 0x1 ;  /* 0x0000000000027211 */ /* 0x080fe200078f08ff */
[----:B------:R-:W-:Y:S01]  /*05d0*/  USHF.R.S32.HI UR59, URZ, 0x1f, UR32 ;  /* 0x0000001f3f3b7899 */ /* 0x000fe20008011420 */
[----:B------:R-:W-:Y:S01]  /*05e0*/  LEA.HI R14, R6, R0, RZ, 0x3 ;  /* 0x00000000060e7211 */ /* 0x000fe200078f18ff */
[----:B------:R-:W-:Y:S01]  /*05f0*/  USHF.R.S32.HI UR58, URZ, 0x1f, UR35 ;  /* 0x0000001f3f3a7899 */ /* 0x000fe20008011423 */
[----:B------:R-:W-:Y:S01]  /*0600*/  LOP3.LUT R7, R4, R3, RZ, 0x3c, !PT ;  /* 0x0000000304077212 */ /* 0x000fe200078e3cff */
[----:B------:R-:W-:Y:S01]  /*0610*/  IMAD.IADD R3, R20, 0x1, -R5 ;  /* 0x0000000114037824 */ /* 0x000fe200078e0a05 */
[----:B------:R-:W-:Y:S01]  /*0620*/  LOP3.LUT R5, R2, 0x7fffffe, RZ, 0xc0, !PT ;  /* 0x07fffffe02057812 */ /* 0x000fe200078ec0ff */
[----:B------:R-:W-:Y:S01]  /*0630*/  UIMAD.WIDE.U32 UR42, UR36, UR44, URZ ;  /* 0x0000002c242a72a5 */ /* 0x000fe2000f8e003f */
[----:B------:R-:W-:Y:S01]  /*0640*/  LOP3.LUT R4, R14, 0xfffffff8, RZ, 0xc0, !PT ;  /* 0xfffffff80e047812 */ /* 0x000fe200078ec0ff */
[----:B------:R-:W-:Y:S01]  /*0650*/  UIMAD UR51, UR37, UR44, URZ ;  /* 0x0000002c253372a4 */ /* 0x000fe2000f8e023f */
[----:B------:R-:W-:Y:S01]  /*0660*/  LEA.HI R6, R3, R3, RZ, 0x1 ;  /* 0x0000000303067211 */ /* 0x000fe200078f08ff */
[C---:B------:R-:W-:Y:S01]  /*0670*/  IMAD.IADD R18, R0.reuse, 0x1, -R5 ;  /* 0x0000000100127824 */ /* 0x040fe200078e0a05 */
[-C--:B------:R-:W-:Y:S01]  /*0680*/  LEA.HI R10, R19, R20.reuse, RZ, 0x6 ;  /* 0x00000014130a7211 */ /* 0x080fe200078f30ff */
[----:B------:R-:W-:Y:S01]  /*0690*/  IMAD.IADD R12, R0, 0x1, -R4 ;  /* 0x00000001000c7824 */ /* 0x000fe200078e0a04 */
[----:B------:R-:W-:Y:S01]  /*06a0*/  LOP3.LUT R0, R6, 0x3fffffe, RZ, 0xc0, !PT ;  /* 0x03fffffe06007812 */ /* 0x000fe200078ec0ff */
[----:B------:R-:W-:Y:S01]  /*06b0*/  IMAD.U32 R4, R8, 0x20, R7 ;  /* 0x0000002008047824 */ /* 0x000fe200078e0007 */
[----:B------:R-:W-:Y:S01]  /*06c0*/  SHF.R.S32.HI R10, RZ, 0x6, R10 ;  /* 0x00000006ff0a7819 */ /* 0x000fe2000001140a */
[----:B------:R-:W-:Y:S01]  /*06d0*/  USHF.R.S32.HI UR53, URZ, 0x1f, UR47 ;  /* 0x0000001f3f357899 */ /* 0x000fe2000801142f */
[----:B------:R-:W-:Y:S01]  /*06e0*/  SHF.R.S32.HI R7, RZ, 0x1, R2 ;  /* 0x00000001ff077819 */ /* 0x000fe20000011402 */
[C---:B------:R-:W-:Y:S01]  /*06f0*/  IMAD.IADD R5, R3.reuse, 0x1, -R0 ;  /* 0x0000000103057824 */ /* 0x040fe200078e0a00 */
[----:B------:R-:W-:Y:S01]  /*0700*/  SHF.R.S32.HI R2, RZ, 0x1f, R2 ;  /* 0x0000001fff027819 */ /* 0x000fe20000011402 */
[----:B------:R-:W-:Y:S01]  /*0710*/  IMAD R0, R10, 0x4, R15 ;  /* 0x000000040a007824 */ /* 0x000fe200078e020f */
[----:B------:R1:W-:Y:S01]  /*0720*/  STL [R1+0x28], R4 ;  /* 0x0000280401007387 */ /* 0x0003e20000100800 */
[----:B------:R-:W-:Y:S01]  /*0730*/  IMAD.SHL.U32 R3, R3, 0x40, RZ ;  /* 0x0000004003037824 */ /* 0x000fe200078e00ff */
[----:B------:R-:W-:Y:S01]  /*0740*/  LEA.HI R2, R2, R7, RZ, 0x2 ;  /* 0x0000000702027211 */ /* 0x000fe200078f10ff */
[----:B------:R-:W-:Y:S01]  /*0750*/  IMAD R17, R0, 0x8, R5 ;  /* 0x0000000800117824 */ /* 0x000fe200078e0205 */
[----:B------:R-:W-:Y:S01]  /*0760*/  SHF.R.S32.HI R0, RZ, 0x1, R6 ;  /* 0x00000001ff007819 */ /* 0x000fe20000011406 */
[----:B------:R-:W-:Y:S01]  /*0770*/  UIMAD UR50, UR4, UR50, URZ ;  /* 0x00000032043272a4 */ /* 0x000fe2000f8e023f */
[----:B------:R-:W-:Y:S01]  /*0780*/  LOP3.LUT R5, R2, 0xfffffffc, RZ, 0xc0, !PT ;  /* 0xfffffffc02057812 */ /* 0x000fe200078ec0ff */
[----:B------:R-:W-:Y:S01]  /*0790*/  IMAD.SHL.U32 R2, R11, 0x10, RZ ;  /* 0x000000100b027824 */ /* 0x000fe200078e00ff */
[C---:B------:R-:W-:Y:S01]  /*07a0*/  LOP3.LUT P4, RZ, R0.reuse, 0x2, RZ, 0xc0, !PT ;  /* 0x0000000200ff7812 */ /* 0x040fe2000788c0ff */
[----:B------:R-:W-:Y:S01]  /*07b0*/  IMAD.SHL.U32 R0, R0, 0x40, RZ ;  /* 0x0000004000007824 */ /* 0x000fe200078e00ff */
[----:B------:R-:W-:Y:S01]  /*07c0*/  LEA.HI R6, R9, R9, RZ, 0x1 ;  /* 0x0000000909067211 */ /* 0x000fe200078f08ff */
[----:B------:R-:W-:Y:S01]  /*07d0*/  IMAD.IADD R13, R7, 0x1, -R5 ;  /* 0x00000001070d7824 */ /* 0x000fe200078e0a05 */
[----:B------:R-:W-:Y:S01]  /*07e0*/  LEA.HI R7, R19, R20, RZ, 0x7 ;  /* 0x0000001413077211 */ /* 0x000fe200078f38ff */
[----:B------:R-:W-:Y:S01]  /*07f0*/  IMAD.SHL.U32 R20, R20, 0x2, RZ ;  /* 0x0000000214147824 */ /* 0x000fe200078e00ff */
[----:B------:R-:W-:Y:S01]  /*0800*/  LOP3.LUT R0, R0, 0xc0, RZ, 0xc0, !PT ;  /* 0x000000c000007812 */ /* 0x000fe200078ec0ff */
[----:B------:R-:W-:Y:S01]  /*0810*/  @!UP5 UIMAD UR49, UR5, UR49, URZ ;  /* 0x000000310531d2a4 */ /* 0x000fe2000f8e023f */
[----:B------:R-:W-:Y:S01]  /*0820*/  LOP3.LUT P2, RZ, R9, 0x2, RZ, 0xc0, !PT ;  /* 0x0000000209ff7812 */ /* 0x000fe2000784c0ff */
[----:B------:R-:W-:Y:S01]  /*0830*/  USHF.R.S32.HI UR48, URZ, 0x1f, UR41 ;  /* 0x0000001f3f307899 */ /* 0x000fe20008011429 */
[C---:B------:R-:W-:Y:S01]  /*0840*/  LOP3.LUT P5, RZ, R12.reuse, 0x2, RZ, 0xc0, !PT ;  /* 0x000000020cff7812 */ /* 0x040fe200078ac0ff */
[----:B------:R-:W-:Y:S01]  /*0850*/  UMOV UR40, 0xffffd000 ;  /* 0xffffd00000287882 */ /* 0x000fe20000000000 */
[----:B------:R-:W-:-:S02]  /*0860*/  LOP3.LUT P6, RZ, R12, 0x4, RZ, 0xc0, !PT ;  /* 0x000000040cff7812 */ /* 0x000fc400078cc0ff */
[C---:B------:R-:W-:Y:S02]  /*0870*/  SEL R226, R230.reuse, 0xffffffe0, !P5 ;  /* 0xffffffe0e6e27807 */ /* 0x040fe40006800000 */
[----:B------:R-:W-:Y:S02]  /*0880*/  SEL R221, R230, 0xffffffe0, !P4 ;  /* 0xffffffe0e6dd7807 */ /* 0x000fe40006000000 */
[----:B-1----:R-:W-:Y:S02]  /*0890*/  LOP3.LUT R4, R9, 0x1, RZ, 0xc0, !PT ;  /* 0x0000000109047812 */ /* 0x002fe400078ec0ff */
[----:B------:R-:W-:Y:S02]  /*08a0*/  SEL R227, R227, 0x40, P6 ;  /* 0x00000040e3e37807 */ /* 0x000fe40003000000 */
[----:B------:R-:W-:Y:S02]  /*08b0*/  ISETP.NE.U32.AND P3, PT, R4, 0x1, PT ;  /* 0x000000010400780c */ /* 0x000fe40003f65070 */
[----:B------:R-:W-:-:S02]  /*08c0*/  LOP3.LUT R4, R3, 0x1c0, RZ, 0xc0, !PT ;  /* 0x000001c003047812 */ /* 0x000fc400078ec0ff */
[--C-:B------:R-:W-:Y:S02]  /*08d0*/  LOP3.LUT R3, R0, 0x8, R21.reuse, 0xf8, !PT ;  /* 0x0000000800037812 */ /* 0x100fe400078ef815 */
[----:B------:R-:W-:Y:S02]  /*08e0*/  SHF.R.U32.HI R0, RZ, 0x3, R0 ;  /* 0x00000003ff007819 */ /* 0x000fe40000011600 */
[----:B------:R-:W-:Y:S02]  /*08f0*/  LOP3.LUT R2, R4, 0x30, R2, 0xf8, !PT ;  /* 0x0000003004027812 */ /* 0x000fe400078ef802 */
[----:B------:R-:W-:Y:S02]  /*0900*/  LOP3.LUT R222, R3, R0, RZ, 0x3c, !PT ;  /* 0x0000000003de7212 */ /* 0x000fe400078e3cff */
[----:B------:R-:W-:Y:S02]  /*0910*/  LOP3.LUT R0, R6, 0x3fffffe, RZ, 0xc0, !PT ;  /* 0x03fffffe06007812 */ /* 0x000fe400078ec0ff */
[----:B------:R-:W-:Y:S01]  /*0920*/  LOP3.LUT R5, R2, 0x8, R21, 0xf8, !PT ;  /* 0x0000000802057812 */ /* 0x000fe200078ef815 */
[C---:B------:R-:W-:Y:S01]  /*0930*/  IMAD.SHL.U32 R2, R9.reuse, 0x40, RZ ;  /* 0x0000004009027824 */ /* 0x040fe200078e00ff */
[----:B------:R-:W-:Y:S01]  /*0940*/  SHF.R.U32.HI R3, RZ, 0x3, R4 ;  /* 0x00000003ff037819 */ /* 0x000fe20000011604 */
[----:B------:R-:W-:Y:S01]  /*0950*/  IMAD.IADD R8, R9, 0x1, -R0 ;  /* 0x0000000109087824 */ /* 0x000fe200078e0a00 */
[----:B------:R-:W-:Y:S01]  /*0960*/  SEL R233, R233, 0x10, !P3 ;  /* 0x00000010e9e97807 */ /* 0x000fe20005800000 */
[----:B------:R-:W-:Y:S01]  /*0970*/  IMAD.SHL.U32 R0, R10, 0x20, RZ ;  /* 0x000000200a007824 */ /* 0x000fe200078e00ff */
[----:B------:R-:W-:Y:S01]  /*0980*/  LOP3.LUT R2, R2, 0x1c0, RZ, 0xc0, !PT ;  /* 0x000001c002027812 */ /* 0x000fe200078ec0ff */
[----:B------:R-:W-:Y:S01]  /*0990*/  IMAD.U32 R222, R17, 0x20, R222 ;  /* 0x0000002011de7824 */ /* 0x000fe200078e00de */
[----:B------:R-:W-:-:S02]  /*09a0*/  LOP3.LUT R9, R5, R3, RZ, 0x3c, !PT ;  /* 0x0000000305097212 */ /* 0x000fc400078e3cff */
[----:B------:R-:W-:Y:S01]  /*09b0*/  LOP3.LUT R4, R0, 0x6, R20, 0xf8, !PT ;  /* 0x0000000600047812 */ /* 0x000fe200078ef814 */
[----:B------:R-:W-:Y:S01]  /*09c0*/  IMAD R221, R222, 0x2, R221 ;  /* 0x00000002dedd7824 */ /* 0x000fe200078e02dd */
[----:B------:R-:W-:Y:S01]  /*09d0*/  LOP3.LUT R3, R2, 0x20, R0, 0xf8, !PT ;  /* 0x0000002002037812 */ /* 0x000fe200078ef800 */
[----:B------:R-:W-:Y:S01]  /*09e0*/  IMAD.SHL.U32 R222, R222, 0x2, RZ ;  /* 0x00000002dede7824 */ /* 0x000fe200078e00ff */
[----:B------:R-:W-:Y:S01]  /*09f0*/  SHF.R.U32.HI R0, RZ, 0x3, R2 ;  /* 0x00000003ff007819 */ /* 0x000fe20000011602 */
[----:B------:R1:W-:Y:S01]  /*0a00*/  STL [R1+0x48], R4 ;  /* 0x0000480401007387 */ /* 0x0003e20000100800 */
[----:B------:R-:W-:Y:S02]  /*0a10*/  SHF.R.S32.HI R2, RZ, 0x3, R14 ;  /* 0x00000003ff027819 */ /* 0x000fe4000001140e */
[----:B------:R-:W-:-:S03]  /*0a20*/  LOP3.LUT P0, RZ, R13, 0x2, RZ, 0xc0, !PT ;  /* 0x000000020dff7812 */ /* 0x000fc6000780c0ff */
[----:B------:R-:W-:Y:S01]  /*0a30*/  IMAD R14, R2, 0x8, R18 ;  /* 0x00000008020e7824 */ /* 0x000fe200078e0212 */
[----:B------:R-:W-:Y:S01]  /*0a40*/  SEL R230, R230, 0xffffffe0, !P0 ;  /* 0xffffffe0e6e67807 */ /* 0x000fe20004000000 */
[----:B------:R-:W-:Y:S01]  /*0a50*/  IMAD R225, R11, 0x2, R2 ;  /* 0x000000020be17824 */ /* 0x000fe200078e0202 */
[----:B-1----:R-:W-:Y:S01]  /*0a60*/  LOP3.LUT R4, R3, R0, RZ, 0x3c, !PT ;  /* 0x0000000003047212 */ /* 0x002fe200078e3cff */
[----:B------:R-:W-:Y:S01]  /*0a70*/  IMAD.SHL.U32 R0, R16, 0x2, RZ ;  /* 0x0000000210007824 */ /* 0x000fe200078e00ff */
[----:B------:R-:W-:-:S03]  /*0a80*/  SHF.R.S32.HI R3, RZ, 0x7, R7 ;  /* 0x00000007ff037819 */ /* 0x000fc60000011407 */
[--C-:B------:R-:W-:Y:S02]  /*0a90*/  IMAD R2, R11, 0x200, R0.reuse ;  /* 0x000002000b027824 */ /* 0x100fe400078e0200 */
[----:B------:R-:W-:Y:S02]  /*0aa0*/  IMAD R0, R3, 0x1000, R0 ;  /* 0x0000100003007824 */ /* 0x000fe400078e0200 */
[----:B------:R-:W-:Y:S01]  /*0ab0*/  IMAD R10, R8, 0x20, R2 ;  /* 0x00000020080a7824 */ /* 0x000fe200078e0202 */
[----:B------:R-:W-:Y:S01]  /*0ac0*/  SHF.R.S32.HI R2, RZ, 0x2, R22 ;  /* 0x00000002ff027819 */ /* 0x000fe20000011416 */
[----:B------:R-:W-:Y:S02]  /*0ad0*/  IMAD R0, R231, 0x400, R0 ;  /* 0x00000400e7007824 */ /* 0x000fe400078e0200 */
[----:B------:R-:W-:Y:S02]  /*0ae0*/  IMAD.SHL.U32 R3, R3, 0x8, RZ ;  /* 0x0000000803037824 */ /* 0x000fe400078e00ff */
[----:B------:R-:W-:Y:S01]  /*0af0*/  IMAD.IADD R236, R4, 0x1, R0 ;  /* 0x0000000104ec7824 */ /* 0x000fe200078e0200 */
[----:B------:R-:W-:Y:S01]  /*0b00*/  SHF.R.S32.HI R0, RZ, 0x1, R6 ;  /* 0x00000001ff007819 */ /* 0x000fe20000011406 */
[----:B------:R-:W-:Y:S01]  /*0b10*/  IMAD R5, R231, 0x10, R2 ;  /* 0x00000010e7057824 */ /* 0x000fe200078e0202 */
[----:B------:R-:W-:Y:S01]  /*0b20*/  LOP3.LUT R3, R3, 0x8, RZ, 0xc0, !PT ;  /* 0x0000000803037812 */ /* 0x000fe200078ec0ff */
[----:B------:R-:W-:Y:S01]  /*0b30*/  IMAD.U32 R4, RZ, RZ, UR14 ;  /* 0x0000000eff047e24 */ /* 0x000fe2000f8e00ff */
[C---:B------:R-:W-:Y:S01]  /*0b40*/  LOP3.LUT P1, RZ, R0.reuse, 0x2, RZ, 0xc0, !PT ;  /* 0x0000000200ff7812 */ /* 0x040fe2000782c0ff */
[----:B------:R-:W-:Y:S01]  /*0b50*/  IMAD.SHL.U32 R0, R0, 0x40, RZ ;  /* 0x0000004000007824 */ /* 0x000fe200078e00ff */
[----:B------:R-:W-:Y:S01]  /*0b60*/  IADD3 R2, R5, -0x40, RZ ;  /* 0xffffffc005027810 */ /* 0x000fe20007ffe0ff */
[----:B------:R1:W-:Y:S01]  /*0b70*/  STL [R1+0x4c], R5 ;  /* 0x00004c0501007387 */ /* 0x0003e20000100800 */
[----:B------:R-:W-:-:S02]  /*0b80*/  IMAD.SHL.U32 R236, R236, 0x2, RZ ;  /* 0x00000002ecec7824 */ /* 0x000fc400078e00ff */
[----:B------:R-:W-:Y:S02]  /*0b90*/  LOP3.LUT R0, R0, 0xc0, RZ, 0xc0, !PT ;  /* 0x000000c000007812 */ /* 0x000fe400078ec0ff */
[----:B------:R-:W-:Y:S01]  /*0ba0*/  SHF.R.S32.HI R6, RZ, 0x1f, R2 ;  /* 0x0000001fff067819 */ /* 0x000fe20000011402 */
[----:B------:R-:W-:Y:S01]  /*0bb0*/  IMAD.IADD R234, R236, 0x1, R233 ;  /* 0x00000001ecea7824 */ /* 0x000fe200078e02e9 */
[----:B------:R-:W-:Y:S02]  /*0bc0*/  SHF.R.U32.HI R4, RZ, 0x3, R0 ;  /* 0x00000003ff047819 */ /* 0x000fe40000011600 */
[----:B------:R-:W-:Y:S02]  /*0bd0*/  SHF.L.U64.HI R2, R2, 0x2, R6 ;  /* 0x0000000202027819 */ /* 0x000fe40000010206 */
[----:B------:R-:W-:Y:S01]  /*0be0*/  LOP3.LUT R8, R4, R0, R3, 0x1e, !PT ;  /* 0x0000000004087212 */ /* 0x000fe200078e1e03 */
[----:B------:R-:W-:Y:S01]  /*0bf0*/  IMAD.SHL.U32 R0, R12, 0x40, RZ ;  /* 0x000000400c007824 */ /* 0x000fe200078e00ff */
[C---:B------:R-:W-:Y:S01]  /*0c00*/  IADD3 R235, R236.reuse, 0x20, RZ ;  /* 0x00000020eceb7810 */ /* 0x040fe20007ffe0ff */
[----:B------:R2:W-:Y:S01]  /*0c10*/  STL [R1+0x44], R2 ;  /* 0x0000440201007387 */ /* 0x0005e20000100800 */
[----:B------:R-:W-:Y:S01]  /*0c20*/  @P2 IADD3 R235, R236, -0x20, RZ ;  /* 0xffffffe0eceb2810 */ /* 0x000fe20007ffe0ff */
[----:B------:R-:W-:Y:S01]  /*0c30*/  IMAD.IADD R8, R8, 0x1, R10 ;  /* 0x0000000108087824 */ /* 0x000fe200078e020a */
[----:B------:R-:W-:-:S03]  /*0c40*/  LOP3.LUT R0, R0, 0x1c0, RZ, 0xc0, !PT ;  /* 0x000001c000007812 */ /* 0x000fc600078ec0ff */
[----:B------:R-:W-:Y:S01]  /*0c50*/  IMAD.IADD R233, R233, 0x1, R235 ;  /* 0x00000001e9e97824 */ /* 0x000fe200078e02eb */
[----:B------:R-:W-:Y:S01]  /*0c60*/  SHF.R.U32.HI R6, RZ, 0x3, R0 ;  /* 0x00000003ff067819 */ /* 0x000fe20000011600 */
[----:B-1----:R-:W-:-:S05]  /*0c70*/  IMAD.SHL.U32 R5, R15, 0x10, RZ ;  /* 0x000000100f057824 */ /* 0x002fca00078e00ff */
[----:B------:R-:W-:Y:S01]  /*0c80*/  LOP3.LUT R7, R3, 0x10, R5, 0xf8, !PT ;  /* 0x0000001003077812 */ /* 0x000fe200078ef805 */
[C---:B------:R-:W-:Y:S02]  /*0c90*/  IMAD.SHL.U32 R5, R15.reuse, 0x8, RZ ;  /* 0x000000080f057824 */ /* 0x040fe400078e00ff */
[----:B------:R-:W-:-:S03]  /*0ca0*/  IMAD R3, R15, 0x200, R9 ;  /* 0x000002000f037824 */ /* 0x000fc600078e0209 */
[----:B------:R-:W-:Y:S01]  /*0cb0*/  LOP3.LUT R5, R5, 0x8, RZ, 0xc0, !PT ;  /* 0x0000000805057812 */ /* 0x000fe200078ec0ff */
[----:B--2---:R-:W-:-:S03]  /*0cc0*/  IMAD.SHL.U32 R2, R13, 0x40, RZ ;  /* 0x000000400d027824 */ /* 0x004fc600078e00ff */
[----:B------:R-:W-:Y:S01]  /*0cd0*/  LOP3.LUT R6, R6, R0, R5, 0x1e, !PT ;  /* 0x0000000006067212 */ /* 0x000fe200078e1e05 */
[----:B------:R-:W-:Y:S01]  /*0ce0*/  IMAD.SHL.U32 R0, R14, 0x20, RZ ;  /* 0x000000200e007824 */ /* 0x000fe200078e00ff */
[----:B------:R-:W-:-:S03]  /*0cf0*/  LOP3.LUT R2, R2, 0xc0, RZ, 0xc0, !PT ;  /* 0x000000c002027812 */ /* 0x000fc600078ec0ff */
[----:B------:R-:W-:Y:S02]  /*0d00*/  IMAD R231, R231, 0x200, R0 ;  /* 0x00000200e7e77824 */ /* 0x000fe400078e0200 */
[----:B------:R-:W-:Y:S01]  /*0d10*/  IMAD.U32 R225, R225, 0x200, R6 ;  /* 0x00000200e1e17824 */ /* 0x000fe200078e0006 */
[----:B------:R-:W-:-:S04]  /*0d20*/  SHF.R.U32.HI R4, RZ, 0x3, R2 ;  /* 0x00000003ff047819 */ /* 0x000fc80000011602 */
[C---:B------:R-:W-:Y:S02]  /*0d30*/  LOP3.LUT R5, R4.reuse, R2, R5, 0x1e, !PT ;  /* 0x0000000204057212 */ /* 0x040fe400078e1e05 */
[----:B------:R-:W-:Y:S02]  /*0d40*/  LOP3.LUT R2, R4, R7, R2, 0x1e, !PT ;  /* 0x0000000704027212 */ /* 0x000fe400078e1e02 */
[----:B------:R-:W-:Y:S01]  /*0d50*/  LEA R4, R8, 0x9000, 0x1 ;  /* 0x0000900008047811 */ /* 0x000fe200078e08ff */
[----:B------:R-:W-:Y:S01]  /*0d60*/  IMAD.IADD R231, R231, 0x1, R5 ;  /* 0x00000001e7e77824 */ /* 0x000fe200078e0205 */
[----:B------:R-:W-:Y:S01]  /*0d70*/  LEA R225, R225, 0xf000, 0x1 ;  /* 0x0000f000e1e17811 */ /* 0x000fe200078e08ff */
[----:B------:R-:W-:Y:S01]  /*0d80*/  IMAD.IADD R229, R0, 0x1, R2 ;  /* 0x0000000100e57824 */ /* 0x000fe200078e0202 */
[C---:B------:R-:W-:Y:S02]  /*0d90*/  IADD3 R2, R250.reuse, 0x20, RZ ;  /* 0x00000020fa027810 */ /* 0x040fe40007ffe0ff */
[----:B------:R-:W-:Y:S01]  /*0da0*/  IADD3 R0, R250, 0x40, RZ ;  /* 0x00000040fa007810 */ /* 0x000fe20007ffe0ff */
[----:B------:R-:W-:-:S02]  /*0db0*/  IMAD.IADD R226, R225, 0x1, R226 ;  /* 0x00000001e1e27824 */ /* 0x000fc400078e02e2 */
[----:B------:R1:W-:Y:S01]  /*0dc0*/  STL [R1+0x10], R2 ;  /* 0x0000100201007387 */ /* 0x0003e20000100800 */
[--C-:B------:R-:W-:Y:S02]  /*0dd0*/  IMAD.IADD R228, R225, 0x1, R227.reuse ;  /* 0x00000001e1e47824 */ /* 0x100fe400078e02e3 */
[----:B------:R-:W-:Y:S01]  /*0de0*/  IMAD.IADD R227, R226, 0x1, R227 ;  /* 0x00000001e2e37824 */ /* 0x000fe200078e02e3 */
[----:B------:R2:W-:Y:S04]  /*0df0*/  STL [R1+0x14], R0 ;  /* 0x0000140001007387 */ /* 0x0005e80000100800 */
[----:B------:R3:W-:Y:S01]  /*0e00*/  STL [R1+0x2c], R4 ;  /* 0x00002c0401007387 */ /* 0x0007e20000100800 */
[----:B-1----:R-:W-:Y:S01]  /*0e10*/  IMAD.SHL.U32 R2, R3, 0x2, RZ ;  /* 0x0000000203027824 */ /* 0x002fe200078e00ff */
[----:B--2---:R-:W-:-:S02]  /*0e20*/  IADD3 R0, R4, 0x20, RZ ;  /* 0x0000002004007810 */ /* 0x004fc40007ffe0ff */
[----:B------:R-:W-:-:S05]  /*0e30*/  @P1 IADD3 R0, R4, -0x20, RZ ;  /* 0xffffffe004001810 */ /* 0x000fca0007ffe0ff */
[----:B----4-:R3:W-:Y:S02]  /*0e40*/  STL [R1+0x30], R0 ;  /* 0x0000300001007387 */ /* 0x0107e40000100800 */
.L_x_41:
[----:B------:R-:W-:Y:S02]  /*0e50*/  ULDC.64 UR4, c[0x0][0x240] ;  /* 0x0000900000047ab9 */ /* 0x000fe40000000a00 */
[----:B------:R-:W-:Y:S02]  /*0e60*/  UISETP.NE.U32.AND UP1, UPT, URZ, UR4, UPT ;  /* 0x000000043f00728c */ /* 0x000fe4000bf25070 */
[----:B------:R-:W-:Y:S02]  /*0e70*/  USHF.L.U32 UR11, UR32, 0x2, URZ ;  /* 0x00000002200b7899 */ /* 0x000fe4000800063f */
[----:B------:R-:W-:Y:S02]  /*0e80*/  USHF.R.S32.HI UR39, URZ, 0x1f, UR32 ;  /* 0x0000001f3f277899 */ /* 0x000fe40008011420 */
[----:B------:R-:W-:Y:S02]  /*0e90*/  UISETP.NE.AND.EX UP1, UPT, URZ, UR5, UPT, UP1 ;  /* 0x000000053f00728c */ /* 0x000fe4000bf25310 */
[----:B------:R-:W-:-:S02]  /*0ea0*/  ULDC.64 UR8, c[0x0][0x250] ;  /* 0x0000940000087ab9 */ /* 0x000fc40000000a00 */
[----:B------:R-:W-:Y:S02]  /*0eb0*/  UISETP.NE.U32.AND UP3, UPT, URZ, UR8, UPT ;  /* 0x000000083f00728c */ /* 0x000fe4000bf65070 */
[----:B------:R-:W-:Y:S01]  /*0ec0*/  USHF.L.U64.HI UR10, UR32, 0x2, UR39 ;  /* 0x00000002200a7899 */ /* 0x000fe20008010227 */
[----:B------:R-:W-:Y:S01]  /*0ed0*/  PLOP3.LUT P2, PT, PT, PT, UP1, 0x80, 0x0 ;  /* 0x000000000000781c */ /* 0x000fe20003f4f018 */
[----:B------:R-:W-:Y:S02]  /*0ee0*/  UIADD3 UR4, UP0, UR11, UR4, URZ ;  /* 0x000000040b047290 */ /* 0x000fe4000ff1e03f */
[----:B------:R-:W-:Y:S02]  /*0ef0*/  UISETP.NE.AND.EX UP3, UPT, URZ, UR9, UPT, UP3 ;  /* 0x000000093f00728c */ /* 0x000fe4000bf65330 */
[----:B------:R-:W-:Y:S02]  /*0f00*/  UIADD3.X UR5, UR10, UR5, URZ, UP0, !UPT ;  /* 0x000000050a057290 */ /* 0x000fe400087fe43f */
[----:B-123--:R-:W-:Y:S01]  /*0f10*/  IMAD.U32 R4, RZ, RZ, UR4 ;  /* 0x00000004ff047e24 */ /* 0x00efe2000f8e00ff */
[----:B------:R-:W-:Y:S01]  /*0f20*/  ULDC.U8 UR14, c[0x0][0x312] ;  /* 0x0000c480000e7ab9 */ /* 0x000fe20000000000 */
[----:B------:R-:W-:Y:S01]  /*0f30*/  PLOP3.LUT P0, PT, PT, PT, UP3, 0x80, 0x0 ;  /* 0x000000000000781c */ /* 0x000fe20003f0f038 */
[----:B------:R-:W-:Y:S01]  /*0f40*/  ULDC.64 UR6, c[0x0][0x248] ;  /* 0x0000920000067ab9 */ /* 0x000fe20000000a00 */
[----:B------:R-:W-:Y:S01]  /*0f50*/  IMAD.U32 R5, RZ, RZ, UR5 ;  /* 0x00000005ff057e24 */ /* 0x000fe2000f8e00ff */
[----:B------:R-:W-:-:S02]  /*0f60*/  UISETP.NE.AND UP4, UPT, UR14, URZ, UPT ;  /* 0x0000003f0e00728c */ /* 0x000fc4000bf85270 */
[----:B------:R-:W-:Y:S02]  /*0f70*/  @UP3 UIADD3 UR4, UP0, UR11, UR8, URZ ;  /* 0x000000080b043290 */ /* 0x000fe4000ff1e03f */
[----:B------:R1:W2:Y:S01]  /*0f80*/  @P2 LDG.E R8, [R4.64] ;  /* 0x0000000c04082981 */ /* 0x0002a2000c1e1900 */
[----:B------:R-:W-:Y:S02]  /*0f90*/  UISETP.EQ.U32.AND UP2, UPT, URZ, UR6, UPT ;  /* 0x000000063f00728c */ /* 0x000fe4000bf42070 */
[----:B------:R-:W-:Y:S01]  /*0fa0*/  @UP3 UIADD3.X UR5, UR10, UR9, URZ, UP0, !UPT ;  /* 0x000000090a053290 */ /* 0x000fe200087fe43f */
[----:B------:R1:W3:Y:S01]  /*0fb0*/  @P2 LDG.E R3, [R4.64+0x4] ;  /* 0x0000040c04032981 */ /* 0x0002e2000c1e1900 */
[----:B------:R-:W-:Y:S01]  /*0fc0*/  MOV R6, UR4 ;  /* 0x0000000400067c02 */ /* 0x000fe20008000f00 */
[----:B------:R-:W-:-:S03]  /*0fd0*/  UISETP.EQ.OR.EX UP2, UPT, URZ, UR7, !UP4, UP2 ;  /* 0x000000073f00728c */ /* 0x000fc6000e742720 */
[----:B------:R-:W-:Y:S01]  /*0fe0*/  IMAD.U32 R7, RZ, RZ, UR5 ;  /* 0x00000005ff077e24 */ /* 0x000fe2000f8e00ff */
[----:B------:R-:W-:-:S04]  /*0ff0*/  UIADD3 UR6, UP0, UR11, UR6, URZ ;  /* 0x000000060b067290 */ /* 0x000fc8000ff1e03f */
[----:B----4-:R-:W4:Y:S01]  /*1000*/  @P0 LDG.E R6, [R6.64] ;  /* 0x0000000c06060981 */ /* 0x010f22000c1e1900 */
[----:B------:R-:W-:Y:S01]  /*1010*/  PLOP3.LUT P1, PT, PT, PT, UP2, 0x80, 0x0 ;  /* 0x000000000000781c */ /* 0x000fe20003f2f028 */
[----:B------:R-:W-:Y:S01]  /*1020*/  UIADD3.X UR7, UR10, UR7, URZ, UP0, !UPT ;  /* 0x000000070a077290 */ /* 0x000fe200087fe43f */
[----:B-1----:R-:W-:-:S05]  /*1030*/  IMAD.U32 R4, RZ, RZ, UR6 ;  /* 0x00000006ff047e24 */ /* 0x002fca000f8e00ff */
[----:B------:R-:W-:-:S06]  /*1040*/  MOV R5, UR7 ;  /* 0x0000000700057c02 */ /* 0x000fcc0008000f00 */
[----:B-----5:R-:W5:Y:S01]  /*1050*/  @!P1 LDG.E R0, [R4.64] ;  /* 0x0000000c04009981 */ /* 0x020f62000c1e1900 */
[----:B------:R-:W-:Y:S02]  /*1060*/  UMOV UR15, 0xffffffff ;  /* 0xffffffff000f7882 */ /* 0x000fe40000000000 */
[----:B------:R-:W-:Y:S02]  /*1070*/  UMOV UR19, URZ ;  /* 0x0000003f00137c82 */ /* 0x000fe40008000000 */
[----:B------:R-:W-:Y:S02]  /*1080*/  UMOV UR26, 0xffffffff ;  /* 0xffffffff001a7882 */ /* 0x000fe40000000000 */
[----:B------:R-:W-:Y:S01]  /*1090*/  ULDC UR6, c[0x0][0x218] ;  /* 0x0000860000067ab9 */ /* 0x000fe20000000800 */
[----:B--2---:R-:W1:Y:S08]  /*10a0*/  @P2 R2UR UR15, R8 ;  /* 0x00000000080f23c2 */ /* 0x004e7000000e0000 */
[----:B---3--:R-:W1:Y:S08]  /*10b0*/  @P2 R2UR UR4, R3 ;  /* 0x00000000030423c2 */ /* 0x008e7000000e0000 */
[----:B----4-:R2:W3:Y:S01]  /*10c0*/  @P0 R2UR UR19, R6 ;  /* 0x00000000061303c2 */ /* 0x0104e200000e0000 */
[----:B------:R-:W-:-:S04]  /*10d0*/  ISETP.NE.U32.AND P0, PT, RZ, c[0x0][0x248], PT ;  /* 0x00009200ff007a0c */ /* 0x000fc80003f05070 */
[----:B------:R-:W-:Y:S01]  /*10e0*/  ISETP.NE.AND.EX P0, PT, RZ, c[0x0][0x24c], PT, P0 ;  /* 0x00009300ff007a0c */ /* 0x000fe20003f05300 */
[----:B-1----:R-:W-:Y:S02]  /*10f0*/  @UP1 UIADD3 UR25, UR4, -UR15, URZ ;  /* 0x8000000f04191290 */ /* 0x002fe4000fffe03f */
[----:B-----5:R2:W1:Y:S05]  /*1100*/  @!P1 R2UR UR26, R0 ;  /* 0x00000000001a93c2 */ /* 0x02046a00000e0000 */
[----:B------:R-:W-:-:S05]  /*1110*/  @!UP1 ULDC UR25, c[0x0][0x214] ;  /* 0x0000850000199ab9 */ /* 0x000fca0000000800 */
[----:B------:R-:W-:Y:S05]  /*1120*/  @!P0 BRA `(.L_x_0) ;  /* 0x0000007000008947 */ /* 0x000fea0003800000 */
[----:B---3--:R-:W-:-:S13]  /*1130*/  PLOP3.LUT P0, PT, PT, PT, UP4, 0x80, 0x0 ;  /* 0x000000000000781c */ /* 0x008fda0003f0f048 */
[----:B--2---:R-:W2:Y:S04]  /*1140*/  @P0 LDG.E R0, [R4.64+0x4] ;  /* 0x0000040c04000981 */ /* 0x004ea8000c1e1900 */
[----:B------:R-:W3:Y:S01]  /*1150*/  @!P0 LDG.E R4, [R4.64] ;  /* 0x0000000c04048981 */ /* 0x000ee2000c1e1900 */
[----:B--2---:R-:W2:Y:S02]  /*1160*/  @P0 R2UR UR4, R0 ;  /* 0x00000000000403c2 */ /* 0x004ea400000e0000 */
[----:B-12---:R-:W-:-:S11]  /*1170*/  @UP4 UIADD3 UR6, UR4, -UR26, URZ ;  /* 0x8000001a04064290 */ /* 0x006fd6000fffe03f */
[----:B---3--:R1:W2:Y:S01]  /*1180*/  @!P0 R2UR UR6, R4 ;  /* 0x00000000040683c2 */ /* 0x0082a200000e0000 */
[----:B------:R-:W-:-:S07]  /*1190*/  DEPBAR.LE SB1, 0x0, {2} ;  /* 0x000090040000791a */ /* 0x000fce0000000000 */
.L_x_0:
[----:B---3--:R-:W-:Y:S02]  /*11a0*/  ULDC.64 UR4, c[0x0][0x258] ;  /* 0x0000960000047ab9 */ /* 0x008fe40000000a00 */
[----:B------:R-:W-:-:S04]  /*11b0*/  UISETP.NE.U32.AND UP2, UPT, URZ, UR4, UPT ;  /* 0x000000043f00728c */ /* 0x000fc8000bf45070 */
[----:B------:R-:W-:-:S06]  /*11c0*/  UISETP.NE.AND.EX UP2, UPT, URZ, UR5, UPT, UP2 ;  /* 0x000000053f00728c */ /* 0x000fcc000bf45320 */
[----:B------:R-:W-:-:S05]  /*11d0*/  PLOP3.LUT P0, PT, PT, PT, UP2, 0x80, 0x0 ;  /* 0x000000000000781c */ /* 0x000fca0003f0f028 */
[----:B------:R-:W-:-:S04]  /*11e0*/  @UP2 UIADD3 UR4, UP0, UR11, UR4, URZ ;  /* 0x000000040b042290 */ /* 0x000fc8000ff1e03f */
[----:B------:R-:W-:Y:S02]  /*11f0*/  @UP2 UIADD3.X UR5, UR10, UR5, URZ, UP0, !UPT ;  /* 0x000000050a052290 */ /* 0x000fe400087fe43f */
[----:B------:R-:W-:-:S04]  /*1200*/  IMAD.U32 R4, RZ, RZ, UR4 ;  /* 0x00000004ff047e24 */ /* 0x000fc8000f8e00ff */
[----:B------:R-:W-:Y:S01]  /*1210*/  IMAD.U32 R5, RZ, RZ, UR5 ;  /* 0x00000005ff057e24 */ /* 0x000fe2000f8e00ff */
[----:B------:R-:W-:-:S04]  /*1220*/  ULDC.64 UR4, c[0x0][0x268] ;  /* 0x00009a0000047ab9 */ /* 0x000fc80000000a00 */
[----:B--2---:R-:W2:Y:S01]  /*1230*/  @P0 LDG.E R0, [R4.64] ;  /* 0x0000000c04000981 */ /* 0x004ea2000c1e1900 */
[----:B------:R-:W-:Y:S02]  /*1240*/  @!UP2 UISETP.NE.U32.AND UP0, UPT, URZ, UR4, UPT ;  /* 0x000000043f00a28c */ /* 0x000fe4000bf05070 */
[----:B------:R-:W-:Y:S02]  /*1250*/  ULDC UR7, c[0x0][0x21c] ;  /* 0x0000870000077ab9 */ /* 0x000fe40000000800 */
[----:B------:R-:W-:Y:S02]  /*1260*/  @!UP2 UISETP.NE.AND.EX UP0, UPT, URZ, UR5, UPT, UP0 ;  /* 0x000000053f00a28c */ /* 0x000fe4000bf05300 */
[----:B------:R-:W-:Y:S02]  /*1270*/  USHF.L.U32 UR23, UR18, 0x7, URZ ;  /* 0x0000000712177899 */ /* 0x000fe4000800063f */
[----:B------:R-:W-:Y:S01]  /*1280*/  @!UP2 USEL UR4, URZ, UR7, !UP0 ;  /* 0x000000073f04a287 */ /* 0x000fe2000c000000 */
[----:B--2---:R-:W2:Y:S02]  /*1290*/  @P0 R2UR UR14, R0 ;  /* 0x00000000000e03c2 */ /* 0x004ea400000e0000 */
[----:B--2---:R-:W-:-:S02]  /*12a0*/  @UP2 UIADD3 UR14, UR14, -UR19, URZ ;  /* 0x800000130e0e2290 */ /* 0x004fc4000fffe03f */
[----:B------:R-:W-:-:S04]  /*12b0*/  @!UP2 UIADD3 UR14, UR4, UR6, -UR19 ;  /* 0x00000006040ea290 */ /* 0x000fc8000fffe813 */
[----:B------:R-:W-:-:S06]  /*12c0*/  UISETP.GT.AND UP0, UPT, UR14, UR23, UPT ;  /* 0x000000170e00728c */ /* 0x000fcc000bf04270 */
[----:B------:R-:W-:-:S13]  /*12d0*/  PLOP3.LUT P0, PT, PT, PT, UP0, 0x80, 0x0 ;  /* 0x000000000000781c */ /* 0x000fda0003f0f008 */
[----:B------:R-:W-:Y:S05]  /*12e0*/  @!P0 BRA `(.L_x_1) ;  /* 0x00007c8000008947 */ /* 0x000fea0003800000 */
[----:B------:R-:W-:Y:S02]  /*12f0*/  ULDC.64 UR4, c[0x0][0x190] ;  /* 0x0000640000047ab9 */ /* 0x000fe40000000a00 */
[----:B-1----:R-:W-:Y:S02]  /*1300*/  UISETP.NE.AND UP0, UPT, UR26, -0x1, UPT ;  /* 0xffffffff1a00788c */ /* 0x002fe4000bf05270 */
[----:B------:R-:W-:Y:S02]  /*1310*/  UIMAD.WIDE.U32 UR6, UR15, UR4, URZ ;  /* 0x000000040f0672a5 */ /* 0x000fe4000f8e003f */
[----:B------:R-:W-:Y:S02]  /*1320*/  UIADD3 UR4, UR25, 0x3f, URZ ;  /* 0x0000003f19047890 */ /* 0x000fe4000fffe03f */
[----:B------:R-:W-:Y:S01]  /*1330*/  PLOP3.LUT P1, PT, PT, PT, UP0, 0x80, 0x0 ;  /* 0x000000000000781c */ /* 0x000fe20003f2f008 */
[----:B------:R-:W-:Y:S02]  /*1340*/  UISETP.NE.AND UP2, UPT, UR15, -0x1, UPT ;  /* 0xffffffff0f00788c */ /* 0x000fe4000bf45270 */
[----:B------:R-:W-:-:S02]  /*1350*/  USHF.R.S32.HI UR10, URZ, 0x1f, UR4 ;  /* 0x0000001f3f0a7899 */ /* 0x000fc40008011404 */
[----:B------:R-:W-:Y:S02]  /*1360*/  ULDC.64 UR16, c[0x0][0x178] ;  /* 0x00005e0000107ab9 */ /* 0x000fe40000000a00 */
[----:B------:R-:W-:Y:S02]  /*1370*/  ULEA.HI UR10, UR10, UR4, URZ, 0x6 ;  /* 0x000000040a0a7291 */ /* 0x000fe4000f8f303f */
[----:B------:R-:W-:Y:S02]  /*1380*/  @UP0 UIADD3 UR11, UR19, UR26, URZ ;  /* 0x0000001a130b0290 */ /* 0x000fe4000fffe03f */
[----:B------:R-:W-:Y:S02]  /*1390*/  ULDC.64 UR20, c[0x0][0x198] ;  /* 0x0000660000147ab9 */ /* 0x000fe40000000a00 */
[----:B------:R-:W-:Y:S02]  /*13a0*/  UIMAD UR22, UR39, UR16, URZ ;  /* 0x00000010271672a4 */ /* 0x000fe4000f8e023f */
[----:B------:R-:W-:-:S02]  /*13b0*/  USHF.R.S32.HI UR34, URZ, 0x6, UR10 ;  /* 0x000000063f227899 */ /* 0x000fc4000801140a */
[----:B------:R-:W-:Y:S02]  /*13c0*/  UIMAD UR24, UR15, UR5, URZ ;  /* 0x000000050f1872a4 */ /* 0x000fe4000f8e023f */
[----:B------:R-:W-:Y:S02]  /*13d0*/  ULOP3.LUT UR10, UR10, 0xffffffc0, URZ, 0xc0, !UPT ;  /* 0xffffffc00a0a7892 */ /* 0x000fe4000f8ec03f */
[----:B------:R-:W-:Y:S02]  /*13e0*/  @UP0 UIMAD.WIDE.U32 UR4, UR11, UR20, URZ ;  /* 0x000000140b0402a5 */ /* 0x000fe4000f8e003f */
[----:B------:R-:W-:Y:S02]  /*13f0*/  UIMAD.WIDE.U32 UR8, UR32, UR16, URZ ;  /* 0x00000010200872a5 */ /* 0x000fe4000f8e003f */
[----:B------:R-:W-:Y:S02]  /*1400*/  UIMAD UR17, UR32, UR17, UR22 ;  /* 0x00000011201172a4 */ /* 0x000fe4000f8e0216 */
[----:B------:R-:W-:-:S02]  /*1410*/  UIADD3 UR16, UR10, -0x40, URZ ;  /* 0xffffffc00a107890 */ /* 0x000fc4000fffe03f */
[----:B------:R-:W-:Y:S02]  /*1420*/  UIADD3 UR33, UR9, UR17, URZ ;  /* 0x0000001109217290 */ /* 0x000fe4000fffe03f */
[----:B------:R-:W-:Y:S02]  /*1430*/  @UP0 UIMAD UR27, UR11, UR21, UR5 ;  /* 0x000000150b1b02a4 */ /* 0x000fe4000f8e0205 */
[----:B------:R-:W-:Y:S02]  /*1440*/  USEL UR38, UR8, UR6, !UP2 ;  /* 0x0000000608267287 */ /* 0x000fe4000d000000 */
[----:B------:R-:W-:Y:S02]  /*1450*/  @UP2 UIADD3 UR33, UR7, UR24, URZ ;  /* 0x0000001807212290 */ /* 0x000fe4000fffe03f */
[----:B------:R-:W-:Y:S02]  /*1460*/  USHF.R.S32.HI UR29, URZ, 0x1f, UR16 ;  /* 0x0000001f3f1d7899 */ /* 0x000fe40008011410 */
[----:B------:R-:W-:Y:S01]  /*1470*/  @UP0 UMOV UR22, UR4 ;  /* 0x0000000400160c82 */ /* 0x000fe20008000000 */
[----:B------:R-:W-:Y:S05]  /*1480*/  @P1 BRA `(.L_x_2) ;  /* 0x000000c000001947 */ /* 0x000fea0003800000 */
[----:B------:R-:W-:Y:S02]  /*1490*/  USHF.R.S32.HI UR4, URZ, 0x1f, UR19 ;  /* 0x0000001f3f047899 */ /* 0x000fe40008011413 */
[----:B------:R-:W-:-:S02]  /*14a0*/  ULDC.64 UR6, c[0x0][0x198] ;  /* 0x0000660000067ab9 */ /* 0x000fc40000000a00 */
[----:B------:R-:W-:Y:S02]  /*14b0*/  UIMAD UR8, UR4, UR6, URZ ;  /* 0x00000006040872a4 */ /* 0x000fe4000f8e023f */
[----:B------:R-:W-:Y:S02]  /*14c0*/  UIMAD.WIDE.U32 UR4, UR19, UR6, URZ ;  /* 0x00000006130472a5 */ /* 0x000fe4000f8e003f */
[----:B------:R-:W-:-:S03]  /*14d0*/  UIMAD UR7, UR19, UR7, UR8 ;  /* 0x00000007130772a4 */ /* 0x000fc6000f8e0208 */
[----:B------:R-:W-:Y:S02]  /*14e0*/  ULDC.64 UR8, c[0x0][0x180] ;  /* 0x0000600000087ab9 */ /* 0x000fe40000000a00 */
[----:B------:R-:W-:Y:S02]  /*14f0*/  UIADD3 UR5, UR5, UR7, URZ ;  /* 0x0000000705057290 */ /* 0x000fe4000fffe03f */
[----:B------:R-:W-:Y:S02]  /*1500*/  UIMAD UR6, UR39, UR8, URZ ;  /* 0x00000008270672a4 */ /* 0x000fe4000f8e023f */
[----:B------:R-:W-:Y:S02]  /*1510*/  UIMAD.WIDE.U32 UR4, UR32, UR8, UR4 ;  /* 0x00000008200472a5 */ /* 0x000fe4000f8e0004 */
[----:B------:R-:W-:-:S04]  /*1520*/  UIMAD UR6, UR32, UR9, UR6 ;  /* 0x00000009200672a4 */ /* 0x000fc8000f8e0206 */
[----:B------:R-:W-:Y:S02]  /*1530*/  UIADD3 UR27, UR5, UR6, URZ ;  /* 0x00000006051b7290 */ /* 0x000fe4000fffe03f */
[----:B------:R-:W-:Y:S02]  /*1540*/  UMOV UR22, UR4 ;  /* 0x0000000400167c82 */ /* 0x000fe40008000000 */
.L_x_2:
[----:B------:R-:W-:Y:S02]  /*1550*/  @UP0 UIADD3 UR6, UR19, UR26, URZ ;  /* 0x0000001a13060290 */ /* 0x000fe4000fffe03f */
[----:B------:R-:W-:Y:S02]  /*1560*/  ULDC.64 UR8, c[0x0][0x1a0] ;  /* 0x0000680000087ab9 */ /* 0x000fe40000000a00 */
[----:B------:R-:W-:-:S04]  /*1570*/  @UP0 UIMAD.WIDE.U32 UR4, UR6, UR8, URZ ;  /* 0x00000008060402a5 */ /* 0x000fc8000f8e003f */
[----:B------:R-:W-:-:S03]  /*1580*/  @UP0 UIMAD UR31, UR6, UR9, UR5 ;  /* 0x00000009061f02a4 */ /* 0x000fc6000f8e0205 */
[----:B------:R-:W-:Y:S01]  /*1590*/  @UP0 UMOV UR30, UR4 ;  /* 0x00000004001e0c82 */ /* 0x000fe20008000000 */
[----:B------:R-:W-:Y:S05]  /*15a0*/  @P1 BRA `(.L_x_3) ;  /* 0x000000c000001947 */ /* 0x000fea0003800000 */
[----:B------:R-:W-:Y:S02]  /*15b0*/  USHF.R.S32.HI UR4, URZ, 0x1f, UR19 ;  /* 0x0000001f3f047899 */ /* 0x000fe40008011413 */
[----:B------:R-:W-:Y:S02]  /*15c0*/  ULDC.64 UR6, c[0x0][0x1a0] ;  /* 0x0000680000067ab9 */ /* 0x000fe40000000a00 */
        /* <DEDUP_REMOVED lines=10> */
.L_x_3:
[----:B------:R-:W-:Y:S01]  /*1670*/  IABS R6, c[0x0][0x1c8] ;  /* 0x0000720000067a13 */ /* 0x000fe20000000000 */
[----:B------:R-:W-:Y:S01]  /*1680*/  ULDC.64 UR6, c[0x0][0x370] ;  /* 0x0000dc0000067ab9 */ /* 0x000fe20000000a00 */
[----:B------:R-:W-:Y:S01]  /*1690*/  IABS R3, UR35 ;  /* 0x0000002300037c13 */ /* 0x000fe20008000000 */
[----:B------:R-:W-:Y:S01]  /*16a0*/  @UP2 UIMAD.WIDE.U32 UR4, UR15, UR6, URZ ;  /* 0x000000060f0422a5 */ /* 0x000fe2000f8e003f */
[----:B------:R-:W1:Y:S01]  /*16b0*/  I2F.RP R4, R6 ;  /* 0x0000000600047306 */ /* 0x000e620000209400 */
[----:B------:R-:W-:Y:S01]  /*16c0*/  ULDC UR8, c[0x0][0x224] ;  /* 0x0000890000087ab9 */ /* 0x000fe20000000800 */
[----:B------:R-:W-:Y:S01]  /*16d0*/  ISETP.NE.AND P2, PT, RZ, c[0x0][0x1c8], PT ;  /* 0x00007200ff007a0c */ /* 0x000fe20003f45270 */
[----:B------:R-:W-:Y:S02]  /*16e0*/  @UP2 UIMAD UR28, UR15, UR7, UR5 ;  /* 0x000000070f1c22a4 */ /* 0x000fe4000f8e0205 */
[----:B------:R-:W-:-:S02]  /*16f0*/  USHF.R.S32.HI UR20, URZ, 0x1f, UR23 ;  /* 0x0000001f3f147899 */ /* 0x000fc40008011417 */
[----:B------:R-:W-:Y:S02]  /*1700*/  @UP2 UMOV UR24, UR4 ;  /* 0x0000000400182c82 */ /* 0x000fe40008000000 */
[----:B------:R-:W-:Y:S02]  /*1710*/  ULDC.64 UR4, c[0x0][0x368] ;  /* 0x0000da0000047ab9 */ /* 0x000fe40000000a00 */
[----:B------:R-:W-:-:S04]  /*1720*/  @!UP2 UIMAD UR6, UR39, UR4, URZ ;  /* 0x000000042706a2a4 */ /* 0x000fc8000f8e023f */
[----:B------:R-:W-:Y:S01]  /*1730*/  @!UP2 UIMAD UR6, UR32, UR5, UR6 ;  /* 0x000000052006a2a4 */ /* 0x000fe2000f8e0206 */
[----:B-1----:R-:W1:Y:S01]  /*1740*/  MUFU.RCP R4, R4 ;  /* 0x0000000400047308 */ /* 0x002e620000001000 */
[----:B------:R-:W-:-:S04]  /*1750*/  @!UP2 UIMAD.WIDE.U32 UR4, UR32, UR4, URZ ;  /* 0x000000042004a2a5 */ /* 0x000fc8000f8e003f */
[----:B------:R-:W-:Y:S02]  /*1760*/  @!UP2 UIADD3 UR28, UR5, UR6, URZ ;  /* 0x00000006051ca290 */ /* 0x000fe4000fffe03f */
[----:B------:R-:W-:Y:S02]  /*1770*/  UIMAD UR6, UR37, UR15, URZ ;  /* 0x0000000f250672a4 */ /* 0x000fe4000f8e023f */
[----:B------:R-:W-:Y:S02]  /*1780*/  @!UP2 UMOV UR24, UR4 ;  /* 0x000000040018ac82 */ /* 0x000fe40008000000 */
[----:B------:R-:W-:Y:S02]  /*1790*/  UIMAD UR4, UR39, UR8, UR52 ;  /* 0x00000008270472a4 */ /* 0x000fe4000f8e0234 */
[----:B------:R-:W-:Y:S02]  /*17a0*/  USHF.L.U32 UR8, UR32, 0x7, URZ ;  /* 0x0000000720087899 */ /* 0x000fe4000800063f */
[----:B------:R-:W-:Y:S01]  /*17b0*/  UIADD3 UR4, UR45, UR4, URZ ;  /* 0x000000042d047290 */ /* 0x000fe2000fffe03f */
[----:B-1----:R-:W-:-:S03]  /*17c0*/  IADD3 R4, R4, 0xffffffe, RZ ;  /* 0x0ffffffe04047810 */ /* 0x002fc60007ffe0ff */
[----:B------:R-:W-:Y:S01]  /*17d0*/  UIMAD UR4, UR36, UR4, UR51 ;  /* 0x00000004240472a4 */ /* 0x000fe2000f8e0233 */
[----:B------:R-:W1:Y:S03]  /*17e0*/  F2I.FTZ.U32.TRUNC.NTZ R5, R4 ;  /* 0x0000000400057305 */ /* 0x000e66000021f000 */
[----:B------:R-:W-:Y:S02]  /*17f0*/  UIADD3 UR10, UR43, UR4, URZ ;  /* 0x000000042b0a7290 */ /* 0x000fe4000fffe03f */
[----:B------:R-:W-:-:S04]  /*1800*/  UIMAD.WIDE.U32 UR4, UR36, UR15, URZ ;  /* 0x0000000f240472a5 */ /* 0x000fc8000f8e003f */
[----:B------:R-:W-:Y:S02]  /*1810*/  @UP2 UIADD3 UR10, UR5, UR6, URZ ;  /* 0x00000006050a2290 */ /* 0x000fe4000fffe03f */
[----:B------:R-:W-:Y:S02]  /*1820*/  USEL UR21, UR42, UR4, !UP2 ;  /* 0x000000042a157287 */ /* 0x000fe4000d000000 */
[----:B------:R-:W-:Y:S02]  /*1830*/  ULDC.64 UR6, c[0x0][0x3d8] ;  /* 0x0000f60000067ab9 */ /* 0x000fe40000000a00 */
[----:B------:R-:W-:Y:S01]  /*1840*/  UIMAD.WIDE.U32 UR4, UR60, UR6, URZ ;  /* 0x000000063c0472a5 */ /* 0x000fe2000f8e003f */
[----:B-1----:R-:W-:Y:S02]  /*1850*/  IMAD.MOV R0, RZ, RZ, -R5 ;  /* 0x000000ffff007224 */ /* 0x002fe400078e0a05 */
[----:B------:R-:W-:Y:S01]  /*1860*/  IMAD.MOV.U32 R4, RZ, RZ, RZ ;  /* 0x000000ffff047224 */ /* 0x000fe200078e00ff */
[----:B------:R-:W-:Y:S01]  /*1870*/  USEL UR11, UR4, URZ, UP6 ;  /* 0x0000003f040b7287 */ /* 0x000fe2000b000000 */
[----:B------:R-:W-:Y:S01]  /*1880*/  IMAD R0, R0, R6, RZ ;  /* 0x0000000600007224 */ /* 0x000fe200078e02ff */
[----:B------:R-:W-:-:S02]  /*1890*/  USHF.L.U64.HI UR4, UR32, 0x7, UR39 ;  /* 0x0000000720047899 */ /* 0x000fc40008010227 */
[----:B------:R-:W-:Y:S01]  /*18a0*/  UIMAD UR7, UR60, UR7, UR5 ;  /* 0x000000073c0772a4 */ /* 0x000fe2000f8e0205 */
[----:B------:R-:W-:Y:S01]  /*18b0*/  IMAD.HI.U32 R0, R5, R0, R4 ;  /* 0x0000000005007227 */ /* 0x000fe200078e0004 */
[----:B------:R-:W-:Y:S02]  /*18c0*/  USEL UR5, UR4, URZ, UP1 ;  /* 0x0000003f04057287 */ /* 0x000fe40008800000 */
[----:B------:R-:W-:-:S03]  /*18d0*/  USEL UR4, UR8, URZ, UP1 ;  /* 0x0000003f08047287 */ /* 0x000fc60008800000 */
[----:B------:R-:W-:Y:S01]  /*18e0*/  IMAD.HI.U32 R0, R0, R3, RZ ;  /* 0x0000000300007227 */ /* 0x000fe200078e00ff */
[----:B------:R-:W-:Y:S02]  /*18f0*/  UIADD3 UR4, UP1, UR16, UR4, URZ ;  /* 0x0000000410047290 */ /* 0x000fe4000ff3e03f */
[----:B------:R-:W-:Y:S01]  /*1900*/  ULDC UR8, c[0x0][0x234] ;  /* 0x00008d0000087ab9 */ /* 0x000fe20000000800 */
[----:B------:R-:W-:Y:S01]  /*1910*/  IMAD.MOV R4, RZ, RZ, -R0 ;  /* 0x000000ffff047224 */ /* 0x000fe200078e0a00 */
[----:B------:R-:W-:Y:S02]  /*1920*/  UIADD3.X UR6, UR29, UR5, URZ, UP1, !UPT ;  /* 0x000000051d067290 */ /* 0x000fe40008ffe43f */
[----:B------:R-:W-:Y:S01]  /*1930*/  UIMAD UR5, UR37, UR4, URZ ;  /* 0x00000004250572a4 */ /* 0x000fe2000f8e023f */
[----:B------:R-:W-:-:S03]  /*1940*/  IMAD R3, R6, R4, R3 ;  /* 0x0000000406037224 */ /* 0x000fc600078e0203 */
[----:B------:R-:W-:Y:S02]  /*1950*/  UIMAD UR6, UR36, UR6, UR5 ;  /* 0x00000006240672a4 */ /* 0x000fe4000f8e0205 */
[----:B------:R-:W-:Y:S01]  /*1960*/  ISETP.GT.U32.AND P0, PT, R6, R3, PT ;  /* 0x000000030600720c */ /* 0x000fe20003f04070 */
[----:B------:R-:W-:-:S04]  /*1970*/  @UP5 USEL UR5, UR54, UR15, !UP2 ;  /* 0x0000000f36055287 */ /* 0x000fc8000d000000 */
[----:B------:R-:W-:Y:S02]  /*1980*/  @UP5 UIMAD UR17, UR35, UR8, UR5 ;  /* 0x00000008231152a4 */ /* 0x000fe4000f8e0205 */
[----:B------:R-:W-:Y:S02]  /*1990*/  UIMAD.WIDE.U32 UR4, UR36, UR4, URZ ;  /* 0x00000004240472a5 */ /* 0x000fe4000f8e003f */
[----:B------:R-:W-:Y:S02]  /*19a0*/  USEL UR8, UR7, URZ, UP6 ;  /* 0x0000003f07087287 */ /* 0x000fe4000b000000 */
[----:B------:R-:W-:Y:S02]  /*19b0*/  UIADD3 UR7, UR5, UR6, URZ ;  /* 0x0000000605077290 */ /* 0x000fe4000fffe03f */
[----:B------:R-:W-:Y:S01]  /*19c0*/  @!P0 IMAD.IADD R3, R3, 0x1, -R6 ;  /* 0x0000000103038824 */ /* 0x000fe200078e0a06 */
[----:B------:R-:W-:Y:S01]  /*19d0*/  @!P0 IADD3 R0, R0, 0x1, RZ ;  /* 0x0000000100008810 */ /* 0x000fe20007ffe0ff */
[----:B------:R-:W-:Y:S01]  /*19e0*/  @!UP5 UMOV UR17, UR49 ;  /* 0x000000310011dc82 */ /* 0x000fe20008000000 */
[----:B------:R-:W-:-:S02]  /*19f0*/  ISETP.LE.AND P0, PT, RZ, UR56, PT ;  /* 0x00000038ff007c0c */ /* 0x000fc4000bf03270 */
[----:B------:R-:W-:-:S13]  /*1a00*/  ISETP.GE.U32.AND P3, PT, R3, R6, PT ;  /* 0x000000060300720c */ /* 0x000fda0003f66070 */
[----:B------:R-:W-:-:S05]  /*1a10*/  @P3 IADD3 R0, R0, 0x1, RZ ;  /* 0x0000000100003810 */ /* 0x000fca0007ffe0ff */
[----:B------:R-:W-:-:S04]  /*1a20*/  IMAD.MOV.U32 R14, RZ, RZ, R0 ;  /* 0x000000ffff0e7224 */ /* 0x000fc800078e0000 */
[----:B------:R-:W-:Y:S01]  /*1a30*/  @!P0 IMAD.MOV R14, RZ, RZ, -R14 ;  /* 0x000000ffff0e8224 */ /* 0x000fe200078e0a0e */
[----:B------:R-:W-:Y:S02]  /*1a40*/  PLOP3.LUT P0, PT, PT, PT, UP5, 0x80, 0x0 ;  /* 0x000000000000781c */ /* 0x000fe40003f0f058 */
[----:B------:R-:W-:-:S04]  /*1a50*/  @!P2 LOP3.LUT R14, RZ, c[0x0][0x1c8], RZ, 0x33, !PT ;  /* 0x00007200ff0eaa12 */ /* 0x000fc800078e33ff */
[----:B------:R-:W-:-:S07]  /*1a60*/  SHF.R.S32.HI R15, RZ, 0x1f, R14 ;  /* 0x0000001fff0f7819 */ /* 0x000fce000001140e */
[----:B------:R-:W-:Y:S05]  /*1a70*/  @!P0 BRA `(.L_x_4) ;  /* 0x0000005000008947 */ /* 0x000fea0003800000 */
[----:B------:R-:W-:Y:S02]  /*1a80*/  ULDC UR6, c[0x0][0x224] ;  /* 0x0000890000067ab9 */ /* 0x000fe40000000800 */
[----:B------:R-:W-:-:S04]  /*1a90*/  @!UP2 UIMAD UR15, UR32, UR6, URZ ;  /* 0x00000006200fa2a4 */ /* 0x000fc8000f8e023f */
[----:B------:R-:W-:-:S04]  /*1aa0*/  ULEA UR6, UR32, UR15, 0x7 ;  /* 0x0000000f20067291 */ /* 0x000fc8000f8e383f */
[----:B------:R-:W-:Y:S01]  /*1ab0*/  UIMAD UR9, UR55, UR35, UR6 ;  /* 0x00000023370972a4 */ /* 0x000fe2000f8e0206 */
[----:B------:R-:W-:Y:S05]  /*1ac0*/  BRA `(.L_x_5) ;  /* 0x0000001000007947 */ /* 0x000fea0003800000 */
.L_x_4:
[----:B------:R-:W-:Y:S02]  /*1ad0*/  UMOV UR9, UR50 ;  /* 0x0000003200097c82 */ /* 0x000fe40008000000 */
.L_x_5:
[----:B------:R-:W1:Y:S01]  /*1ae0*/  S2R R10, SR_TID.X ;  /* 0x00000000000a7919 */ /* 0x000e620000002100 */
[----:B------:R-:W-:Y:S01]  /*1af0*/  UIADD3 UR4, UP4, UP3, UR4, UR41, UR47 ;  /* 0x0000002904047290 */ /* 0x000fe2000fb9e02f */
[----:B------:R-:W-:Y:S01]  /*1b00*/  SHF.R.S32.HI R251, RZ, 0x1f, R250 ;  /* 0x0000001ffffb7819 */ /* 0x000fe200000114fa */
[----:B------:R-:W-:Y:S01]  /*1b10*/  BSSY B1, `(.L_x_1) ;  /* 0x0000745000017945 */ /* 0x000fe20003800000 */
[----:B------:R-:W-:Y:S01]  /*1b20*/  IADD3 R4, P0, R250, UR24, RZ ;  /* 0x00000018fa047c10 */ /* 0x000fe2000ff1e0ff */
[----:B------:R-:W-:Y:S02]  /*1b30*/  UIADD3 UR15, UP2, UP1, UR11, UR4, UR21 ;  /* 0x000000040b0f7290 */ /* 0x000fe4000f95e015 */
[----:B------:R-:W-:Y:S02]  /*1b40*/  UIADD3.X UR4, UR7, UR48, UR53, UP4, UP3 ;  /* 0x0000003007047290 */ /* 0x000fe4000a7e6435 */
[----:B------:R-:W-:-:S02]  /*1b50*/  ULDC UR21, c[0x0][0x2e8] ;  /* 0x0000ba0000157ab9 */ /* 0x000fc40000000800 */
[----:B------:R-:W-:-:S03]  /*1b60*/  UIADD3.X UR8, UR8, UR4, UR10, UP2, UP1 ;  /* 0x0000000408087290 */ /* 0x000fc600097e240a */
[----:B------:R-:W-:Y:S02]  /*1b70*/  ULDC.64 UR4, c[0x0][0x1a8] ;  /* 0x00006a0000047ab9 */ /* 0x000fe40000000a00 */
[----:B------:R-:W-:-:S04]  /*1b80*/  UIMAD UR4, UR57, UR4, URZ ;  /* 0x00000004390472a4 */ /* 0x000fc8000f8e023f */
[----:B------:R-:W-:-:S03]  /*1b90*/  UIMAD UR10, UR35, UR5, UR4 ;  /* 0x00000005230a72a4 */ /* 0x000fc6000f8e0204 */
[----:B------:R-:W-:Y:S01]  /*1ba0*/  ULDC.64 UR4, c[0x0][0x378] ;  /* 0x0000de0000047ab9 */ /* 0x000fe20000000a00 */
[----:B-1----:R-:W-:Y:S01]  /*1bb0*/  SHF.R.S32.HI R11, RZ, 0x1f, R10 ;  /* 0x0000001fff0b7819 */ /* 0x002fe2000001140a */
[----:B------:R-:W-:-:S03]  /*1bc0*/  UIMAD UR4, UR57, UR4, URZ ;  /* 0x00000004390472a4 */ /* 0x000fc6000f8e023f */
[----:B------:R-:W-:Y:S01]  /*1bd0*/  LEA.HI R3, R11, R10, RZ, 0x2 ;  /* 0x0000000a0b037211 */ /* 0x000fe200078f10ff */
[----:B------:R-:W-:-:S03]  /*1be0*/  UIMAD UR6, UR35, UR5, UR4 ;  /* 0x00000005230672a4 */ /* 0x000fc6000f8e0204 */
[----:B------:R-:W-:Y:S01]  /*1bf0*/  SHF.R.S32.HI R3, RZ, 0x2, R3 ;  /* 0x00000002ff037819 */ /* 0x000fe20000011403 */
[----:B------:R-:W-:Y:S02]  /*1c00*/  ULDC.64 UR4, c[0x0][0x370] ;  /* 0x0000dc0000047ab9 */ /* 0x000fe40000000a00 */
[----:B------:R-:W-:Y:S01]  /*1c10*/  UIMAD UR4, UR29, UR4, URZ ;  /* 0x000000041d0472a4 */ /* 0x000fe2000f8e023f */
[----:B------:R-:W-:Y:S02]  /*1c20*/  SHF.R.S32.HI R17, RZ, 0x1f, R3 ;  /* 0x0000001fff117819 */ /* 0x000fe40000011403 */
[----:B------:R-:W-:Y:S01]  /*1c30*/  IADD3 R0, P2, R3, UR16, RZ ;  /* 0x0000001003007c10 */ /* 0x000fe2000ff5e0ff */
[----:B------:R-:W-:Y:S02]  /*1c40*/  UIMAD UR5, UR16, UR5, UR4 ;  /* 0x00000005100572a4 */ /* 0x000fe4000f8e0204 */
[----:B------:R-:W-:Y:S01]  /*1c50*/  UIADD3 UR4, -UR14, UR25, UR23 ;  /* 0x000000190e047290 */ /* 0x000fe2000fffe117 */
[----:B------:R-:W-:Y:S01]  /*1c60*/  IADD3.X R5, R17, UR29, RZ, P2, !PT ;  /* 0x0000001d11057c10 */ /* 0x000fe200097fe4ff */
[----:B------:R-:W-:-:S02]  /*1c70*/  IMAD.WIDE.U32 R6, R0, c[0x0][0x190], R250 ;  /* 0x0000640000067a25 */ /* 0x000fc400078e00fa */
[----:B------:R-:W-:Y:S02]  /*1c80*/  UIADD3 UR4, UR4, -UR21, URZ ;  /* 0x8000001504047290 */ /* 0x000fe4000fffe03f */
[----:B------:R-:W-:Y:S01]  /*1c90*/  IMAD R5, R5, c[0x0][0x190], RZ ;  /* 0x0000640005057a24 */ /* 0x000fe200078e02ff */
[----:B------:R-:W-:Y:S01]  /*1ca0*/  IADD3 R8, P2, R6, UR38, RZ ;  /* 0x0000002606087c10 */ /* 0x000fe2000ff5e0ff */
[----:B------:R-:W-:Y:S02]  /*1cb0*/  USHF.R.S32.HI UR11, URZ, 0x1f, UR4 ;  /* 0x0000001f3f0b7899 */ /* 0x000fe40008011404 */
[----:B------:R-:W-:Y:S01]  /*1cc0*/  IMAD R0, R0, c[0x0][0x194], R5 ;  /* 0x0000650000007a24 */ /* 0x000fe200078e0205 */
[----:B------:R-:W-:Y:S01]  /*1cd0*/  IADD3.X R5, R251, UR28, RZ, P0, !PT ;  /* 0x0000001cfb057c10 */ /* 0x000fe200087fe4ff */
[----:B------:R-:W-:Y:S02]  /*1ce0*/  ULEA.HI UR11, UR11, UR4, URZ, 0x6 ;  /* 0x000000040b0b7291 */ /* 0x000fe4000f8f303f */
[----:B------:R-:W-:Y:S01]  /*1cf0*/  ULDC.64 UR28, c[0x0][0x3c8] ;  /* 0x0000f200001c7ab9 */ /* 0x000fe20000000a00 */
[----:B------:R-:W-:Y:S01]  /*1d00*/  IADD3.X R9, R7, UR33, R0, P2, !PT ;  /* 0x0000002107097c10 */ /* 0x000fe200097fe400 */
[----:B------:R-:W-:Y:S01]  /*1d10*/  IMAD.U32 R0, RZ, RZ, UR16 ;  /* 0x00000010ff007e24 */ /* 0x000fe2000f8e00ff */
[----:B------:R-:W-:-:S03]  /*1d20*/  USHF.R.S32.HI UR11, URZ, 0x6, UR11 ;  /* 0x000000063f0b7899 */ /* 0x000fc6000801140b */
[----:B------:R-:W-:Y:S01]  /*1d30*/  IMAD.WIDE.U32 R4, R0, c[0x0][0x370], R4 ;  /* 0x0000dc0000047a25 */ /* 0x000fe200078e0004 */
[----:B------:R-:W-:-:S03]  /*1d40*/  UISETP.LT.AND UP1, UPT, URZ, UR11, UPT ;  /* 0x0000000b3f00728c */ /* 0x000fc6000bf21270 */
[----:B------:R-:W-:Y:S01]  /*1d50*/  IMAD.U32 R0, RZ, RZ, UR35 ;  /* 0x00000023ff007e24 */ /* 0x000fe2000f8e00ff */
[----:B------:R-:W-:Y:S01]  /*1d60*/  IADD3 R5, R5, UR5, RZ ;  /* 0x0000000505057c10 */ /* 0x000fe2000fffe0ff */
[----:B------:R-:W-:Y:S02]  /*1d70*/  USEL UR11, URZ, UR11, !UP1 ;  /* 0x0000000b3f0b7287 */ /* 0x000fe4000c800000 */
[----:B------:R-:W-:Y:S02]  /*1d80*/  UIADD3 UR5, UR34, -0x1, URZ ;  /* 0xffffffff22057890 */ /* 0x000fe4000fffe03f */
[----:B------:R-:W-:Y:S01]  /*1d90*/  IMAD.WIDE.U32 R4, R0, c[0x0][0x378], R4 ;  /* 0x0000de0000047a25 */ /* 0x000fe200078e0004 */
[----:B------:R-:W-:Y:S01]  /*1da0*/  LEA.HI R0, R11, R10, RZ, 0x5 ;  /* 0x0000000a0b007211 */ /* 0x000fe200078f28ff */
[----:B------:R-:W-:-:S03]  /*1db0*/  UISETP.GT.AND UP1, UPT, UR34, UR11, UPT ;  /* 0x0000000b2200728c */ /* 0x000fc6000bf24270 */
[----:B------:R-:W-:Y:S02]  /*1dc0*/  LOP3.LUT R7, R0, 0xffffffe0, RZ, 0xc0, !PT ;  /* 0xffffffe000077812 */ /* 0x000fe400078ec0ff */
[----:B------:R-:W-:Y:S02]  /*1dd0*/  SHF.R.S32.HI R6, RZ, 0x5, R0 ;  /* 0x00000005ff067819 */ /* 0x000fe40000011400 */
[----:B------:R-:W-:Y:S01]  /*1de0*/  IADD3 R5, R5, UR6, RZ ;  /* 0x0000000605057c10 */ /* 0x000fe2000fffe0ff */
[----:B------:R-:W-:Y:S01]  /*1df0*/  IMAD.IADD R7, R10, 0x1, -R7 ;  /* 0x000000010a077824 */ /* 0x000fe200078e0a07 */
[----:B------:R-:W-:Y:S01]  /*1e00*/  UIADD3 UR6, UR16, UR9, URZ ;  /* 0x0000000910067290 */ /* 0x000fe2000fffe03f */
[----:B------:R-:W-:Y:S01]  /*1e10*/  IMAD.U32 R10, RZ, RZ, UR35 ;  /* 0x00000023ff0a7e24 */ /* 0x000fe2000f8e00ff */
[----:B------:R-:W-:Y:S01]  /*1e20*/  UIADD3 UR16, UR16, UR17, URZ ;  /* 0x0000001110107290 */ /* 0x000fe2000fffe03f */
[----:B------:R-:W-:Y:S01]  /*1e30*/  IMAD R6, R6, UR46, R7 ;  /* 0x0000002e06067c24 */ /* 0x000fe2000f8e0207 */
[----:B------:R-:W-:-:S03]  /*1e40*/  UIMAD.WIDE UR6, UR6, UR61, UR28 ;  /* 0x0000003d060672a5 */ /* 0x000fc6000f8e021c */
[----:B------:R-:W-:Y:S01]  /*1e50*/  ULDC.64 UR28, c[0x0][0x200] ;  /* 0x00008000001c7ab9 */ /* 0x000fe20000000a00 */
[C---:B------:R-:W-:Y:S01]  /*1e60*/  IADD3 R0, P0, R6.reuse, UR15, RZ ;  /* 0x0000000f06007c10 */ /* 0x040fe2000ff1e0ff */
[----:B------:R-:W-:Y:S02]  /*1e70*/  UIMAD.WIDE UR16, UR16, UR61, UR28 ;  /* 0x0000003d101072a5 */ /* 0x000fe4000f8e021c */
[----:B------:R-:W-:Y:S01]  /*1e80*/  UMOV UR9, UR7 ;  /* 0x0000000700097c82 */ /* 0x000fe20008000000 */
[----:B------:R-:W-:Y:S02]  /*1e90*/  LEA.HI.X.SX32 R6, R6, UR8, 0x1, P0 ;  /* 0x0000000806067c11 */ /* 0x000fe400080f0eff */
[C---:B------:R-:W-:Y:S02]  /*1ea0*/  LEA R238, P0, R0.reuse, c[0x0][0x350], 0x2 ;  /* 0x0000d40000ee7a11 */ /* 0x040fe400078010ff */
[----:B------:R-:W-:Y:S02]  /*1eb0*/  UMOV UR8, UR16 ;  /* 0x0000001000087c82 */ /* 0x000fe40008000000 */
[----:B------:R-:W-:Y:S01]  /*1ec0*/  LEA.HI.X R237, R0, c[0x0][0x354], R6, 0x2, P0 ;  /* 0x0000d50000ed7a11 */ /* 0x000fe200000f1406 */
[----:B------:R-:W-:Y:S01]  /*1ed0*/  IMAD R0, R17, c[0x0][0x370], RZ ;  /* 0x0000dc0011007a24 */ /* 0x000fe200078e02ff */
[----:B------:R-:W-:Y:S01]  /*1ee0*/  PLOP3.LUT P0, PT, PT, PT, UP1, 0x80, 0x0 ;  /* 0x000000000000781c */ /* 0x000fe20003f0f018 */
[----:B------:R-:W-:Y:S01]  /*1ef0*/  IMAD.WIDE.U32 R6, R3, c[0x0][0x370], R4 ;  /* 0x0000dc0003067a25 */ /* 0x000fe200078e0004 */
[----:B------:R-:W-:-:S03]  /*1f00*/  UMOV UR7, UR17 ;  /* 0x0000001100077c82 */ /* 0x000fc60008000000 */
[----:B------:R-:W-:Y:S01]  /*1f10*/  IMAD R0, R3, c[0x0][0x374], R0 ;  /* 0x0000dd0003007a24 */ /* 0x000fe200078e0200 */
[----:B------:R-:W-:Y:S01]  /*1f20*/  LEA R242, P2, R6, c[0x0][0x330], 0x1 ;  /* 0x0000cc0006f27a11 */ /* 0x000fe200078408ff */
[----:B------:R-:W-:-:S04]  /*1f30*/  IMAD.WIDE.U32 R4, R10, c[0x0][0x1a8], R8 ;  /* 0x00006a000a047a25 */ /* 0x000fc800078e0008 */
[----:B------:R-:W-:Y:S01]  /*1f40*/  IMAD.IADD R0, R7, 0x1, R0 ;  /* 0x0000000107007824 */ /* 0x000fe200078e0200 */
[----:B------:R-:W-:Y:S02]  /*1f50*/  LEA R241, P3, R4, c[0x0][0x160], 0x1 ;  /* 0x0000580004f17a11 */ /* 0x000fe400078608ff */
[----:B------:R-:W-:Y:S01]  /*1f60*/  IADD3 R5, R5, UR10, RZ ;  /* 0x0000000a05057c10 */ /* 0x000fe2000fffe0ff */
[----:B------:R-:W-:Y:S01]  /*1f70*/  UMOV UR10, UR6 ;  /* 0x00000006000a7c82 */ /* 0x000fe20008000000 */
[----:B------:R-:W-:Y:S02]  /*1f80*/  LEA.HI.X R240, R6, c[0x0][0x334], R0, 0x1, P2 ;  /* 0x0000cd0006f07a11 */ /* 0x000fe400010f0c00 */
[----:B------:R-:W-:Y:S01]  /*1f90*/  LEA.HI.X R239, R4, c[0x0][0x164], R5, 0x1, P3 ;  /* 0x0000590004ef7a11 */ /* 0x000fe200018f0c05 */
[----:B------:R-:W-:Y:S05]  /*1fa0*/  @P0 BRA `(.L_x_6) ;  /* 0x000008c000000947 */ /* 0x000fea0003800000 */
[----:B------:R-:W-:Y:S02]  /*1fb0*/  @UP0 UIADD3 UR6, UR19, UR26, URZ ;  /* 0x0000001a13060290 */ /* 0x000fe4000fffe03f */
[----:B------:R-:W-:-:S02]  /*1fc0*/  ULDC.64 UR8, c[0x0][0x3a0] ;  /* 0x0000e80000087ab9 */ /* 0x000fc40000000a00 */
        /* <DEDUP_REMOVED lines=16> */
.L_x_7:
        /* <DEDUP_REMOVED lines=18> */
.L_x_8:
[----:B------:R1:W5:Y:S01]  /*21f0*/  LDL R12, [R1+0x10] ;  /* 0x00001000010c7983 */ /* 0x0003620000100800 */
[----:B------:R-:W-:-:S03]  /*2200*/  ULDC.64 UR4, c[0x0][0x3a0] ;  /* 0x0000e80000047ab9 */ /* 0x000fc60000000a00 */
[----:B------:R1:W5:Y:S01]  /*2210*/  LDL R11, [R1+0x14] ;  /* 0x00001400010b7983 */ /* 0x0003620000100800 */
[----:B------:R-:W-:Y:S01]  /*2220*/  UIMAD UR4, UR20, UR4, URZ ;  /* 0x00000004140472a4 */ /* 0x000fe2000f8e023f */
[----:B------:R-:W-:Y:S01]  /*2230*/  IMAD.U32 R4, RZ, RZ, UR23 ;  /* 0x00000017ff047e24 */ /* 0x000fe2000f8e00ff */
[----:B------:R-:W-:Y:S01]  /*2240*/  ULDC.64 UR6, c[0x0][0x3b8] ;  /* 0x0000ee0000067ab9 */ /* 0x000fe20000000a00 */
[----:B------:R-:W-:Y:S01]  /*2250*/  BSSY B0, `(.L_x_9) ;  /* 0x000001c000007945 */ /* 0x000fe20003800000 */
[----:B------:R-:W-:Y:S01]  /*2260*/  UIMAD UR5, UR23, UR5, UR4 ;  /* 0x00000005170572a4 */ /* 0x000fe2000f8e0204 */
[----:B------:R-:W-:Y:S01]  /*2270*/  IMAD.WIDE.U32 R4, R4, c[0x0][0x3a0], R250 ;  /* 0x0000e80004047a25 */ /* 0x000fe200078e00fa */
[----:B------:R-:W-:-:S04]  /*2280*/  UIMAD UR4, UR18, -0x80, UR14 ;  /* 0xffffff80120478a4 */ /* 0x000fc8000f8e020e */
[----:B------:R-:W-:Y:S02]  /*2290*/  IADD3 R6, P0, R4, UR10, RZ ;  /* 0x0000000a04067c10 */ /* 0x000fe4000ff1e0ff */
[----:B------:R-:W-:Y:S01]  /*22a0*/  MOV R0, UR5 ;  /* 0x0000000500007c02 */ /* 0x000fe20008000f00 */
[----:B------:R-:W-:Y:S01]  /*22b0*/  UIMAD UR5, UR57, UR6, URZ ;  /* 0x00000006390572a4 */ /* 0x000fe2000f8e023f */
[----:B------:R-:W-:Y:S02]  /*22c0*/  ISETP.GE.AND P4, PT, R3, UR4, PT ;  /* 0x0000000403007c0c */ /* 0x000fe4000bf86270 */
[----:B------:R-:W-:Y:S01]  /*22d0*/  IADD3.X R7, R5, UR11, R0, P0, !PT ;  /* 0x0000000b05077c10 */ /* 0x000fe200087fe400 */
[----:B------:R-:W-:Y:S01]  /*22e0*/  IMAD.U32 R0, RZ, RZ, UR35 ;  /* 0x00000023ff007e24 */ /* 0x000fe2000f8e00ff */
[----:B------:R-:W-:-:S03]  /*22f0*/  UIMAD UR5, UR35, UR7, UR5 ;  /* 0x00000007230572a4 */ /* 0x000fc6000f8e0205 */
[----:B------:R-:W-:-:S05]  /*2300*/  IMAD.WIDE.U32 R6, R0, c[0x0][0x3b8], R6 ;  /* 0x0000ee0000067a25 */ /* 0x000fca00078e0006 */
[----:B------:R-:W-:Y:S01]  /*2310*/  IADD3 R10, R7, UR5, RZ ;  /* 0x00000005070a7c10 */ /* 0x000fe2000fffe0ff */
[----:B------:R-:W-:Y:S05]  /*2320*/  @P4 BRA `(.L_x_10) ;  /* 0x000000e000004947 */ /* 0x000fea0003800000 */
[----:B-1----:R-:W-:Y:S01]  /*2330*/  MOV R5, R10 ;  /* 0x0000000a00057202 */ /* 0x002fe20000000f00 */
[----:B------:R-:W-:Y:S01]  /*2340*/  IMAD R0, R17, c[0x0][0x3a0], RZ ;  /* 0x0000e80011007a24 */ /* 0x000fe200078e02ff */
[----:B------:R-:W-:Y:S01]  /*2350*/  ISETP.GE.AND P3, PT, R250, c[0x0][0x220], PT ;  /* 0x00008800fa007a0c */ /* 0x000fe20003f66270 */
[----:B------:R-:W-:Y:S01]  /*2360*/  IMAD.MOV.U32 R4, RZ, RZ, R6 ;  /* 0x000000ffff047224 */ /* 0x000fe200078e0006 */
[----:B-----5:R-:W-:Y:S01]  /*2370*/  ISETP.GE.AND P2, PT, R12, c[0x0][0x220], PT ;  /* 0x000088000c007a0c */ /* 0x020fe20003f46270 */
[----:B------:R-:W-:Y:S01]  /*2380*/  IMAD R0, R3, c[0x0][0x3a4], R0 ;  /* 0x0000e90003007a24 */ /* 0x000fe200078e0200 */
[----:B------:R-:W-:Y:S01]  /*2390*/  ISETP.GE.AND P1, PT, R11, c[0x0][0x220], PT ;  /* 0x000088000b007a0c */ /* 0x000fe20003f26270 */
[----:B------:R-:W-:-:S04]  /*23a0*/  IMAD.WIDE.U32 R8, R3, c[0x0][0x3a0], R4 ;  /* 0x0000e80003087a25 */ /* 0x000fc800078e0004 */
[----:B------:R-:W-:Y:S01]  /*23b0*/  IMAD.IADD R0, R9, 0x1, R0 ;  /* 0x0000000109007824 */ /* 0x000fe200078e0200 */
[----:B------:R-:W-:-:S04]  /*23c0*/  LEA R4, P0, R8, c[0x0][0x340], 0x1 ;  /* 0x0000d00008047a11 */ /* 0x000fc800078008ff */
[----:B------:R-:W-:-:S05]  /*23d0*/  LEA.HI.X R5, R8, c[0x0][0x344], R0, 0x1, P0 ;  /* 0x0000d10008057a11 */ /* 0x000fca00000f0c00 */
[----:B------:R1:W-:Y:S04]  /*23e0*/  @!P3 STG.E.128 [R4.64], RZ ;  /* 0x000000ff0400b986 */ /* 0x0003e8000c101d0c */
[----:B------:R1:W-:Y:S04]  /*23f0*/  @!P2 STG.E.128 [R4.64+0x40], RZ ;  /* 0x000040ff0400a986 */ /* 0x0003e8000c101d0c */
[----:B------:R1:W-:Y:S02]  /*2400*/  @!P1 STG.E.128 [R4.64+0x80], RZ ;  /* 0x000080ff04009986 */ /* 0x0003e4000c101d0c */
.L_x_10:
[----:B-1----:R-:W-:Y:S05]  /*2410*/  BSYNC B0 ;  /* 0x0000000000007941 */ /* 0x002fea0003800000 */
.L_x_9:
[----:B------:R-:W-:Y:S01]  /*2420*/  IADD3 R0, R3, 0x40, RZ ;  /* 0x0000004003007810 */ /* 0x000fe20007ffe0ff */
[----:B------:R-:W-:Y:S03]  /*2430*/  BSSY B0, `(.L_x_11) ;  /* 0x0000012000007945 */ /* 0x000fe60003800000 */
[----:B------:R-:W-:-:S13]  /*2440*/  ISETP.GE.AND P3, PT, R0, UR4, PT ;  /* 0x0000000400007c0c */ /* 0x000fda000bf66270 */
[----:B------:R-:W-:Y:S05]  /*2450*/  @P3 BRA `(.L_x_12) ;  /* 0x000000f000003947 */ /* 0x000fea0003800000 */
[----:B------:R-:W-:Y:S01]  /*2460*/  IADD3 R0, P0, R3, 0x40, RZ ;  /* 0x0000004003007810 */ /* 0x000fe20007f1e0ff */
[----:B------:R-:W-:Y:S01]  /*2470*/  IMAD.MOV.U32 R7, RZ, RZ, R10 ;  /* 0x000000ffff077224 */ /* 0x000fe200078e000a */
[----:B------:R-:W-:Y:S02]  /*2480*/  ISETP.GE.AND P2, PT, R250, c[0x0][0x220], PT ;  /* 0x00008800fa007a0c */ /* 0x000fe40003f46270 */
[----:B-----5:R-:W-:Y:S01]  /*2490*/  ISETP.GE.AND P1, PT, R12, c[0x0][0x220], PT ;  /* 0x000088000c007a0c */ /* 0x020fe20003f26270 */
[----:B------:R-:W-:Y:S01]  /*24a0*/  IMAD.X R4, RZ, RZ, R17, P0 ;  /* 0x000000ffff047224 */ /* 0x000fe200000e0611 */
[----:B------:R-:W-:Y:S01]  /*24b0*/  ISETP.GE.AND P0, PT, R11, c[0x0][0x220], PT ;  /* 0x000088000b007a0c */ /* 0x000fe20003f06270 */
[----:B------:R-:W-:-:S04]  /*24c0*/  IMAD.WIDE.U32 R6, R0, c[0x0][0x3a0], R6 ;  /* 0x0000e80000067a25 */ /* 0x000fc800078e0006 */
[----:B------:R-:W-:-:S04]  /*24d0*/  IMAD R4, R4, c[0x0][0x3a0], RZ ;  /* 0x0000e80004047a24 */ /* 0x000fc800078e02ff */
[----:B------:R-:W-:Y:S01]  /*24e0*/  IMAD R0, R0, c[0x0][0x3a4], R4 ;  /* 0x0000e90000007a24 */ /* 0x000fe200078e0204 */
[----:B------:R-:W-:-:S03]  /*24f0*/  LEA R4, P5, R6, c[0x0][0x340], 0x1 ;  /* 0x0000d00006047a11 */ /* 0x000fc600078a08ff */
[----:B------:R-:W-:-:S05]  /*2500*/  IMAD.IADD R0, R7, 0x1, R0 ;  /* 0x0000000107007824 */ /* 0x000fca00078e0200 */
[----:B------:R-:W-:-:S05]  /*2510*/  LEA.HI.X R5, R6, c[0x0][0x344], R0, 0x1, P5 ;  /* 0x0000d10006057a11 */ /* 0x000fca00028f0c00 */
[----:B------:R1:W-:Y:S04]  /*2520*/  @!P2 STG.E.128 [R4.64], RZ ;  /* 0x000000ff0400a986 */ /* 0x0003e8000c101d0c */
[----:B------:R1:W-:Y:S04]  /*2530*/  @!P1 STG.E.128 [R4.64+0x40], RZ ;  /* 0x000040ff04009986 */ /* 0x0003e8000c101d0c */
[----:B------:R1:W-:Y:S02]  /*2540*/  @!P0 STG.E.128 [R4.64+0x80], RZ ;  /* 0x000080ff04008986 */ /* 0x0003e4000c101d0c */
.L_x_12:
[----:B------:R-:W-:Y:S05]  /*2550*/  BSYNC B0 ;  /* 0x0000000000007941 */ /* 0x000fea0003800000 */
.L_x_11:
[----:B------:R-:W-:Y:S01]  /*2560*/  ULDC.64 UR4, c[0x0][0x3a8] ;  /* 0x0000ea0000047ab9 */ /* 0x000fe20000000a00 */
[----:B-1----:R-:W-:Y:S01]  /*2570*/  IMAD.U32 R4, RZ, RZ, UR23 ;  /* 0x00000017ff047e24 */ /* 0x002fe2000f8e00ff */
[----:B------:R-:W-:Y:S01]  /*2580*/  UIMAD UR4, UR20, UR4, URZ ;  /* 0x00000004140472a4 */ /* 0x000fe2000f8e023f */
[----:B------:R-:W-:Y:S02]  /*2590*/  BSSY B0, `(.L_x_13) ;  /* 0x000001b000007945 */ /* 0x000fe40003800000 */
[----:B------:R-:W-:Y:S01]  /*25a0*/  IMAD.WIDE.U32 R4, R4, c[0x0][0x3a8], R250 ;  /* 0x0000ea0004047a25 */ /* 0x000fe200078e00fa */
[----:B------:R-:W-:-:S04]  /*25b0*/  UIMAD UR4, UR23, UR5, UR4 ;  /* 0x00000005170472a4 */ /* 0x000fc8000f8e0204 */
[----:B------:R-:W-:Y:S02]  /*25c0*/  IADD3 R6, P0, R4, UR8, RZ ;  /* 0x0000000804067c10 */ /* 0x000fe4000ff1e0ff */
[----:B------:R-:W-:Y:S01]  /*25d0*/  MOV R0, UR4 ;  /* 0x0000000400007c02 */ /* 0x000fe20008000f00 */
[----:B------:R-:W-:Y:S02]  /*25e0*/  ULDC.64 UR4, c[0x0][0x3c0] ;  /* 0x0000f00000047ab9 */ /* 0x000fe40000000a00 */
[----:B------:R-:W-:Y:S01]  /*25f0*/  UIMAD UR4, UR57, UR4, URZ ;  /* 0x00000004390472a4 */ /* 0x000fe2000f8e023f */
[----:B------:R-:W-:Y:S01]  /*2600*/  IADD3.X R7, R5, UR9, R0, P0, !PT ;  /* 0x0000000905077c10 */ /* 0x000fe200087fe400 */
[----:B------:R-:W-:Y:S02]  /*2610*/  IMAD.U32 R0, RZ, RZ, UR35 ;  /* 0x00000023ff007e24 */ /* 0x000fe4000f8e00ff */
[----:B------:R-:W-:Y:S02]  /*2620*/  UIMAD UR4, UR35, UR5, UR4 ;  /* 0x00000005230472a4 */ /* 0x000fe4000f8e0204 */
[----:B------:R-:W-:-:S05]  /*2630*/  IMAD.WIDE.U32 R6, R0, c[0x0][0x3c0], R6 ;  /* 0x0000f00000067a25 */ /* 0x000fca00078e0006 */
[----:B------:R-:W-:Y:S01]  /*2640*/  IADD3 R0, R7, UR4, RZ ;  /* 0x0000000407007c10 */ /* 0x000fe2000fffe0ff */
[----:B------:R-:W-:Y:S05]  /*2650*/  @P4 BRA `(.L_x_14) ;  /* 0x000000e000004947 */ /* 0x000fea0003800000 */
[----:B------:R-:W-:Y:S01]  /*2660*/  MOV R5, R0 ;  /* 0x0000000000057202 */ /* 0x000fe20000000f00 */
[----:B------:R-:W-:Y:S01]  /*2670*/  IMAD.MOV.U32 R4, RZ, RZ, R6 ;  /* 0x000000ffff047224 */ /* 0x000fe200078e0006 */
[----:B------:R-:W-:Y:S01]  /*2680*/  ISETP.GE.AND P2, PT, R250, c[0x0][0x220], PT ;  /* 0x00008800fa007a0c */ /* 0x000fe20003f46270 */
[----:B------:R-:W-:Y:S01]  /*2690*/  IMAD R10, R17, c[0x0][0x3a8], RZ ;  /* 0x0000ea00110a7a24 */ /* 0x000fe200078e02ff */
[----:B-----5:R-:W-:Y:S01]  /*26a0*/  ISETP.GE.AND P1, PT, R12, c[0x0][0x220], PT ;  /* 0x000088000c007a0c */ /* 0x020fe20003f26270 */
[----:B------:R-:W-:Y:S01]  /*26b0*/  IMAD.WIDE.U32 R8, R3, c[0x0][0x3a8], R4 ;  /* 0x0000ea0003087a25 */ /* 0x000fe200078e0004 */
[----:B------:R-:W-:-:S03]  /*26c0*/  ISETP.GE.AND P0, PT, R11, c[0x0][0x220], PT ;  /* 0x000088000b007a0c */ /* 0x000fc60003f06270 */
[----:B------:R-:W-:-:S04]  /*26d0*/  IMAD R4, R3, c[0x0][0x3ac], R10 ;  /* 0x0000eb0003047a24 */ /* 0x000fc800078e020a */
[----:B------:R-:W-:Y:S01]  /*26e0*/  IMAD.IADD R5, R9, 0x1, R4 ;  /* 0x0000000109057824 */ /* 0x000fe200078e0204 */
[----:B------:R-:W-:-:S04]  /*26f0*/  LEA R4, P4, R8, c[0x0][0x348], 0x1 ;  /* 0x0000d20008047a11 */ /* 0x000fc800078808ff */
[----:B------:R-:W-:-:S05]  /*2700*/  LEA.HI.X R5, R8, c[0x0][0x34c], R5, 0x1, P4 ;  /* 0x0000d30008057a11 */ /* 0x000fca00020f0c05 */
[----:B------:R1:W-:Y:S04]  /*2710*/  @!P2 STG.E.128 [R4.64], RZ ;  /* 0x000000ff0400a986 */ /* 0x0003e8000c101d0c */
[----:B------:R1:W-:Y:S04]  /*2720*/  @!P1 STG.E.128 [R4.64+0x40], RZ ;  /* 0x000040ff04009986 */ /* 0x0003e8000c101d0c */
[----:B------:R1:W-:Y:S02]  /*2730*/  @!P0 STG.E.128 [R4.64+0x80], RZ ;  /* 0x000080ff04008986 */ /* 0x0003e4000c101d0c */
.L_x_14:
[----:B------:R-:W-:Y:S05]  /*2740*/  BSYNC B0 ;  /* 0x0000000000007941 */ /* 0x000fea0003800000 */
.L_x_13:
[----:B------:R-:W-:Y:S05]  /*2750*/  @P3 BRA `(.L_x_15) ;  /* 0x0000680000003947 */ /* 0x000fea0003800000 */
[----:B------:R-:W-:Y:S01]  /*2760*/  IADD3 R3, P0, R3, 0x40, RZ ;  /* 0x0000004003037810 */ /* 0x000fe20007f1e0ff */
[----:B------:R-:W-:Y:S01]  /*2770*/  IMAD.MOV.U32 R7, RZ, RZ, R0 ;  /* 0x000000ffff077224 */ /* 0x000fe200078e0000 */
[----:B------:R-:W-:-:S03]  /*2780*/  ISETP.GE.AND P1, PT, R250, c[0x0][0x220], PT ;  /* 0x00008800fa007a0c */ /* 0x000fc60003f26270 */
[----:B-1----:R-:W-:Y:S01]  /*2790*/  IMAD.X R4, RZ, RZ, R17, P0 ;  /* 0x000000ffff047224 */ /* 0x002fe200000e0611 */
[----:B-----5:R-:W-:Y:S01]  /*27a0*/  ISETP.GE.AND P0, PT, R12, c[0x0][0x220], PT ;  /* 0x000088000c007a0c */ /* 0x020fe20003f06270 */
[----:B------:R-:W-:-:S04]  /*27b0*/  IMAD.WIDE.U32 R6, R3, c[0x0][0x3a8], R6 ;  /* 0x0000ea0003067a25 */ /* 0x000fc800078e0006 */
[----:B------:R-:W-:-:S04]  /*27c0*/  IMAD R4, R4, c[0x0][0x3a8], RZ ;  /* 0x0000ea0004047a24 */ /* 0x000fc800078e02ff */
[----:B------:R-:W-:Y:S01]  /*27d0*/  IMAD R3, R3, c[0x0][0x3ac], R4 ;  /* 0x0000eb0003037a24 */ /* 0x000fe200078e0204 */
[----:B------:R-:W-:-:S03]  /*27e0*/  LEA R4, P2, R6, c[0x0][0x348], 0x1 ;  /* 0x0000d20006047a11 */ /* 0x000fc600078408ff */
[----:B------:R-:W-:-:S05]  /*27f0*/  IMAD.IADD R3, R7, 0x1, R3 ;  /* 0x0000000107037824 */ /* 0x000fca00078e0203 */
[----:B------:R-:W-:-:S05]  /*2800*/  LEA.HI.X R5, R6, c[0x0][0x34c], R3, 0x1, P2 ;  /* 0x0000d30006057a11 */ /* 0x000fca00010f0c03 */
[----:B------:R1:W-:Y:S04]  /*2810*/  @!P1 STG.E.128 [R4.64], RZ ;  /* 0x000000ff04009986 */ /* 0x0003e8000c101d0c */
[----:B------:R1:W-:Y:S01]  /*2820*/  @!P0 STG.E.128 [R4.64+0x40], RZ ;  /* 0x000040ff04008986 */ /* 0x0003e2000c101d0c */
[----:B------:R-:W-:-:S13]  /*2830*/  ISETP.GE.AND P0, PT, R11, c[0x0][0x220], PT ;  /* 0x000088000b007a0c */ /* 0x000fda0003f06270 */
[----:B------:R-:W-:Y:S05]  /*2840*/  @P0 BRA `(.L_x_15) ;  /* 0x0000671000000947 */ /* 0x000fea0003800000 */
[----:B------:R2:W-:Y:S01]  /*2850*/  STG.E.128 [R4.64+0x80], RZ ;  /* 0x000080ff04007986 */ /* 0x0005e2000c101d0c */
[----:B------:R-:W-:Y:S05]  /*2860*/  BRA `(.L_x_15) ;  /* 0x000066f000007947 */ /* 0x000fea0003800000 */
.L_x_6:
[----:B------:R-:W2:Y:S01]  /*2870*/  LDL R16, [R1+0x28] ;  /* 0x0000280001107983 */ /* 0x000ea20000100800 */
[----:B------:R-:W-:Y:S01]  /*2880*/  PLOP3.LUT P0, PT, PT, PT, UP6, 0x80, 0x0 ;  /* 0x000000000000781c */ /* 0x000fe20003f0f068 */
[----:B------:R-:W-:Y:S01]  /*2890*/  UIMAD UR4, UR18, -0x80, UR14 ;  /* 0xffffff80120478a4 */ /* 0x000fe2000f8e020e */
[----:B------:R-:W-:Y:S01]  /*28a0*/  IMAD.U32 R4, RZ, RZ, UR23 ;  /* 0x00000017ff047e24 */ /* 0x000fe2000f8e00ff */
[----:B------:R-:W-:Y:S01]  /*28b0*/  ULDC.64 UR16, c[0x0][0x1a0] ;  /* 0x0000680000107ab9 */ /* 0x000fe20000000a00 */
[----:B------:R-:W-:Y:S01]  /*28c0*/  BSSY B0, `(.L_x_16) ;  /* 0x000003b000007945 */ /* 0x000fe20003800000 */
[----:B------:R-:W-:Y:S01]  /*28d0*/  UIMAD UR6, UR20, UR16, URZ ;  /* 0x00000010140672a4 */ /* 0x000fe2000f8e023f */
[----:B------:R-:W-:-:S07]  /*28e0*/  IMAD.WIDE.U32 R4, R4, c[0x0][0x1a0], R250 ;  /* 0x0000680004047a25 */ /* 0x000fce00078e00fa */
[----:B------:R-:W-:Y:S01]  /*28f0*/  @P0 BAR.SYNC.DEFER_BLOCKING 0x0 ;  /* 0x0000000000000b1d */ /* 0x000fe20000010000 */
[----:B------:R-:W-:Y:S01]  /*2900*/  ISETP.GE.AND P1, PT, R3, UR4, PT ;  /* 0x0000000403007c0c */ /* 0x000fe2000bf26270 */
[----:B------:R-:W-:Y:S01]  /*2910*/  UIMAD UR6, UR23, UR17, UR6 ;  /* 0x00000011170672a4 */ /* 0x000fe2000f8e0206 */
[----:B------:R-:W-:Y:S01]  /*2920*/  IADD3 R6, P0, R4, UR30, RZ ;  /* 0x0000001e04067c10 */ /* 0x000fe2000ff1e0ff */
[----:B------:R-:W-:-:S04]  /*2930*/  ULEA.HI UR15, UR5, UR5, URZ, 0x1 ;  /* 0x00000005050f7291 */ /* 0x000fc8000f8f083f */
[----:B------:R-:W-:Y:S01]  /*2940*/  MOV R4, UR6 ;  /* 0x0000000600047c02 */ /* 0x000fe20008000f00 */
[----:B------:R-:W-:-:S03]  /*2950*/  ULOP3.LUT UR6, UR15, 0xfffffffe, URZ, 0xc0, !UPT ;  /* 0xfffffffe0f067892 */ /* 0x000fc6000f8ec03f */
[----:B------:R-:W-:Y:S01]  /*2960*/  IADD3.X R7, R5, UR31, R4, P0, !PT ;  /* 0x0000001f05077c10 */ /* 0x000fe200087fe404 */
[----:B------:R-:W-:Y:S01]  /*2970*/  IMAD R4, R15, c[0x0][0x1b8], RZ ;  /* 0x00006e000f047a24 */ /* 0x000fe200078e02ff */
[----:B------:R-:W-:-:S03]  /*2980*/  UIADD3 UR6, UR5, -UR6, URZ ;  /* 0x8000000605067290 */ /* 0x000fc6000fffe03f */
[C---:B------:R-:W-:Y:S01]  /*2990*/  IMAD R4, R14.reuse, c[0x0][0x1bc], R4 ;  /* 0x00006f000e047a24 */ /* 0x040fe200078e0204 */
[----:B------:R-:W-:Y:S01]  /*29a0*/  UISETP.NE.AND UP0, UPT, UR6, 0x1, UPT ;  /* 0x000000010600788c */ /* 0x000fe2000bf05270 */
[----:B------:R-:W-:-:S05]  /*29b0*/  IMAD.WIDE.U32 R6, R14, c[0x0][0x1b8], R6 ;  /* 0x00006e000e067a25 */ /* 0x000fca00078e0006 */
[----:B------:R-:W-:Y:S01]  /*29c0*/  IADD3 R13, R7, R4, RZ ;  /* 0x00000004070d7210 */ /* 0x000fe20007ffe0ff */
[----:B--2---:R-:W-:-:S05]  /*29d0*/  IMAD.SHL.U32 R0, R16, 0x2, RZ ;  /* 0x0000000210007824 */ /* 0x004fca00078e00ff */
[----:B------:R1:W-:Y:S04]  /*29e0*/  @P1 STS [R0+0xf000], RZ ;  /* 0x00f000ff00001388 */ /* 0x0003e80000000800 */
[----:B------:R1:W-:Y:S04]  /*29f0*/  @P1 STS [R0+0xf004], RZ ;  /* 0x00f004ff00001388 */ /* 0x0003e80000000800 */
[----:B------:R1:W-:Y:S04]  /*2a00*/  @P1 STS.64 [R0+0xf008], RZ ;  /* 0x00f008ff00001388 */ /* 0x0003e80000000a00 */
[----:B------:R1:W-:Y:S04]  /*2a10*/  @P1 STS.128 [R0+0x11000], RZ ;  /* 0x011000ff00001388 */ /* 0x0003e80000000c00 */
[----:B------:R1:W-:Y:S01]  /*2a20*/  @P1 STS.128 [R0+0x13000], RZ ;  /* 0x013000ff00001388 */ /* 0x0003e20000000c00 */
[----:B------:R-:W-:Y:S05]  /*2a30*/  @P1 BRA `(.L_x_17) ;  /* 0x0000023000001947 */ /* 0x000fea0003800000 */
[----:B------:R-:W2:Y:S04]  /*2a40*/  LDL R9, [R1+0x10] ;  /* 0x0000100001097983 */ /* 0x000ea80000100800 */
[----:B------:R-:W3:Y:S01]  /*2a50*/  LDL R8, [R1+0x14] ;  /* 0x0000140001087983 */ /* 0x000ee20000100800 */
[----:B------:R-:W-:Y:S01]  /*2a60*/  ISETP.GE.AND P5, PT, R250, c[0x0][0x220], PT ;  /* 0x00008800fa007a0c */ /* 0x000fe20003fa6270 */
[----:B------:R-:W-:-:S02]  /*2a70*/  IMAD R12, R17, c[0x0][0x1a0], RZ ;  /* 0x00006800110c7a24 */ /* 0x000fc400078e02ff */
[----:B------:R-:W-:Y:S02]  /*2a80*/  IMAD.MOV.U32 R4, RZ, RZ, R6 ;  /* 0x000000ffff047224 */ /* 0x000fe400078e0006 */
[----:B------:R-:W-:Y:S02]  /*2a90*/  IMAD.MOV.U32 R5, RZ, RZ, R13 ;  /* 0x000000ffff057224 */ /* 0x000fe400078e000d */
[C---:B------:R-:W-:Y:S02]  /*2aa0*/  IMAD R12, R3.reuse, c[0x0][0x1a4], R12 ;  /* 0x00006900030c7a24 */ /* 0x040fe400078e020c */
[----:B------:R-:W-:-:S04]  /*2ab0*/  IMAD.WIDE.U32 R4, R3, c[0x0][0x1a0], R4 ;  /* 0x0000680003047a25 */ /* 0x000fc800078e0004 */
[----:B------:R-:W-:Y:S01]  /*2ac0*/  IMAD.IADD R12, R5, 0x1, R12 ;  /* 0x00000001050c7824 */ /* 0x000fe200078e020c */
[C---:B------:R-:W-:Y:S01]  /*2ad0*/  @!P5 LEA R10, P2, R4.reuse, c[0x0][0x170], 0x1 ;  /* 0x00005c00040ada11 */ /* 0x040fe200078408ff */
[----:B------:R4:W-:Y:S03]  /*2ae0*/  @P5 STS [R0+0xf000], RZ ;  /* 0x00f000ff00005388 */ /* 0x0009e60000000800 */
[----:B------:R-:W-:Y:S01]  /*2af0*/  @!P5 LEA.HI.X R11, R4, c[0x0][0x174], R12, 0x1, P2 ;  /* 0x00005d00040bda11 */ /* 0x000fe200010f0c0c */
[----:B------:R4:W-:Y:S04]  /*2b00*/  @P5 STS [R0+0xf004], RZ ;  /* 0x00f004ff00005388 */ /* 0x0009e80000000800 */
[----:B------:R4:W-:Y:S04]  /*2b10*/  @P5 STS.64 [R0+0xf008], RZ ;  /* 0x00f008ff00005388 */ /* 0x0009e80000000a00 */
[----:B------:R-:W-:Y:S01]  /*2b20*/  @!PT LDS RZ, [RZ] ;  /* 0x00000000fffff984 */ /* 0x000fe20000000800 */
[----:B------:R-:W-:Y:S01]  /*2b30*/  @!PT LDS RZ, [RZ] ;  /* 0x00000000fffff984 */ /* 0x000fe20000000800 */
[----:B------:R-:W-:Y:S01]  /*2b40*/  @!PT LDS RZ, [RZ] ;  /* 0x00000000fffff984 */ /* 0x000fe20000000800 */
[----:B------:R4:W-:Y:S01]  /*2b50*/  @!P5 LDGSTS.E.BYPASS.LTC128B.128 [R0+0xf000], [R10.64] ;  /* 0x0f0000000a00dfae */ /* 0x0009e2000b901d4c */
[----:B--2---:R-:W-:-:S02]  /*2b60*/  ISETP.GE.AND P4, PT, R9, c[0x0][0x220], PT ;  /* 0x0000880009007a0c */ /* 0x004fc40003f86270 */
[----:B---3--:R-:W-:-:S11]  /*2b70*/  ISETP.GE.AND P3, PT, R8, c[0x0][0x220], PT ;  /* 0x0000880008007a0c */ /* 0x008fd60003f66270 */
[C---:B------:R-:W-:Y:S01]  /*2b80*/  @!P4 LEA R8, P0, R4.reuse, c[0x0][0x170], 0x1 ;  /* 0x00005c000408ca11 */ /* 0x040fe200078008ff */
[----:B------:R4:W-:Y:S03]  /*2b90*/  @P4 STS.128 [R0+0x11000], RZ ;  /* 0x011000ff00004388 */ /* 0x0009e60000000c00 */
[----:B------:R-:W-:-:S05]  /*2ba0*/  @!P4 LEA.HI.X R9, R4, c[0x0][0x174], R12, 0x1, P0 ;  /* 0x00005d000409ca11 */ /* 0x000fca00000f0c0c */
[----:B------:R-:W-:Y:S01]  /*2bb0*/  @!PT LDS RZ, [RZ] ;  /* 0x00000000fffff984 */ /* 0x000fe20000000800 */
[----:B------:R-:W-:Y:S01]  /*2bc0*/  @!PT LDS RZ, [RZ] ;  /* 0x00000000fffff984 */ /* 0x000fe20000000800 */
[----:B------:R-:W-:Y:S01]  /*2bd0*/  @!PT LDS RZ, [RZ] ;  /* 0x00000000fffff984 */ /* 0x000fe20000000800 */
[----:B------:R4:W-:Y:S04]  /*2be0*/  @!P4 LDGSTS.E.BYPASS.LTC128B.128 [R0+0x11000], [R8.64+0x40] ;  /* 0x110000400800cfae */ /* 0x0009e8000b901d4c */
[----:B------:R4:W-:Y:S01]  /*2bf0*/  @P3 STS.128 [R0+0x13000], RZ ;  /* 0x013000ff00003388 */ /* 0x0009e20000000c00 */
[----:B------:R-:W-:Y:S05]  /*2c00*/  @P3 BRA `(.L_x_17) ;  /* 0x0000006000003947 */ /* 0x000fea0003800000 */
[----:B----4-:R-:W-:-:S04]  /*2c10*/  LEA R8, P0, R4, c[0x0][0x170], 0x1 ;  /* 0x00005c0004087a11 */ /* 0x010fc800078008ff */
[----:B------:R-:W-:-:S05]  /*2c20*/  LEA.HI.X R9, R4, c[0x0][0x174], R12, 0x1, P0 ;  /* 0x00005d0004097a11 */ /* 0x000fca00000f0c0c */
[----:B------:R-:W-:Y:S01]  /*2c30*/  @!PT LDS RZ, [RZ] ;  /* 0x00000000fffff984 */ /* 0x000fe20000000800 */
[----:B------:R-:W-:Y:S01]  /*2c40*/  @!PT LDS RZ, [RZ] ;  /* 0x00000000fffff984 */ /* 0x000fe20000000800 */
[----:B------:R-:W-:Y:S01]  /*2c50*/  @!PT LDS RZ, [RZ] ;  /* 0x00000000fffff984 */ /* 0x000fe20000000800 */
[----:B------:R2:W-:Y:S04]  /*2c60*/  LDGSTS.E.BYPASS.LTC128B.128 [R0+0x13000], [R8.64+0x80] ;  /* 0x1300008008007fae */ /* 0x0005e8000b901d4c */
.L_x_17:
[----:B------:R-:W-:Y:S05]  /*2c70*/  BSYNC B0 ;  /* 0x0000000000007941 */ /* 0x000fea0003800000 */
.L_x_16:
[----:B------:R-:W-:Y:S01]  /*2c80*/  IADD3 R4, R3, 0x40, RZ ;  /* 0x0000004003047810 */ /* 0x000fe20007ffe0ff */
[----:B------:R-:W-:Y:S03]  /*2c90*/  BSSY B0, `(.L_x_18) ;  /* 0x0000028000007945 */ /* 0x000fe60003800000 */
[----:B------:R-:W-:-:S13]  /*2ca0*/  ISETP.GE.AND P5, PT, R4, UR4, PT ;  /* 0x0000000404007c0c */ /* 0x000fda000bfa6270 */
[----:B------:R3:W-:Y:S04]  /*2cb0*/  @P5 STS.128 [R0+0x10000], RZ ;  /* 0x010000ff00005388 */ /* 0x0007e80000000c00 */
[----:B------:R3:W-:Y:S04]  /*2cc0*/  @P5 STS.128 [R0+0x12000], RZ ;  /* 0x012000ff00005388 */ /* 0x0007e80000000c00 */
[----:B------:R3:W-:Y:S01]  /*2cd0*/  @P5 STS.128 [R0+0x14000], RZ ;  /* 0x014000ff00005388 */ /* 0x0007e20000000c00 */
[----:B------:R-:W-:Y:S05]  /*2ce0*/  @P5 BRA `(.L_x_19) ;  /* 0x0000022000005947 */ /* 0x000fea0003800000 */
[----:B--2-4-:R-:W2:Y:S04]  /*2cf0*/  LDL R9, [R1+0x10] ;  /* 0x0000100001097983 */ /* 0x014ea80000100800 */
[----:B------:R-:W4:Y:S01]  /*2d00*/  LDL R8, [R1+0x14] ;  /* 0x0000140001087983 */ /* 0x000f220000100800 */
[----:B------:R-:W-:Y:S01]  /*2d10*/  IADD3 R4, P0, R3, 0x40, RZ ;  /* 0x0000004003047810 */ /* 0x000fe20007f1e0ff */
[----:B------:R-:W-:Y:S01]  /*2d20*/  IMAD.MOV.U32 R7, RZ, RZ, R13 ;  /* 0x000000ffff077224 */ /* 0x000fe200078e000d */
[----:B------:R-:W-:-:S03]  /*2d30*/  ISETP.GE.AND P4, PT, R250, c[0x0][0x220], PT ;  /* 0x00008800fa007a0c */ /* 0x000fc60003f86270 */
[----:B------:R-:W-:Y:S02]  /*2d40*/  IMAD.X R5, RZ, RZ, R17, P0 ;  /* 0x000000ffff057224 */ /* 0x000fe400000e0611 */
[----:B------:R-:W-:-:S04]  /*2d50*/  IMAD.WIDE.U32 R10, R4, c[0x0][0x1a0], R6 ;  /* 0x00006800040a7a25 */ /* 0x000fc800078e0006 */
[----:B------:R-:W-:-:S04]  /*2d60*/  IMAD R5, R5, c[0x0][0x1a0], RZ ;  /* 0x0000680005057a24 */ /* 0x000fc800078e02ff */
[----:B------:R-:W-:Y:S01]  /*2d70*/  IMAD R4, R4, c[0x0][0x1a4], R5 ;  /* 0x0000690004047a24 */ /* 0x000fe200078e0205 */
[----:B------:R1:W-:Y:S03]  /*2d80*/  @P4 STS.128 [R0+0x10000], RZ ;  /* 0x010000ff00004388 */ /* 0x0003e60000000c00 */
[----:B------:R-:W-:Y:S01]  /*2d90*/  IMAD.IADD R4, R11, 0x1, R4 ;  /* 0x000000010b047824 */ /* 0x000fe200078e0204 */
[----:B--2---:R-:W-:Y:S02]  /*2da0*/  ISETP.GE.AND P3, PT, R9, c[0x0][0x220], PT ;  /* 0x0000880009007a0c */ /* 0x004fe40003f66270 */
[----:B----4-:R-:W-:Y:S02]  /*2db0*/  ISETP.GE.AND P0, PT, R8, c[0x0][0x220], PT ;  /* 0x0000880008007a0c */ /* 0x010fe40003f06270 */
[----:B------:R-:W-:-:S04]  /*2dc0*/  @!P4 LEA R8, P6, R10, c[0x0][0x170], 0x1 ;  /* 0x00005c000a08ca11 */ /* 0x000fc800078c08ff */
[----:B------:R-:W-:-:S05]  /*2dd0*/  @!P4 LEA.HI.X R9, R10, c[0x0][0x174], R4, 0x1, P6 ;  /* 0x00005d000a09ca11 */ /* 0x000fca00030f0c04 */
[C---:B------:R-:W-:Y:S01]  /*2de0*/  @!P3 LEA R6, P2, R10.reuse, c[0x0][0x170], 0x1 ;  /* 0x00005c000a06ba11 */ /* 0x040fe200078408ff */
[----:B------:R-:W-:Y:S01]  /*2df0*/  @!PT LDS RZ, [RZ] ;  /* 0x00000000fffff984 */ /* 0x000fe20000000800 */
[----:B------:R-:W-:Y:S01]  /*2e00*/  @!PT LDS RZ, [RZ] ;  /* 0x00000000fffff984 */ /* 0x000fe20000000800 */
[----:B------:R-:W-:Y:S01]  /*2e10*/  @!PT LDS RZ, [RZ] ;  /* 0x00000000fffff984 */ /* 0x000fe20000000800 */
[----:B------:R1:W-:Y:S03]  /*2e20*/  @!P4 LDGSTS.E.BYPASS.LTC128B.128 [R0+0x10000], [R8.64] ;  /* 0x100000000800cfae */ /* 0x0003e6000b901d4c */
[----:B------:R-:W-:Y:S01]  /*2e30*/  @!P3 LEA.HI.X R7, R10, c[0x0][0x174], R4, 0x1, P2 ;  /* 0x00005d000a07ba11 */ /* 0x000fe200010f0c04 */
[----:B------:R1:W-:Y:S04]  /*2e40*/  @P3 STS.128 [R0+0x12000], RZ ;  /* 0x012000ff00003388 */ /* 0x0003e80000000c00 */
[----:B------:R-:W-:Y:S01]  /*2e50*/  @!PT LDS RZ, [RZ] ;  /* 0x00000000fffff984 */ /* 0x000fe20000000800 */
[----:B------:R-:W-:Y:S01]  /*2e60*/  @!PT LDS RZ, [RZ] ;  /* 0x00000000fffff984 */ /* 0x000fe20000000800 */
[----:B------:R-:W-:Y:S01]  /*2e70*/  @!PT LDS RZ, [RZ] ;  /* 0x00000000fffff984 */ /* 0x000fe20000000800 */
[----:B------:R1:W-:Y:S04]  /*2e80*/  @!P3 LDGSTS.E.BYPASS.LTC128B.128 [R0+0x12000], [R6.64+0x40] ;  /* 0x120000400600bfae */ /* 0x0003e8000b901d4c */
[----:B------:R1:W-:Y:S01]  /*2e90*/  @P0 STS.128 [R0+0x14000], RZ ;  /* 0x014000ff00000388 */ /* 0x0003e20000000c00 */
[----:B------:R-:W-:Y:S05]  /*2ea0*/  @P0 BRA `(.L_x_19) ;  /* 0x0000006000000947 */ /* 0x000fea0003800000 */
[----:B-1----:R-:W-:-:S04]  /*2eb0*/  LEA R6, P0, R10, c[0x0][0x170], 0x1 ;  /* 0x00005c000a067a11 */ /* 0x002fc800078008ff */
[----:B------:R-:W-:-:S05]  /*2ec0*/  LEA.HI.X R7, R10, c[0x0][0x174], R4, 0x1, P0 ;  /* 0x00005d000a077a11 */ /* 0x000fca00000f0c04 */
[----:B------:R-:W-:Y:S01]  /*2ed0*/  @!PT LDS RZ, [RZ] ;  /* 0x00000000fffff984 */ /* 0x000fe20000000800 */
[----:B------:R-:W-:Y:S01]  /*2ee0*/  @!PT LDS RZ, [RZ] ;  /* 0x00000000fffff984 */ /* 0x000fe20000000800 */
[----:B------:R-:W-:Y:S01]  /*2ef0*/  @!PT LDS RZ, [RZ] ;  /* 0x00000000fffff984 */ /* 0x000fe20000000800 */
[----:B------:R1:W-:Y:S04]  /*2f00*/  LDGSTS.E.BYPASS.LTC128B.128 [R0+0x14000], [R6.64+0x80] ;  /* 0x1400008006007fae */ /* 0x0003e8000b901d4c */
.L_x_19:
[----:B------:R-:W-:Y:S05]  /*2f10*/  BSYNC B0 ;  /* 0x0000000000007941 */ /* 0x000fea0003800000 */
.L_x_18:
[----:B------:R-:W-:Y:S01]  /*2f20*/  UIMAD UR4, UR5, -0x40, UR25 ;  /* 0xffffffc0050478a4 */ /* 0x000fe2000f8e0219 */
[----:B------:R-:W0:Y:S01]  /*2f30*/  LDGDEPBAR ;  /* 0x00000000000079af */ /* 0x000e220000000000 */
[----:B------:R-:W-:Y:S04]  /*2f40*/  BSSY B0, `(.L_x_20) ;  /* 0x0000025000007945 */ /* 0x000fe80003800000 */
[----:B------:R-:W-:-:S13]  /*2f50*/  ISETP.GE.AND P2, PT, R3, UR4, PT ;  /* 0x0000000403007c0c */ /* 0x000fda000bf46270 */
[----:B------:R1:W-:Y:S04]  /*2f60*/  @P2 STS [R0+0x6000], RZ ;  /* 0x006000ff00002388 */ /* 0x0003e80000000800 */
[----:B------:R1:W-:Y:S04]  /*2f70*/  @P2 STS [R0+0x6004], RZ ;  /* 0x006004ff00002388 */ /* 0x0003e80000000800 */
[----:B------:R1:W-:Y:S04]  /*2f80*/  @P2 STS.64 [R0+0x6008], RZ ;  /* 0x006008ff00002388 */ /* 0x0003e80000000a00 */
[----:B------:R1:W-:Y:S04]  /*2f90*/  @P2 STS.128 [R0+0x7000], RZ ;  /* 0x007000ff00002388 */ /* 0x0003e80000000c00 */
[----:B------:R1:W-:Y:S01]  /*2fa0*/  @P2 STS.128 [R0+0x8000], RZ ;  /* 0x008000ff00002388 */ /* 0x0003e20000000c00 */
[----:B------:R-:W-:Y:S05]  /*2fb0*/  @P2 BRA `(.L_x_21) ;  /* 0x000001d000002947 */ /* 0x000fea0003800000 */
[----:B------:R-:W5:Y:S04]  /*2fc0*/  LDL R5, [R1+0x10] ;  /* 0x0000100001057983 */ /* 0x000f680000100800 */
[----:B--2---:R-:W2:Y:S01]  /*2fd0*/  LDL R4, [R1+0x14] ;  /* 0x0000140001047983 */ /* 0x004ea20000100800 */
[----:B------:R-:W-:-:S13]  /*2fe0*/  ISETP.GE.AND P4, PT, R250, c[0x0][0x220], PT ;  /* 0x00008800fa007a0c */ /* 0x000fda0003f86270 */
[----:B-1----:R-:W-:Y:S01]  /*2ff0*/  @!P4 IMAD.MOV.U32 R6, RZ, RZ, R242 ;  /* 0x000000ffff06c224 */ /* 0x002fe200078e00f2 */
[----:B------:R1:W-:Y:S01]  /*3000*/  @P4 STS [R0+0x6000], RZ ;  /* 0x006000ff00004388 */ /* 0x0003e20000000800 */
[----:B------:R-:W-:-:S03]  /*3010*/  @!P4 IMAD.MOV.U32 R7, RZ, RZ, R240 ;  /* 0x000000ffff07c224 */ /* 0x000fc600078e00f0 */
[----:B------:R1:W-:Y:S04]  /*3020*/  @P4 STS [R0+0x6004], RZ ;  /* 0x006004ff00004388 */ /* 0x0003e80000000800 */
[----:B------:R1:W-:Y:S04]  /*3030*/  @P4 STS.64 [R0+0x6008], RZ ;  /* 0x006008ff00004388 */ /* 0x0003e80000000a00 */
[----:B------:R-:W-:Y:S01]  /*3040*/  @!PT LDS RZ, [RZ] ;  /* 0x00000000fffff984 */ /* 0x000fe20000000800 */
[----:B------:R-:W-:Y:S01]  /*3050*/  @!PT LDS RZ, [RZ] ;  /* 0x00000000fffff984 */ /* 0x000fe20000000800 */
[----:B------:R-:W-:Y:S01]  /*3060*/  @!PT LDS RZ, [RZ] ;  /* 0x00000000fffff984 */ /* 0x000fe20000000800 */
[----:B------:R1:W-:Y:S01]  /*3070*/  @!P4 LDGSTS.E.BYPASS.LTC128B.128 [R0+0x6000], [R6.64] ;  /* 0x060000000600cfae */ /* 0x0003e2000b901d4c */
[----:B-----5:R-:W-:Y:S02]  /*3080*/  ISETP.GE.AND P3, PT, R5, c[0x0][0x220], PT ;  /* 0x0000880005007a0c */ /* 0x020fe40003f66270 */
[----:B--2---:R-:W-:-:S11]  /*3090*/  ISETP.GE.AND P0, PT, R4, c[0x0][0x220], PT ;  /* 0x0000880004007a0c */ /* 0x004fd60003f06270 */
[----:B------:R-:W-:Y:S01]  /*30a0*/  @!P3 MOV R4, R242 ;  /* 0x000000f20004b202 */ /* 0x000fe20000000f00 */
[----:B------:R-:W-:Y:S01]  /*30b0*/  @!P3 IMAD.MOV.U32 R5, RZ, RZ, R240 ;  /* 0x000000ffff05b224 */ /* 0x000fe200078e00f0 */
[----:B------:R1:W-:Y:S04]  /*30c0*/  @P3 STS.128 [R0+0x7000], RZ ;  /* 0x007000ff00003388 */ /* 0x0003e80000000c00 */
[----:B------:R-:W-:Y:S01]  /*30d0*/  @!PT LDS RZ, [RZ] ;  /* 0x00000000fffff984 */ /* 0x000fe20000000800 */
[----:B------:R-:W-:Y:S01]  /*30e0*/  @!PT LDS RZ, [RZ] ;  /* 0x00000000fffff984 */ /* 0x000fe20000000800 */
[----:B------:R-:W-:Y:S01]  /*30f0*/  @!PT LDS RZ, [RZ] ;  /* 0x00000000fffff984 */ /* 0x000fe20000000800 */
[----:B------:R1:W-:Y:S04]  /*3100*/  @!P3 LDGSTS.E.BYPASS.LTC128B.128 [R0+0x7000], [R4.64+0x40] ;  /* 0x070000400400bfae */ /* 0x0003e8000b901d4c */
[----:B------:R1:W-:Y:S01]  /*3110*/  @P0 STS.128 [R0+0x8000], RZ ;  /* 0x008000ff00000388 */ /* 0x0003e20000000c00 */
[----:B------:R-:W-:Y:S05]  /*3120*/  @P0 BRA `(.L_x_21) ;  /* 0x0000006000000947 */ /* 0x000fea0003800000 */
[----:B-1----:R-:W-:Y:S02]  /*3130*/  MOV R4, R242 ;  /* 0x000000f200047202 */ /* 0x002fe40000000f00 */
[----:B------:R-:W-:-:S05]  /*3140*/  MOV R5, R240 ;  /* 0x000000f000057202 */ /* 0x000fca0000000f00 */
[----:B------:R-:W-:Y:S01]  /*3150*/  @!PT LDS RZ, [RZ] ;  /* 0x00000000fffff984 */ /* 0x000fe20000000800 */
[----:B------:R-:W-:Y:S01]  /*3160*/  @!PT LDS RZ, [RZ] ;  /* 0x00000000fffff984 */ /* 0x000fe20000000800 */
[----:B------:R-:W-:Y:S01]  /*3170*/  @!PT LDS RZ, [RZ] ;  /* 0x00000000fffff984 */ /* 0x000fe20000000800 */
[----:B------:R1:W-:Y:S02]  /*3180*/  LDGSTS.E.BYPASS.LTC128B.128 [R0+0x8000], [R4.64+0x80] ;  /* 0x0800008004007fae */ /* 0x0003e4000b901d4c */
.L_x_21:
[----:B------:R-:W-:Y:S05]  /*3190*/  BSYNC B0 ;  /* 0x0000000000007941 */ /* 0x000fea0003800000 */
.L_x_20:
[----:B------:R-:W-:Y:S01]  /*31a0*/  PLOP3.LUT P0, PT, PT, PT, UP0, 0x80, 0x0 ;  /* 0x000000000000781c */ /* 0x000fe20003f0f008 */
[----:B------:R-:W-:Y:S01]  /*31b0*/  BSSY B0, `(.L_x_22) ;  /* 0x0000036000007945 */ /* 0x000fe20003800000 */
[----:B-1----:R-:W-:-:S04]  /*31c0*/  IADD3 R4, R16, 0x1800, RZ ;  /* 0x0000180010047810 */ /* 0x002fc80007ffe0ff */
[----:B------:R-:W-:-:S05]  /*31d0*/  SEL R4, R4, R16, !P0 ;  /* 0x0000001004047207 */ /* 0x000fca0004000000 */
[----:B------:R-:W-:Y:S01]  /*31e0*/  IMAD.SHL.U32 R232, R4, 0x2, RZ ;  /* 0x0000000204e87824 */ /* 0x000fe200078e00ff */
[----:B------:R-:W-:Y:S05]  /*31f0*/  @!P2 BRA `(.L_x_23) ;  /* 0x000000d00000a947 */ /* 0x000fea0003800000 */
[----:B------:R1:W-:Y:S04]  /*3200*/  STS [R232], RZ ;  /* 0x000000ffe8007388 */ /* 0x0003e80000000800 */
[----:B------:R1:W-:Y:S04]  /*3210*/  STS [R232+0x4], RZ ;  /* 0x000004ffe8007388 */ /* 0x0003e80000000800 */
        /* <DEDUP_REMOVED lines=9> */
[----:B------:R1:W-:Y:S01]  /*32b0*/  STS [R232+0x200c], RZ ;  /* 0x00200cffe8007388 */ /* 0x0003e20000000800 */
[----:B------:R-:W-:Y:S05]  /*32c0*/  BRA `(.L_x_24) ;  /* 0x0000024000007947 */ /* 0x000fea0003800000 */
.L_x_23:
[----:B------:R-:W5:Y:S04]  /*32d0*/  LDL R5, [R1+0x10] ;  /* 0x0000100001057983 */ /* 0x000f680000100800 */
[----:B--2---:R-:W2:Y:S01]  /*32e0*/  LDL R4, [R1+0x14] ;  /* 0x0000140001047983 */ /* 0x004ea20000100800 */
[----:B------:R-:W-:-:S13]  /*32f0*/  ISETP.GE.AND P4, PT, R250, c[0x0][0x220], PT ;  /* 0x00008800fa007a0c */ /* 0x000fda0003f86270 */
[----:B------:R-:W-:Y:S01]  /*3300*/  @!P4 IMAD.MOV.U32 R6, RZ, RZ, R241 ;  /* 0x000000ffff06c224 */ /* 0x000fe200078e00f1 */
[----:B------:R1:W-:Y:S01]  /*3310*/  @P4 STS [R232], RZ ;  /* 0x000000ffe8004388 */ /* 0x0003e20000000800 */
[----:B------:R-:W-:-:S03]  /*3320*/  @!P4 IMAD.MOV.U32 R7, RZ, RZ, R239 ;  /* 0x000000ffff07c224 */ /* 0x000fc600078e00ef */
[----:B------:R1:W-:Y:S04]  /*3330*/  @P4 STS [R232+0x4], RZ ;  /* 0x000004ffe8004388 */ /* 0x0003e80000000800 */
[----:B------:R1:W-:Y:S04]  /*3340*/  @P4 STS [R232+0x8], RZ ;  /* 0x000008ffe8004388 */ /* 0x0003e80000000800 */
[----:B------:R1:W-:Y:S04]  /*3350*/  @P4 STS [R232+0xc], RZ ;  /* 0x00000cffe8004388 */ /* 0x0003e80000000800 */
[----:B------:R-:W-:Y:S01]  /*3360*/  @!PT LDS RZ, [RZ] ;  /* 0x00000000fffff984 */ /* 0x000fe20000000800 */
[----:B------:R-:W-:Y:S01]  /*3370*/  @!PT LDS RZ, [RZ] ;  /* 0x00000000fffff984 */ /* 0x000fe20000000800 */
[----:B------:R-:W-:Y:S01]  /*3380*/  @!PT LDS RZ, [RZ] ;  /* 0x00000000fffff984 */ /* 0x000fe20000000800 */
[----:B------:R1:W-:Y:S01]  /*3390*/  @!P4 LDGSTS.E.BYPASS.LTC128B.128 [R232], [R6.64] ;  /* 0x0000000006e8cfae */ /* 0x0003e2000b901d4c */
[----:B-----5:R-:W-:-:S02]  /*33a0*/  ISETP.GE.AND P3, PT, R5, c[0x0][0x220], PT ;  /* 0x0000880005007a0c */ /* 0x020fc40003f66270 */
[----:B--2---:R-:W-:-:S11]  /*33b0*/  ISETP.GE.AND P2, PT, R4, c[0x0][0x220], PT ;  /* 0x0000880004007a0c */ /* 0x004fd60003f46270 */
[----:B------:R-:W-:Y:S01]  /*33c0*/  @!P3 MOV R4, R241 ;  /* 0x000000f10004b202 */ /* 0x000fe20000000f00 */
[----:B------:R-:W-:Y:S01]  /*33d0*/  @!P3 IMAD.MOV.U32 R5, RZ, RZ, R239 ;  /* 0x000000ffff05b224 */ /* 0x000fe200078e00ef */
[----:B------:R1:W-:Y:S04]  /*33e0*/  @P3 STS [R232+0x1000], RZ ;  /* 0x001000ffe8003388 */ /* 0x0003e80000000800 */
[----:B------:R1:W-:Y:S04]  /*33f0*/  @P3 STS [R232+0x1004], RZ ;  /* 0x001004ffe8003388 */ /* 0x0003e80000000800 */
[----:B------:R1:W-:Y:S04]  /*3400*/  @P3 STS [R232+0x1008], RZ ;  /* 0x001008ffe8003388 */ /* 0x0003e80000000800 */
[----:B------:R1:W-:Y:S04]  /*3410*/  @P3 STS [R232+0x100c], RZ ;  /* 0x00100cffe8003388 */ /* 0x0003e80000000800 */
[----:B------:R-:W-:Y:S01]  /*3420*/  @!PT LDS RZ, [RZ] ;  /* 0x00000000fffff984 */ /* 0x000fe20000000800 */
[----:B------:R-:W-:Y:S01]  /*3430*/  @!PT LDS RZ, [RZ] ;  /* 0x00000000fffff984 */ /* 0x000fe20000000800 */
[----:B------:R-:W-:Y:S01]  /*3440*/  @!PT LDS RZ, [RZ] ;  /* 0x00000000fffff984 */ /* 0x000fe20000000800 */
[----:B------:R1:W-:Y:S04]  /*3450*/  @!P3 LDGSTS.E.BYPASS.LTC128B.128 [R232+0x1000], [R4.64+0x40] ;  /* 0x0100004004e8bfae */ /* 0x0003e8000b901d4c */
[----:B------:R1:W-:Y:S04]  /*3460*/  @P2 STS [R232+0x2000], RZ ;  /* 0x002000ffe8002388 */ /* 0x0003e80000000800 */
[----:B------:R1:W-:Y:S04]  /*3470*/  @P2 STS [R232+0x2004], RZ ;  /* 0x002004ffe8002388 */ /* 0x0003e80000000800 */
[----:B------:R1:W-:Y:S04]  /*3480*/  @P2 STS [R232+0x2008], RZ ;  /* 0x002008ffe8002388 */ /* 0x0003e80000000800 */
[----:B------:R1:W-:Y:S01]  /*3490*/  @P2 STS [R232+0x200c], RZ ;  /* 0x00200cffe8002388 */ /* 0x0003e20000000800 */
[----:B------:R-:W-:Y:S05]  /*34a0*/  @P2 BRA `(.L_x_24) ;  /* 0x0000006000002947 */ /* 0x000fea0003800000 */
[----:B-1----:R-:W-:Y:S02]  /*34b0*/  MOV R4, R241 ;  /* 0x000000f100047202 */ /* 0x002fe40000000f00 */
[----:B------:R-:W-:-:S05]  /*34c0*/  MOV R5, R239 ;  /* 0x000000ef00057202 */ /* 0x000fca0000000f00 */
[----:B------:R-:W-:Y:S01]  /*34d0*/  @!PT LDS RZ, [RZ] ;  /* 0x00000000fffff984 */ /* 0x000fe20000000800 */
[----:B------:R-:W-:Y:S01]  /*34e0*/  @!PT LDS RZ, [RZ] ;  /* 0x00000000fffff984 */ /* 0x000fe20000000800 */
[----:B------:R-:W-:Y:S01]  /*34f0*/  @!PT LDS RZ, [RZ] ;  /* 0x00000000fffff984 */ /* 0x000fe20000000800 */
[----:B------:R1:W-:Y:S02]  /*3500*/  LDGSTS.E.BYPASS.LTC128B.128 [R232+0x2000], [R4.64+0x80] ;  /* 0x0200008004e87fae */ /* 0x0003e4000b901d4c */
.L_x_24:
[----:B------:R-:W-:Y:S05]  /*3510*/  BSYNC B0 ;  /* 0x0000000000007941 */ /* 0x000fea0003800000 */
.L_x_22:
[----:B------:R-:W5:Y:S01]  /*3520*/  LDL R18, [R1+0x4c] ;  /* 0x00004c0001127983 */ /* 0x000f620000100800 */
[----:B------:R-:W-:Y:S01]  /*3530*/  IMAD.MOV.U32 R13, RZ, RZ, 0x7f800000 ;  /* 0x7f800000ff0d7424 */ /* 0x000fe200078e00ff */
[----:B------:R-:W-:Y:S01]  /*3540*/  ULDC.64 UR16, c[0x0][0x198] ;  /* 0x0000660000107ab9 */ /* 0x000fe20000000a00 */
[----:B----4-:R-:W-:Y:S02]  /*3550*/  IMAD.MOV.U32 R11, RZ, RZ, 0x7f800000 ;  /* 0x7f800000ff0b7424 */ /* 0x010fe400078e00ff */
[----:B------:R-:W-:Y:S02]  /*3560*/  IMAD.MOV.U32 R12, RZ, RZ, 0x7f800000 ;  /* 0x7f800000ff0c7424 */ /* 0x000fe400078e00ff */
[----:B------:R-:W-:Y:S01]  /*3570*/  IMAD.MOV.U32 R19, RZ, RZ, 0x7f800000 ;  /* 0x7f800000ff137424 */ /* 0x000fe200078e00ff */
[C---:B-1---5:R-:W-:Y:S01]  /*3580*/  IADD3 R5, R18.reuse, 0x28, RZ ;  /* 0x0000002812057810 */ /* 0x062fe20007ffe0ff */
[C---:B------:R-:W-:Y:S01]  /*3590*/  IMAD.SHL.U32 R7, R18.reuse, 0x4, RZ ;  /* 0x0000000412077824 */ /* 0x040fe200078e00ff */
[----:B------:R-:W-:-:S02]  /*35a0*/  IADD3 R4, R18, 0x8, RZ ;  /* 0x0000000812047810 */ /* 0x000fc40007ffe0ff */
[----:B------:R-:W-:Y:S02]  /*35b0*/  ISETP.GE.AND P4, PT, R5, UR4, PT ;  /* 0x0000000405007c0c */ /* 0x000fe4000bf86270 */
[----:B------:R-:W-:Y:S02]  /*35c0*/  SHF.R.S32.HI R16, RZ, 0x1f, R18 ;  /* 0x0000001fff107819 */ /* 0x000fe40000011412 */
[----:B------:R-:W-:Y:S02]  /*35d0*/  ISETP.GE.AND P6, PT, R4, UR4, PT ;  /* 0x0000000404007c0c */ /* 0x000fe4000bfc6270 */
[----:B------:R-:W-:Y:S02]  /*35e0*/  SHF.R.S32.HI R10, RZ, 0x1f, R5 ;  /* 0x0000001fff0a7819 */ /* 0x000fe40000011405 */
[----:B------:R-:W-:Y:S02]  /*35f0*/  IADD3 R4, P3, R7, UR8, RZ ;  /* 0x0000000807047c10 */ /* 0x000fe4000ff7e0ff */
[----:B--2---:R-:W-:-:S02]  /*3600*/  SHF.L.U64.HI R9, R18, 0x2, R16 ;  /* 0x0000000212097819 */ /* 0x004fc40000010210 */
[----:B------:R-:W-:Y:S02]  /*3610*/  IADD3 R8, R18, 0x20, RZ ;  /* 0x0000002012087810 */ /* 0x000fe40007ffe0ff */
[----:B------:R-:W-:-:S04]  /*3620*/  @!P4 LEA R6, P2, R5, UR8, 0x2 ;  /* 0x000000080506cc11 */ /* 0x000fc8000f8410ff */
[----:B------:R-:W-:Y:S02]  /*3630*/  @!P4 LEA.HI.X R7, R5, UR7, R10, 0x2, P2 ;  /* 0x000000070507cc11 */ /* 0x000fe400090f140a */
[----:B------:R-:W-:Y:S02]  /*3640*/  IADD3.X R5, R9, UR7, RZ, P3, !PT ;  /* 0x0000000709057c10 */ /* 0x000fe40009ffe4ff */
[----:B------:R-:W-:Y:S01]  /*3650*/  ISETP.GE.AND P3, PT, R8, UR4, PT ;  /* 0x0000000408007c0c */ /* 0x000fe2000bf66270 */
[----:B------:R1:W2:Y:S01]  /*3660*/  @!P4 LDG.E R11, [R6.64] ;  /* 0x0000000c060bc981 */ /* 0x0002a2000c1e1900 */
[----:B------:R-:W-:-:S03]  /*3670*/  ISETP.GE.AND P2, PT, R18, UR4, PT ;  /* 0x0000000412007c0c */ /* 0x000fc6000bf46270 */
[----:B------:R4:W5:Y:S08]  /*3680*/  @!P6 LDG.E R13, [R4.64+0x20] ;  /* 0x0000200c040de981 */ /* 0x000970000c1e1900 */
[----:B---3--:R4:W3:Y:S04]  /*3690*/  @!P3 LDG.E R12, [R4.64+0x80] ;  /* 0x0000800c040cb981 */ /* 0x0088e8000c1e1900 */
[----:B------:R4:W3:Y:S01]  /*36a0*/  @!P2 LDG.E R19, [R4.64] ;  /* 0x0000000c0413a981 */ /* 0x0008e2000c1e1900 */
[----:B------:R-:W-:-:S03]  /*36b0*/  UIMAD UR4, UR20, UR16, URZ ;  /* 0x00000010140472a4 */ /* 0x000fc6000f8e023f */
[----:B------:R-:W-:Y:S01]  /*36c0*/  @P1 STS [R0+0x9000], RZ ;  /* 0x009000ff00001388 */ /* 0x000fe20000000800 */
[----:B------:R-:W-:-:S03]  /*36d0*/  UIMAD UR4, UR23, UR17, UR4 ;  /* 0x00000011170472a4 */ /* 0x000fc6000f8e0204 */
[----:B------:R-:W-:Y:S04]  /*36e0*/  @P1 STS [R0+0x9004], RZ ;  /* 0x009004ff00001388 */ /* 0x000fe80000000800 */
[----:B------:R-:W-:Y:S04]  /*36f0*/  @P1 STS.64 [R0+0x9008], RZ ;  /* 0x009008ff00001388 */ /* 0x000fe80000000a00 */
[----:B------:R-:W-:Y:S04]  /*3700*/  @P1 STS.128 [R0+0xb000], RZ ;  /* 0x00b000ff00001388 */ /* 0x000fe80000000c00 */
[----:B------:R-:W-:Y:S01]  /*3710*/  @P1 STS.128 [R0+0xd000], RZ ;  /* 0x00d000ff00001388 */ /* 0x000fe20000000c00 */
[----:B----4-:R-:W-:-:S04]  /*3720*/  IMAD.U32 R4, RZ, RZ, UR23 ;  /* 0x00000017ff047e24 */ /* 0x010fc8000f8e00ff */
[----:B------:R-:W-:-:S05]  /*3730*/  IMAD.WIDE.U32 R4, R4, c[0x0][0x198], R250 ;  /* 0x0000660004047a25 */ /* 0x000fca00078e00fa */
[----:B-1----:R-:W-:Y:S01]  /*3740*/  IADD3 R6, P2, R4, UR22, RZ ;  /* 0x0000001604067c10 */ /* 0x002fe2000ff5e0ff */
[----:B------:R-:W-:-:S05]  /*3750*/  IMAD.U32 R4, RZ, RZ, UR4 ;  /* 0x00000004ff047e24 */ /* 0x000fca000f8e00ff */
[----:B------:R-:W-:Y:S01]  /*3760*/  IADD3.X R7, R5, UR27, R4, P2, !PT ;  /* 0x0000001b05077c10 */ /* 0x000fe200097fe404 */
[----:B------:R-:W-:Y:S01]  /*3770*/  IMAD R4, R15, c[0x0][0x1b0], RZ ;  /* 0x00006c000f047a24 */ /* 0x000fe200078e02ff */
[----:B------:R-:W-:Y:S03]  /*3780*/  BSSY B0, `(.L_x_25) ;  /* 0x000002c000007945 */ /* 0x000fe60003800000 */
[C---:B------:R-:W-:Y:S02]  /*3790*/  IMAD R4, R14.reuse, c[0x0][0x1b4], R4 ;  /* 0x00006d000e047a24 */ /* 0x040fe400078e0204 */
[----:B------:R-:W-:Y:S01]  /*37a0*/  IMAD.WIDE.U32 R6, R14, c[0x0][0x1b0], R6 ;  /* 0x00006c000e067a25 */ /* 0x000fe200078e0006 */
[----:B-----5:R1:W-:Y:S04]  /*37b0*/  STL [R1+0xc], R13 ;  /* 0x00000c0d01007387 */ /* 0x0203e80000100800 */
[----:B--2---:R2:W-:Y:S04]  /*37c0*/  STL [R1+0x4], R11 ;  /* 0x0000040b01007387 */ /* 0x0045e80000100800 */
[----:B---3--:R2:W-:Y:S04]  /*37d0*/  STL [R1], R12 ;  /* 0x0000000c01007387 */ /* 0x0085e80000100800 */
[----:B------:R2:W-:Y:S01]  /*37e0*/  STL [R1+0x8], R19 ;  /* 0x0000081301007387 */ /* 0x0005e20000100800 */
[----:B-1----:R-:W-:Y:S01]  /*37f0*/  IMAD.IADD R13, R7, 0x1, R4 ;  /* 0x00000001070d7824 */ /* 0x002fe200078e0204 */
[----:B------:R-:W-:Y:S05]  /*3800*/  @P1 BRA `(.L_x_26) ;  /* 0x0000023000001947 */ /* 0x000fea0003800000 */
[----:B--2---:R-:W2:Y:S04]  /*3810*/  LDL R12, [R1+0x10] ;  /* 0x00001000010c7983 */ /* 0x004ea80000100800 */
[----:B------:R-:W3:Y:S01]  /*3820*/  LDL R11, [R1+0x14] ;  /* 0x00001400010b7983 */ /* 0x000ee20000100800 */
[----:B------:R-:W-:Y:S01]  /*3830*/  ISETP.GE.AND P4, PT, R250, c[0x0][0x220], PT ;  /* 0x00008800fa007a0c */ /* 0x000fe20003f86270 */
[----:B------:R-:W-:-:S02]  /*3840*/  IMAD.MOV.U32 R4, RZ, RZ, R6 ;  /* 0x000000ffff047224 */ /* 0x000fc400078e0006 */
[----:B------:R-:W-:-:S04]  /*3850*/  IMAD.MOV.U32 R5, RZ, RZ, R13 ;  /* 0x000000ffff057224 */ /* 0x000fc800078e000d */
[----:B------:R-:W-:-:S06]  /*3860*/  IMAD.WIDE.U32 R4, R3, c[0x0][0x198], R4 ;  /* 0x0000660003047a25 */ /* 0x000fcc00078e0004 */
[----:B------:R-:W-:Y:S01]  /*3870*/  @!P4 LEA R10, P6, R4, c[0x0][0x168], 0x1 ;  /* 0x00005a00040aca11 */ /* 0x000fe200078c08ff */
[----:B------:R1:W-:Y:S04]  /*3880*/  @P4 STS [R0+0x9000], RZ ;  /* 0x009000ff00004388 */ /* 0x0003e80000000800 */
[----:B------:R1:W-:Y:S04]  /*3890*/  @P4 STS [R0+0x9004], RZ ;  /* 0x009004ff00004388 */ /* 0x0003e80000000800 */
[----:B------:R1:W-:Y:S01]  /*38a0*/  @P4 STS.64 [R0+0x9008], RZ ;  /* 0x009008ff00004388 */ /* 0x0003e20000000a00 */
[----:B--2---:R-:W-:Y:S01]  /*38b0*/  ISETP.GE.AND P3, PT, R12, c[0x0][0x220], PT ;  /* 0x000088000c007a0c */ /* 0x004fe20003f66270 */
[----:B------:R-:W-:Y:S01]  /*38c0*/  IMAD R12, R17, c[0x0][0x198], RZ ;  /* 0x00006600110c7a24 */ /* 0x000fe200078e02ff */
[----:B---3--:R-:W-:-:S03]  /*38d0*/  ISETP.GE.AND P1, PT, R11, c[0x0][0x220], PT ;  /* 0x000088000b007a0c */ /* 0x008fc60003f26270 */
[----:B------:R-:W-:-:S04]  /*38e0*/  IMAD R12, R3, c[0x0][0x19c], R12 ;  /* 0x00006700030c7a24 */ /* 0x000fc800078e020c */
[----:B------:R-:W-:-:S04]  /*38f0*/  IMAD.IADD R12, R5, 0x1, R12 ;  /* 0x00000001050c7824 */ /* 0x000fc800078e020c */
[C---:B------:R-:W-:Y:S02]  /*3900*/  @!P3 LEA R8, P2, R4.reuse, c[0x0][0x168], 0x1 ;  /* 0x00005a000408ba11 */ /* 0x040fe400078408ff */
[C-C-:B------:R-:W-:Y:S02]  /*3910*/  @!P4 LEA.HI.X R11, R4.reuse, c[0x0][0x16c], R12.reuse, 0x1, P6 ;  /* 0x00005b00040bca11 */ /* 0x140fe400030f0c0c */
[----:B------:R-:W-:-:S03]  /*3920*/  @!P3 LEA.HI.X R9, R4, c[0x0][0x16c], R12, 0x1, P2 ;  /* 0x00005b000409ba11 */ /* 0x000fc600010f0c0c */
[----:B------:R-:W-:Y:S01]  /*3930*/  @!PT LDS RZ, [RZ] ;  /* 0x00000000fffff984 */ /* 0x000fe20000000800 */
[----:B------:R-:W-:Y:S01]  /*3940*/  @!PT LDS RZ, [RZ] ;  /* 0x00000000fffff984 */ /* 0x000fe20000000800 */
[----:B------:R-:W-:Y:S01]  /*3950*/  @!PT LDS RZ, [RZ] ;  /* 0x00000000fffff984 */ /* 0x000fe20000000800 */
[----:B------:R1:W-:Y:S04]  /*3960*/  @!P4 LDGSTS.E.BYPASS.LTC128B.128 [R0+0x9000], [R10.64] ;  /* 0x090000000a00cfae */ /* 0x0003e8000b901d4c */
        /* <DEDUP_REMOVED lines=13> */
.L_x_26:
[----:B------:R-:W-:Y:S05]  /*3a40*/  BSYNC B0 ;  /* 0x0000000000007941 */ /* 0x000fea0003800000 */
.L_x_25:
[----:B------:R3:W-:Y:S01]  /*3a50*/  @P5 STS.128 [R0+0xa000], RZ ;  /* 0x00a000ff00005388 */ /* 0x0007e20000000c00 */
[----:B------:R-:W-:Y:S03]  /*3a60*/  BSSY B0, `(.L_x_27) ;  /* 0x0000026000007945 */ /* 0x000fe60003800000 */
[----:B------:R3:W-:Y:S04]  /*3a70*/  @P5 STS.128 [R0+0xc000], RZ ;  /* 0x00c000ff00005388 */ /* 0x0007e80000000c00 */
[----:B------:R3:W-:Y:S01]  /*3a80*/  @P5 STS.128 [R0+0xe000], RZ ;  /* 0x00e000ff00005388 */ /* 0x0007e20000000c00 */
[----:B------:R-:W-:Y:S05]  /*3a90*/  @P5 BRA `(.L_x_28) ;  /* 0x0000022000005947 */ /* 0x000fea0003800000 */
[----:B-1----:R-:W4:Y:S04]  /*3aa0*/  LDL R8, [R1+0x10] ;  /* 0x0000100001087983 */ /* 0x002f280000100800 */
[----:B------:R-:W5:Y:S01]  /*3ab0*/  LDL R5, [R1+0x14] ;  /* 0x0000140001057983 */ /* 0x000f620000100800 */
[----:B------:R-:W-:Y:S01]  /*3ac0*/  IADD3 R3, P1, R3, 0x40, RZ ;  /* 0x0000004003037810 */ /* 0x000fe20007f3e0ff */
[----:B------:R-:W-:Y:S01]  /*3ad0*/  IMAD.MOV.U32 R7, RZ, RZ, R13 ;  /* 0x000000ffff077224 */ /* 0x000fe200078e000d */
[----:B------:R-:W-:-:S03]  /*3ae0*/  ISETP.GE.AND P4, PT, R250, c[0x0][0x220], PT ;  /* 0x00008800fa007a0c */ /* 0x000fc60003f86270 */
[----:B------:R-:W-:-:S04]  /*3af0*/  IMAD.X R4, RZ, RZ, R17, P1 ;  /* 0x000000ffff047224 */ /* 0x000fc800008e0611 */
[----:B------:R-:W-:-:S06]  /*3b00*/  IMAD R4, R4, c[0x0][0x198], RZ ;  /* 0x0000660004047a24 */ /* 0x000fcc00078e02ff */
[----:B------:R1:W-:Y:S01]  /*3b10*/  @P4 STS.128 [R0+0xa000], RZ ;  /* 0x00a000ff00004388 */ /* 0x0003e20000000c00 */
[----:B----4-:R-:W-:Y:S01]  /*3b20*/  ISETP.GE.AND P3, PT, R8, c[0x0][0x220], PT ;  /* 0x0000880008007a0c */ /* 0x010fe20003f66270 */
[----:B------:R-:W-:Y:S01]  /*3b30*/  IMAD.WIDE.U32 R8, R3, c[0x0][0x198], R6 ;  /* 0x0000660003087a25 */ /* 0x000fe200078e0006 */
[----:B-----5:R-:W-:-:S03]  /*3b40*/  ISETP.GE.AND P1, PT, R5, c[0x0][0x220], PT ;  /* 0x0000880005007a0c */ /* 0x020fc60003f26270 */
[----:B------:R-:W-:Y:S01]  /*3b50*/  IMAD R3, R3, c[0x0][0x19c], R4 ;  /* 0x0000670003037a24 */ /* 0x000fe200078e0204 */
[----:B------:R-:W-:-:S03]  /*3b60*/  @!P4 LEA R6, P5, R8, c[0x0][0x168], 0x1 ;  /* 0x00005a000806ca11 */ /* 0x000fc600078a08ff */
        /* <DEDUP_REMOVED lines=21> */
.L_x_28:
[----:B------:R-:W-:Y:S05]  /*3cc0*/  BSYNC B0 ;  /* 0x0000000000007941 */ /* 0x000fea0003800000 */
.L_x_27:
[----:B------:R-:W0:Y:S01]  /*3cd0*/  LDGDEPBAR ;  /* 0x00000000000079af */ /* 0x000e220000000000 */
[----:B-1-3--:R-:W-:Y:S01]  /*3ce0*/  IMAD.U32 R0, RZ, RZ, UR14 ;  /* 0x0000000eff007e24 */ /* 0x00afe2000f8e00ff */
[C---:B------:R-:W-:Y:S01]  /*3cf0*/  IADD3 R3, R18.reuse, 0x1, RZ ;  /* 0x0000000112037810 */ /* 0x040fe20007ffe0ff */
[C---:B------:R-:W-:Y:S01]  /*3d00*/  IMAD.SHL.U32 R223, R231.reuse, 0x2, RZ ;  /* 0x00000002e7df7824 */ /* 0x040fe200078e00ff */
[----:B------:R-:W-:Y:S01]  /*3d10*/  SHF.L.U64.HI R6, R18, 0x2, R16 ;  /* 0x0000000212067819 */ /* 0x000fe20000010210 */
[----:B------:R-:W-:Y:S01]  /*3d20*/  UIADD3 UR15, UR25, 0x80, UR23 ;  /* 0x00000080190f7890 */ /* 0x000fe2000fffe017 */
[----:B------:R-:W-:Y:S01]  /*3d30*/  IADD3 R4, R0, -UR25, R3 ;  /* 0x8000001900047c10 */ /* 0x000fe2000fffe003 */
[----:B------:R-:W-:Y:S01]  /*3d40*/  IMAD.MOV.U32 R243, RZ, RZ, R232 ;  /* 0x000000fffff37224 */ /* 0x000fe200078e00e8 */
[----:B------:R-:W-:Y:S01]  /*3d50*/  IADD3 R3, R231, 0x1800, RZ ;  /* 0x00001800e7037810 */ /* 0x000fe20007ffe0ff */
[----:B------:R-:W-:Y:S01]  /*3d60*/  CS2R R126, SRZ ;  /* 0x00000000007e7805 */ /* 0x000fe2000001ff00 */
[----:B------:R-:W-:Y:S01]  /*3d70*/  IADD3 R0, R229, 0x1800, RZ ;  /* 0x00001800e5007810 */ /* 0x000fe20007ffe0ff */
[----:B------:R1:W-:Y:S01]  /*3d80*/  STL [R1+0x40], R4 ;  /* 0x0000400401007387 */ /* 0x0003e20000100800 */
[----:B------:R-:W-:Y:S01]  /*3d90*/  SEL R3, R3, R231, !P0 ;  /* 0x000000e703037207 */ /* 0x000fe20004000000 */
[----:B------:R-:W-:Y:S01]  /*3da0*/  CS2R R124, SRZ ;  /* 0x00000000007c7805 */ /* 0x000fe2000001ff00 */
[----:B------:R-:W-:Y:S01]  /*3db0*/  SEL R0, R0, R229, !P0 ;  /* 0x000000e500007207 */ /* 0x000fe20004000000 */
[----:B------:R3:W-:Y:S01]  /*3dc0*/  STL [R1+0x3c], R6 ;  /* 0x00003c0601007387 */ /* 0x0007e20000100800 */
[----:B------:R-:W-:Y:S01]  /*3dd0*/  CS2R R130, SRZ ;  /* 0x0000000000827805 */ /* 0x000fe2000001ff00 */
[----:B------:R-:W-:Y:S01]  /*3de0*/  IMAD.SHL.U32 R220, R3, 0x2, RZ ;  /* 0x0000000203dc7824 */ /* 0x000fe200078e00ff */
[----:B------:R-:W-:Y:S01]  /*3df0*/  SHF.L.U32 R3, R0, 0x1, RZ ;  /* 0x0000000100037819 */ /* 0x000fe200000006ff */
[----:B------:R-:W-:Y:S01]  /*3e00*/  CS2R R128, SRZ ;  /* 0x0000000000807805 */ /* 0x000fe2000001ff00 */
[----:B------:R-:W-:Y:S01]  /*3e10*/  IADD3 R0, R18, -0x40, RZ ;  /* 0xffffffc012007810 */ /* 0x000fe20007ffe0ff */
[----:B------:R-:W-:Y:S01]  /*3e20*/  CS2R R122, SRZ ;  /* 0x00000000007a7805 */ /* 0x000fe2000001ff00 */
[----:B------:R-:W-:Y:S01]  /*3e30*/  CS2R R120, SRZ ;  /* 0x0000000000787805 */ /* 0x000fe2000001ff00 */
[----:B------:R-:W-:Y:S01]  /*3e40*/  CS2R R118, SRZ ;  /* 0x0000000000767805 */ /* 0x000fe2000001ff00 */
[----:B------:R-:W-:-:S04]  /*3e50*/  DEPBAR.LE SB0, 0x1 ;  /* 0x000080400000791a */ /* 0x000fc80000000000 */
[----:B------:R-:W-:Y:S01]  /*3e60*/  BAR.SYNC.DEFER_BLOCKING 0x0 ;  /* 0x0000000000007b1d */ /* 0x000fe20000010000 */
[----:B------:R-:W-:Y:S01]  /*3e70*/  IMAD.SHL.U32 R0, R0, 0x4, RZ ;  /* 0x0000000400007824 */ /* 0x000fe200078e00ff */
[----:B------:R-:W-:Y:S01]  /*3e80*/  CS2R R116, SRZ ;  /* 0x0000000000747805 */ /* 0x000fe2000001ff00 */
[----:B------:R-:W-:Y:S01]  /*3e90*/  CS2R R110, SRZ ;  /* 0x00000000006e7805 */ /* 0x000fe2000001ff00 */
[----:B------:R-:W-:Y:S01]  /*3ea0*/  CS2R R108, SRZ ;  /* 0x00000000006c7805 */ /* 0x000fe2000001ff00 */
[----:B------:R-:W-:Y:S01]  /*3eb0*/  CS2R R114, SRZ ;  /* 0x0000000000727805 */ /* 0x000fe2000001ff00 */
[----:B------:R-:W-:Y:S01]  /*3ec0*/  CS2R R112, SRZ ;  /* 0x0000000000707805 */ /* 0x000fe2000001ff00 */
[----:B------:R-:W-:Y:S01]  /*3ed0*/  CS2R R106, SRZ ;  /* 0x00000000006a7805 */ /* 0x000fe2000001ff00 */
[----:B-1----:R-:W-:Y:S01]  /*3ee0*/  IMAD.MOV.U32 R4, RZ, RZ, c[0x0][0x22c] ;  /* 0x00008b00ff047624 */ /* 0x002fe200078e00ff */
[----:B------:R-:W-:Y:S01]  /*3ef0*/  CS2R R104, SRZ ;  /* 0x0000000000687805 */ /* 0x000fe2000001ff00 */
[----:B------:R-:W-:Y:S01]  /*3f00*/  CS2R R102, SRZ ;  /* 0x0000000000667805 */ /* 0x000fe2000001ff00 */
[----:B------:R-:W-:Y:S01]  /*3f10*/  CS2R R100, SRZ ;  /* 0x0000000000647805 */ /* 0x000fe2000001ff00 */
[----:B------:R-:W-:Y:S01]  /*3f20*/  IMAD R4, R4, c[0x0][0x1c0], RZ ;  /* 0x0000700004047a24 */ /* 0x000fe200078e02ff */
[----:B------:R-:W-:Y:S01]  /*3f30*/  CS2R R94, SRZ ;  /* 0x00000000005e7805 */ /* 0x000fe2000001ff00 */
[----:B------:R-:W-:Y:S01]  /*3f40*/  CS2R R92, SRZ ;  /* 0x00000000005c7805 */ /* 0x000fe2000001ff00 */
[----:B------:R-:W-:Y:S01]  /*3f50*/  CS2R R98, SRZ ;  /* 0x0000000000627805 */ /* 0x000fe2000001ff00 */
[C---:B------:R-:W-:Y:S01]  /*3f60*/  IMAD.SHL.U32 R7, R4.reuse, 0x10, RZ ;  /* 0x0000001004077824 */ /* 0x040fe200078e00ff */
[----:B------:R-:W-:Y:S01]  /*3f70*/  SHF.L.U32 R5, R4, 0x3, RZ ;  /* 0x0000000304057819 */ /* 0x000fe200000006ff */
[----:B------:R-:W-:Y:S01]  /*3f80*/  CS2R R96, SRZ ;  /* 0x0000000000607805 */ /* 0x000fe2000001ff00 */
[----:B------:R-:W-:Y:S01]  /*3f90*/  CS2R R90, SRZ ;  /* 0x00000000005a7805 */ /* 0x000fe2000001ff00 */
[----:B------:R-:W-:Y:S01]  /*3fa0*/  CS2R R88, SRZ ;  /* 0x0000000000587805 */ /* 0x000fe2000001ff00 */
[C---:B---3--:R-:W-:Y:S01]  /*3fb0*/  IADD3 R6, R7.reuse, 0x20, RZ ;  /* 0x0000002007067810 */ /* 0x048fe20007ffe0ff */
[----:B------:R-:W-:Y:S01]  /*3fc0*/  CS2R R86, SRZ ;  /* 0x0000000000567805 */ /* 0x000fe2000001ff00 */
[----:B------:R-:W-:Y:S01]  /*3fd0*/  IADD3 R4, R7, 0x40, RZ ;  /* 0x0000004007047810 */ /* 0x000fe20007ffe0ff */
[----:B------:R-:W-:Y:S01]  /*3fe0*/  IMAD.SHL.U32 R7, R18, 0x4, RZ ;  /* 0x0000000412077824 */ /* 0x000fe200078e00ff */
[C---:B------:R-:W-:Y:S01]  /*3ff0*/  IADD3 R6, R5.reuse, R6, RZ ;  /* 0x0000000605067210 */ /* 0x040fe20007ffe0ff */
[----:B------:R-:W1:Y:S01]  /*4000*/  LDSM.16.M88.4 R172, [R222+0xf000] ;  /* 0x00f00000deac783b */ /* 0x000e620000000200 */
[----:B------:R-:W-:Y:S01]  /*4010*/  CS2R R84, SRZ ;  /* 0x0000000000547805 */ /* 0x000fe2000001ff00 */
[C---:B------:R-:W-:Y:S01]  /*4020*/  IMAD.IADD R4, R5.reuse, 0x1, R4 ;  /* 0x0000000105047824 */ /* 0x040fe200078e0204 */
[----:B------:R-:W-:Y:S01]  /*4030*/  CS2R R78, SRZ ;  /* 0x00000000004e7805 */ /* 0x000fe2000001ff00 */
[----:B------:R-:W-:Y:S01]  /*4040*/  STL [R1+0x38], R7 ;  /* 0x0000380701007387 */ /* 0x000fe20000100800 */
[C---:B------:R-:W-:Y:S01]  /*4050*/  IMAD.IADD R6, R5.reuse, 0x1, R6 ;  /* 0x0000000105067824 */ /* 0x040fe200078e0206 */
[----:B------:R-:W-:Y:S01]  /*4060*/  CS2R R76, SRZ ;  /* 0x00000000004c7805 */ /* 0x000fe2000001ff00 */
[----:B------:R-:W-:Y:S01]  /*4070*/  CS2R R82, SRZ ;  /* 0x0000000000527805 */ /* 0x000fe2000001ff00 */
[----:B------:R3:W-:Y:S01]  /*4080*/  STL [R1+0x34], R0 ;  /* 0x0000340001007387 */ /* 0x0007e20000100800 */
[----:B------:R-:W-:Y:S01]  /*4090*/  CS2R R80, SRZ ;  /* 0x0000000000507805 */ /* 0x000fe2000001ff00 */
[C---:B------:R-:W-:Y:S01]  /*40a0*/  IADD3 R6, R5.reuse, R6, RZ ;  /* 0x0000000605067210 */ /* 0x040fe20007ffe0ff */
[----:B------:R-:W-:Y:S01]  /*40b0*/  CS2R R74, SRZ ;  /* 0x00000000004a7805 */ /* 0x000fe2000001ff00 */
[----:B------:R-:W4:Y:S01]  /*40c0*/  LDSM.16.M88.4 R176, [R222+0xf400] ;  /* 0x00f40000deb0783b */ /* 0x000f220000000200 */
[----:B------:R-:W-:Y:S01]  /*40d0*/  CS2R R72, SRZ ;  /* 0x0000000000487805 */ /* 0x000fe2000001ff00 */
[----:B------:R-:W-:Y:S01]  /*40e0*/  CS2R R70, SRZ ;  /* 0x0000000000467805 */ /* 0x000fe2000001ff00 */
[C---:B------:R-:W-:Y:S01]  /*40f0*/  IMAD.IADD R6, R5.reuse, 0x1, R6 ;  /* 0x0000000105067824 */ /* 0x040fe200078e0206 */
[----:B------:R-:W2:Y:S01]  /*4100*/  LDSM.16.M88.4 R180, [R221+0xf000] ;  /* 0x00f00000ddb4783b */ /* 0x000ea20000000200 */
[----:B------:R-:W-:Y:S01]  /*4110*/  CS2R R68, SRZ ;  /* 0x0000000000447805 */ /* 0x000fe2000001ff00 */
[----:B------:R-:W-:Y:S01]  /*4120*/  CS2R R62, SRZ ;  /* 0x00000000003e7805 */ /* 0x000fe2000001ff00 */
[----:B------:R-:W-:Y:S01]  /*4130*/  CS2R R60, SRZ ;  /* 0x00000000003c7805 */ /* 0x000fe2000001ff00 */
[----:B------:R-:W1:Y:S01]  /*4140*/  LDSM.16.M88.4 R184, [R221+0xf400] ;  /* 0x00f40000ddb8783b */ /* 0x000e620000000200 */
        /* <DEDUP_REMOVED lines=12> */
[C---:B---3--:R-:W-:Y:S01]  /*4210*/  IMAD.IADD R0, R5.reuse, 0x1, R4 ;  /* 0x0000000105007824 */ /* 0x048fe200078e0204 */
[----:B------:R-:W-:Y:S01]  /*4220*/  CS2R R48, SRZ ;  /* 0x0000000000307805 */ /* 0x000fe2000001ff00 */
[C---:B------:R-:W-:Y:S01]  /*4230*/  IMAD.IADD R4, R5.reuse, 0x1, R6 ;  /* 0x0000000105047824 */ /* 0x040fe200078e0206 */
[----:B------:R-:W3:Y:S01]  /*4240*/  LDSM.16.M88.4 R200, [R221+0x11400] ;  /* 0x01140000ddc8783b */ /* 0x000ee20000000200 */
[C---:B------:R-:W-:Y:S01]  /*4250*/  IMAD.IADD R0, R5.reuse, 0x1, R0 ;  /* 0x0000000105007824 */ /* 0x040fe200078e0200 */
[----:B------:R-:W-:Y:S01]  /*4260*/  CS2R R42, SRZ ;  /* 0x00000000002a7805 */ /* 0x000fe2000001ff00 */
[----:B------:R-:W-:Y:S01]  /*4270*/  CS2R R40, SRZ ;  /* 0x0000000000287805 */ /* 0x000fe2000001ff00 */
[----:B------:R-:W1:Y:S01]  /*4280*/  LDSM.16.M88.4 R204, [R222+0x13000] ;  /* 0x01300000decc783b */ /* 0x000e620000000200 */
[----:B------:R-:W-:Y:S01]  /*4290*/  CS2R R38, SRZ ;  /* 0x0000000000267805 */ /* 0x000fe2000001ff00 */
[----:B------:R-:W-:Y:S01]  /*42a0*/  IADD3 R0, R5, R0, RZ ;  /* 0x0000000005007210 */ /* 0x000fe20007ffe0ff */
[----:B------:R-:W-:Y:S01]  /*42b0*/  CS2R R36, SRZ ;  /* 0x0000000000247805 */ /* 0x000fe2000001ff00 */
[----:B------:R-:W1:Y:S01]  /*42c0*/  LDSM.16.M88.4 R208, [R222+0x13400] ;  /* 0x01340000ded0783b */ /* 0x000e620000000200 */
[----:B------:R-:W-:Y:S01]  /*42d0*/  IADD3 R224, R223, R230, RZ ;  /* 0x000000e6dfe07210 */ /* 0x000fe20007ffe0ff */
[----:B------:R-:W-:-:S02]  /*42e0*/  UIADD3 UR15, UR15, -UR14, URZ ;  /* 0x8000000e0f0f7290 */ /* 0x000fc4000fffe03f */
[----:B------:R-:W1:Y:S04]  /*42f0*/  LDSM.16.M88.4 R212, [R221+0x13000] ;  /* 0x01300000ddd4783b */ /* 0x000e680000000200 */
[----:B------:R-:W1:Y:S04]  /*4300*/  LDSM.16.M88.4 R216, [R221+0x13400] ;  /* 0x01340000ddd8783b */ /* 0x000e680000000200 */
[----:B------:R-:W-:Y:S04]  /*4310*/  STL [R1+0x1c], R6 ;  /* 0x00001c0601007387 */ /* 0x000fe80000100800 */
[----:B------:R5:W-:Y:S04]  /*4320*/  STL [R1+0x18], R0 ;  /* 0x0000180001007387 */ /* 0x000be80000100800 */
[----:B------:R1:W-:Y:S01]  /*4330*/  STL [R1+0x24], R4 ;  /* 0x0000240401007387 */ /* 0x0003e20000100800 */
[----:B-----5:R-:W-:-:S05]  /*4340*/  IADD3 R0, R5, R0, RZ ;  /* 0x0000000005007210 */ /* 0x020fca0007ffe0ff */
[----:B--234-:R1:W-:Y:S02]  /*4350*/  STL [R1+0x20], R0 ;  /* 0x0000200001007387 */ /* 0x01c3e40000100800 */
.L_x_31:
[----:B------:R-:W0:Y:S01]  /*4360*/  LDGDEPBAR ;  /* 0x00000000000079af */ /* 0x000e220000000000 */
[----:B-1----:R-:W-:Y:S01]  /*4370*/  IMAD.IADD R0, R230, 0x1, R220 ;  /* 0x00000001e6007824 */ /* 0x002fe200078e02dc */
[----:B------:R-:W-:Y:S02]  /*4380*/  USHF.L.U32 UR6, UR5, 0x6, URZ ;  /* 0x0000000605067899 */ /* 0x000fe4000800063f */
[----:B------:R-:W-:Y:S02]  /*4390*/  USHF.L.U32 UR4, UR18, 0x7, URZ ;  /* 0x0000000712047899 */ /* 0x000fe4000800063f */
[----:B------:R-:W-:Y:S02]  /*43a0*/  UISETP.GE.AND UP0, UPT, UR6, UR15, UPT ;  /* 0x0000000f0600728c */ /* 0x000fe4000bf06270 */
[----:B------:R-:W2:Y:S01]  /*43b0*/  LDL R246, [R1+0x48] ;  /* 0x0000480001f67983 */ /* 0x000ea20000100800 */
[----:B------:R-:W-:Y:S02]  /*43c0*/  UIADD3 UR4, UR4, 0x80, URZ ;  /* 0x0000008004047890 */ /* 0x000fe4000fffe03f */
[----:B------:R-:W-:Y:S01]  /*43d0*/  UISETP.GT.AND UP3, UPT, UR5, UR11, UPT ;  /* 0x0000000b0500728c */ /* 0x000fe2000bf64270 */
[----:B------:R-:W2:Y:S01]  /*43e0*/  LDL R247, [R1+0x40] ;  /* 0x0000400001f77983 */ /* 0x000ea20000100800 */
[----:B------:R-:W-:Y:S03]  /*43f0*/  UISETP.LT.AND UP0, UPT, UR4, UR14, UP0 ;  /* 0x0000000e0400728c */ /* 0x000fe60008701270 */
[----:B------:R-:W4:Y:S03]  /*4400*/  LDL R245, [R1+0x8] ;  /* 0x0000080001f57983 */ /* 0x000f260000100800 */
[----:B------:R-:W-:Y:S01]  /*4410*/  PLOP3.LUT P0, PT, PT, PT, UP0, 0x80, 0x0 ;  /* 0x000000000000781c */ /* 0x000fe20003f0f008 */
[----:B------:R-:W2:Y:S01]  /*4420*/  LDL R244, [R1+0xc] ;  /* 0x00000c0001f47983 */ /* 0x000ea20000100800 */
[----:B------:R-:W-:Y:S04]  /*4430*/  DEPBAR.LE SB0, 0x0 ;  /* 0x000080000000791a */ /* 0x000fe80000000000 */
[----:B------:R-:W-:Y:S08]  /*4440*/  BAR.SYNC.DEFER_BLOCKING 0x0 ;  /* 0x0000000000007b1d */ /* 0x000ff00000010000 */
[----:B------:R-:W-:Y:S08]  /*4450*/  LDSM.16.M88.4 R32, [R220] ;  /* 0x00000000dc20783b */ /* 0x000ff00000000200 */
[----:B------:R-:W1:Y:S08]  /*4460*/  LDSM.16.M88.4 R16, [R222+0x9000] ;  /* 0x00900000de10783b */ /* 0x000e700000000200 */
[----:B------:R-:W1:Y:S08]  /*4470*/  LDSM.16.M88.4 R28, [R220+0x800] ;  /* 0x00080000dc1c783b */ /* 0x000e700000000200 */
[----:B------:R-:W1:Y:S08]  /*4480*/  LDSM.16.M88.4 R132, [R222+0x9400] ;  /* 0x00940000de84783b */ /* 0x000e700000000200 */
[----:B------:R-:W-:Y:S08]  /*4490*/  LDSM.16.M88.4 R136, [R0] ;  /* 0x000000000088783b */ /* 0x000ff00000000200 */
[----:B------:R-:W1:Y:S02]  /*44a0*/  LDSM.16.M88.4 R140, [R221+0x9000] ;  /* 0x00900000dd8c783b */ /* 0x000e640000000200 */
[-C--:B-1----:R-:W-:Y:S06]  /*44b0*/  HMMA.16816.F32 R4, R32, R16.reuse, RZ ;  /* 0x000000102004723c */ /* 0x082fec00000018ff */
[----:B------:R-:W1:Y:S02]  /*44c0*/  LDSM.16.M88.4 R144, [R0+0x800] ;  /* 0x000800000090783b */ /* 0x000e640000000200 */
[C---:B------:R-:W-:Y:S06]  /*44d0*/  HMMA.16816.F32 R8, R28.reuse, R16, RZ ;  /* 0x000000101c08723c */ /* 0x040fec00000018ff */
[----:B-----5:R-:W1:Y:S02]  /*44e0*/  LDSM.16.M88.4 R148, [R221+0x9400] ;  /* 0x00940000dd94783b */ /* 0x020e640000000200 */
[-C--:B------:R-:W-:Y:S06]  /*44f0*/  HMMA.16816.F32 R12, R28, R18.reuse, RZ ;  /* 0x000000121c0c723c */ /* 0x080fec00000018ff */
[----:B------:R-:W-:Y:S02]  /*4500*/  LDSM.16.M88.4 R152, [R220+0x1000] ;  /* 0x00100000dc98783b */ /* 0x000fe40000000200 */
[C---:B------:R-:W-:Y:S06]  /*4510*/  HMMA.16816.F32 R16, R32.reuse, R18, RZ ;  /* 0x000000122010723c */ /* 0x040fec00000018ff */
[----:B------:R-:W1:Y:S02]  /*4520*/  LDSM.16.M88.4 R156, [R222+0xb000] ;  /* 0x00b00000de9c783b */ /* 0x000e640000000200 */
[-C--:B------:R-:W-:Y:S06]  /*4530*/  HMMA.16816.F32 R20, R32, R132.reuse, RZ ;  /* 0x000000842014723c */ /* 0x080fec00000018ff */
[----:B------:R-:W1:Y:S02]  /*4540*/  LDSM.16.M88.4 R160, [R220+0x1800] ;  /* 0x00180000dca0783b */ /* 0x000e640000000200 */
[C---:B------:R-:W-:Y:S06]  /*4550*/  HMMA.16816.F32 R24, R28.reuse, R132, RZ ;  /* 0x000000841c18723c */ /* 0x040fec00000018ff */
[----:B------:R-:W1:Y:S02]  /*4560*/  LDSM.16.M88.4 R164, [R222+0xb400] ;  /* 0x00b40000dea4783b */ /* 0x000e640000000200 */
[-C--:B------:R-:W-:Y:S06]  /*4570*/  HMMA.16816.F32 R28, R28, R134.reuse, RZ ;  /* 0x000000861c1c723c */ /* 0x080fec00000018ff */
[----:B------:R-:W-:Y:S02]  /*4580*/  LDSM.16.M88.4 R168, [R221+0xb400] ;  /* 0x00b40000dda8783b */ /* 0x000fe40000000200 */
[----:B------:R-:W-:Y:S06]  /*4590*/  HMMA.16816.F32 R32, R32, R134, RZ ;  /* 0x000000862020723c */ /* 0x000fec00000018ff */
[----:B------:R-:W-:Y:S02]  /*45a0*/  LDSM.16.M88.4 R132, [R0+0x1000] ;  /* 0x001000000084783b */ /* 0x000fe40000000200 */
[-C--:B------:R-:W-:Y:S08]  /*45b0*/  HMMA.16816.F32 R4, R136, R140.reuse, R4 ;  /* 0x0000008c8804723c */ /* 0x080ff00000001804 */
[C---:B-1----:R-:W-:Y:S08]  /*45c0*/  HMMA.16816.F32 R8, R144.reuse, R140, R8 ;  /* 0x0000008c9008723c */ /* 0x042ff00000001808 */
[-C--:B------:R-:W-:Y:S08]  /*45d0*/  HMMA.16816.F32 R12, R144, R142.reuse, R12 ;  /* 0x0000008e900c723c */ /* 0x080ff0000000180c */
[C---:B------:R-:W-:Y:S01]  /*45e0*/  HMMA.16816.F32 R16, R136.reuse, R142, R16 ;  /* 0x0000008e8810723c */ /* 0x040fe20000001810 */
[----:B------:R-:W1:Y:S07]  /*45f0*/  LDSM.16.M88.4 R140, [R221+0xb000] ;  /* 0x00b00000dd8c783b */ /* 0x000e6e0000000200 */
[-C--:B------:R-:W-:Y:S08]  /*4600*/  HMMA.16816.F32 R20, R136, R148.reuse, R20 ;  /* 0x000000948814723c */ /* 0x080ff00000001814 */
[C---:B------:R-:W-:Y:S08]  /*4610*/  HMMA.16816.F32 R24, R144.reuse, R148, R24 ;  /* 0x000000949018723c */ /* 0x040ff00000001818 */
[-C--:B------:R-:W-:Y:S01]  /*4620*/  HMMA.16816.F32 R28, R144, R150.reuse, R28 ;  /* 0x00000096901c723c */ /* 0x080fe2000000181c */
[----:B------:R-:W1:Y:S07]  /*4630*/  LDSM.16.M88.4 R144, [R0+0x1800] ;  /* 0x001800000090783b */ /* 0x000e6e0000000200 */
[----:B------:R-:W-:Y:S01]  /*4640*/  HMMA.16816.F32 R32, R136, R150, R32 ;  /* 0x000000968820723c */ /* 0x000fe20000001820 */
[----:B------:R-:W-:Y:S07]  /*4650*/  LDSM.16.M88.4 R136, [R220+0x2000] ;  /* 0x00200000dc88783b */ /* 0x000fee0000000200 */
[-C--:B------:R-:W-:Y:S01]  /*4660*/  HMMA.16816.F32 R4, R152, R156.reuse, R4 ;  /* 0x0000009c9804723c */ /* 0x080fe20000001804 */
[----:B------:R-:W1:Y:S07]  /*4670*/  LDSM.16.M88.4 R148, [R222+0xd000] ;  /* 0x00d00000de94783b */ /* 0x000e6e0000000200 */
[C---:B------:R-:W-:Y:S08]  /*4680*/  HMMA.16816.F32 R8, R160.reuse, R156, R8 ;  /* 0x0000009ca008723c */ /* 0x040ff00000001808 */
[-C--:B------:R-:W-:Y:S08]  /*4690*/  HMMA.16816.F32 R12, R160, R158.reuse, R12 ;  /* 0x0000009ea00c723c */ /* 0x080ff0000000180c */
[C---:B------:R-:W-:Y:S01]  /*46a0*/  HMMA.16816.F32 R16, R152.reuse, R158, R16 ;  /* 0x0000009e9810723c */ /* 0x040fe20000001810 */
[----:B------:R-:W2:Y:S07]  /*46b0*/  LDSM.16.M88.4 R156, [R220+0x2800] ;  /* 0x00280000dc9c783b */ /* 0x000eae0000000200 */
[-C--:B------:R-:W-:Y:S08]  /*46c0*/  HMMA.16816.F32 R20, R152, R164.reuse, R20 ;  /* 0x000000a49814723c */ /* 0x080ff00000001814 */
[C---:B------:R-:W-:Y:S08]  /*46d0*/  HMMA.16816.F32 R24, R160.reuse, R164, R24 ;  /* 0x000000a4a018723c */ /* 0x040ff00000001818 */
[-C--:B------:R-:W-:Y:S01]  /*46e0*/  HMMA.16816.F32 R28, R160, R166.reuse, R28 ;  /* 0x000000a6a01c723c */ /* 0x080fe2000000181c */
[----:B------:R-:W2:Y:S07]  /*46f0*/  LDSM.16.M88.4 R160, [R222+0xd400] ;  /* 0x00d40000dea0783b */ /* 0x000eae0000000200 */
[----:B------:R-:W-:Y:S01]  /*4700*/  HMMA.16816.F32 R32, R152, R166, R32 ;  /* 0x000000a69820723c */ /* 0x000fe20000001820 */
[----:B------:R-:W3:Y:S07]  /*4710*/  LDL R152, [R1] ;  /* 0x0000000001987983 */ /* 0x000eee0000100800 */
[-C--:B-1----:R-:W-:Y:S08]  /*4720*/  HMMA.16816.F32 R4, R132, R140.reuse, R4 ;  /* 0x0000008c8404723c */ /* 0x082ff00000001804 */
[C---:B------:R-:W-:Y:S08]  /*4730*/  HMMA.16816.F32 R8, R144.reuse, R140, R8 ;  /* 0x0000008c9008723c */ /* 0x040ff00000001808 */
[-C--:B------:R-:W-:Y:S08]  /*4740*/  HMMA.16816.F32 R12, R144, R142.reuse, R12 ;  /* 0x0000008e900c723c */ /* 0x080ff0000000180c */
[C---:B------:R-:W-:Y:S01]  /*4750*/  HMMA.16816.F32 R16, R132.reuse, R142, R16 ;  /* 0x0000008e8410723c */ /* 0x040fe20000001810 */
[----:B------:R-:W-:Y:S03]  /*4760*/  LDSM.16.M88.4 R140, [R0+0x2000] ;  /* 0x00200000008c783b */ /* 0x000fe60000000200 */
[C---:B----4-:R-:W-:Y:S04]  /*4770*/  FSETP.NEU.FTZ.AND P1, PT, R245.reuse, -INF , PT ;  /* 0xff800000f500780b */ /* 0x050fe80003f3d000 */
[-C--:B------:R-:W-:Y:S08]  /*4780*/  HMMA.16816.F32 R20, R132, R168.reuse, R20 ;  /* 0x000000a88414723c */ /* 0x080ff00000001814 */
[C---:B------:R-:W-:Y:S08]  /*4790*/  HMMA.16816.F32 R24, R144.reuse, R168, R24 ;  /* 0x000000a89018723c */ /* 0x040ff00000001818 */
[-C--:B------:R-:W-:Y:S01]  /*47a0*/  HMMA.16816.F32 R28, R144, R170.reuse, R28 ;  /* 0x000000aa901c723c */ /* 0x080fe2000000181c */
[----:B------:R-:W1:Y:S07]  /*47b0*/  LDSM.16.M88.4 R144, [R221+0xd000] ;  /* 0x00d00000dd90783b */ /* 0x000e6e0000000200 */
[----:B------:R-:W-:Y:S01]  /*47c0*/  HMMA.16816.F32 R32, R132, R170, R32 ;  /* 0x000000aa8420723c */ /* 0x000fe20000001820 */
[----:B------:R4:W1:Y:S07]  /*47d0*/  LDSM.16.M88.4 R132, [R0+0x2800] ;  /* 0x002800000084783b */ /* 0x00086e0000000200 */
[-C--:B------:R-:W-:Y:S08]  /*47e0*/  HMMA.16816.F32 R4, R136, R148.reuse, R4 ;  /* 0x000000948804723c */ /* 0x080ff00000001804 */
[C---:B--2---:R-:W-:Y:S07]  /*47f0*/  HMMA.16816.F32 R8, R156.reuse, R148, R8 ;  /* 0x000000949c08723c */ /* 0x044fee0000001808 */
[----:B------:R-:W-:Y:S01]  /*4800*/  FMUL.FTZ R148, R245, 1.4426950216293334961 ;  /* 0x3fb8aa3bf5947820 */ /* 0x000fe20000410000 */
[-C--:B------:R-:W-:Y:S01]  /*4810*/  HMMA.16816.F32 R12, R156, R150.reuse, R12 ;  /* 0x000000969c0c723c */ /* 0x080fe2000000180c */
[----:B----4-:R-:W-:Y:S03]  /*4820*/  IMAD.U32 R0, RZ, RZ, UR18 ;  /* 0x00000012ff007e24 */ /* 0x010fe6000f8e00ff */
[----:B------:R-:W-:Y:S01]  /*4830*/  FSEL R148, R148, RZ, P1 ;  /* 0x000000ff94947208 */ /* 0x000fe20000800000 */
[----:B------:R-:W-:Y:S03]  /*4840*/  @!P0 IMAD R0, R0, 0x80, R246 ;  /* 0x0000008000008824 */ /* 0x000fe600078e02f6 */
[C---:B------:R-:W-:Y:S01]  /*4850*/  HMMA.16816.F32 R16, R136.reuse, R150, R16 ;  /* 0x000000968810723c */ /* 0x040fe20000001810 */
[----:B------:R-:W3:Y:S06]  /*4860*/  LDL R151, [R1+0x4] ;  /* 0x0000040001977983 */ /* 0x000eec0000100800 */
[----:B------:R-:W-:Y:S01]  /*4870*/  @!P0 IADD3 R150, R0, 0x1, RZ ;  /* 0x0000000100968810 */ /* 0x000fe20007ffe0ff */
[-C--:B------:R-:W-:Y:S08]  /*4880*/  HMMA.16816.F32 R20, R136, R160.reuse, R20 ;  /* 0x000000a08814723c */ /* 0x080ff00000001814 */
[C---:B------:R-:W-:Y:S08]  /*4890*/  HMMA.16816.F32 R24, R156.reuse, R160, R24 ;  /* 0x000000a09c18723c */ /* 0x040ff00000001818 */
[-C--:B------:R-:W-:Y:S08]  /*48a0*/  HMMA.16816.F32 R28, R156, R162.reuse, R28 ;  /* 0x000000a29c1c723c */ /* 0x080ff0000000181c */
[----:B------:R-:W-:Y:S07]  /*48b0*/  HMMA.16816.F32 R32, R136, R162, R32 ;  /* 0x000000a28820723c */ /* 0x000fee0000001820 */
[----:B------:R-:W-:Y:S01]  /*48c0*/  @!P0 IADD3 R137, R247, UR6, RZ ;  /* 0x00000006f7898c10 */ /* 0x000fe2000fffe0ff */
[-C--:B-1----:R-:W-:Y:S05]  /*48d0*/  HMMA.16816.F32 R4, R140, R144.reuse, R4 ;  /* 0x000000908c04723c */ /* 0x082fea0000001804 */
[C---:B------:R-:W-:Y:S01]  /*48e0*/  @!P0 IMNMX R149, R137.reuse, UR14, PT ;  /* 0x0000000e89958c17 */ /* 0x040fe2000b800200 */
[----:B------:R-:W-:Y:S01]  /*48f0*/  FMUL.FTZ R139, R244, 1.4426950216293334961 ;  /* 0x3fb8aa3bf48b7820 */ /* 0x000fe20000410000 */
[C---:B------:R-:W-:Y:S01]  /*4900*/  @!P0 IADD3 R136, R137.reuse, 0x8, RZ ;  /* 0x0000000889888810 */ /* 0x040fe20007ffe0ff */
[C---:B------:R-:W-:Y:S04]  /*4910*/  HMMA.16816.F32 R8, R132.reuse, R144, R8 ;  /* 0x000000908408723c */ /* 0x040fe80000001808 */
[-C--:B------:R-:W-:Y:S02]  /*4920*/  @!P0 ISETP.GE.AND P1, PT, R150, R149.reuse, PT ;  /* 0x000000959600820c */ /* 0x080fe40003f26270 */
[----:B------:R-:W-:Y:S02]  /*4930*/  @!P0 ISETP.GE.AND P2, PT, R0, R149, PT ;  /* 0x000000950000820c */ /* 0x000fe40003f46270 */
[-C--:B------:R-:W-:Y:S04]  /*4940*/  HMMA.16816.F32 R12, R132, R146.reuse, R12 ;  /* 0x00000092840c723c */ /* 0x080fe8000000180c */
[----:B------:R-:W-:Y:S02]  /*4950*/  @!P0 IMNMX R144, R136, UR14, PT ;  /* 0x0000000e88908c17 */ /* 0x000fe4000b800200 */
[----:B------:R-:W-:Y:S02]  /*4960*/  @!P0 IADD3 R136, R137, 0x20, RZ ;  /* 0x0000002089888810 */ /* 0x000fe40007ffe0ff */
[C---:B------:R-:W-:Y:S04]  /*4970*/  HMMA.16816.F32 R16, R140.reuse, R146, R16 ;  /* 0x000000928c10723c */ /* 0x040fe80000001810 */
[----:B------:R-:W-:Y:S02]  /*4980*/  @!P0 FSEL R5, R5, -INF , !P1 ;  /* 0xff80000005058808 */ /* 0x000fe40004800000 */
[----:B------:R-:W-:Y:S02]  /*4990*/  FSETP.NEU.FTZ.AND P1, PT, R244, -INF , PT ;  /* 0xff800000f400780b */ /* 0x000fe40003f3d000 */
[----:B------:R-:W-:Y:S01]  /*49a0*/  @!P0 IMNMX R136, R136, UR14, PT ;  /* 0x0000000e88888c17 */ /* 0x000fe2000b800200 */
[--C-:B------:R-:W-:Y:S03]  /*49b0*/  FFMA.FTZ R5, R5, c[0x0][0x23c], -R148.reuse ;  /* 0x00008f0005057a23 */ /* 0x100fe60000010894 */
[----:B------:R-:W-:Y:S01]  /*49c0*/  @!P0 FSEL R4, R4, -INF , !P2 ;  /* 0xff80000004048808 */ /* 0x000fe20005000000 */
[----:B------:R-:W-:Y:S01]  /*49d0*/  MUFU.EX2 R165, R5 ;  /* 0x0000000500a57308 */ /* 0x000fe20000000800 */
[----:B------:R-:W-:Y:S02]  /*49e0*/  FSEL R139, R139, RZ, P1 ;  /* 0x000000ff8b8b7208 */ /* 0x000fe40000800000 */
[-C--:B------:R-:W-:Y:S01]  /*49f0*/  @!P0 ISETP.GE.AND P2, PT, R0, R144.reuse, PT ;  /* 0x000000900000820c */ /* 0x080fe20003f46270 */
[----:B------:R-:W-:Y:S01]  /*4a00*/  FFMA.FTZ R4, R4, c[0x0][0x23c], -R148 ;  /* 0x00008f0004047a23 */ /* 0x000fe20000010894 */
[----:B------:R-:W-:Y:S02]  /*4a10*/  @!P0 ISETP.GE.AND P1, PT, R150, R144, PT ;  /* 0x000000909600820c */ /* 0x000fe40003f26270 */
[----:B------:R-:W-:Y:S02]  /*4a20*/  @!P0 FSEL R6, R6, -INF , !P2 ;  /* 0xff80000006068808 */ /* 0x000fe40005000000 */
[----:B------:R-:W-:Y:S01]  /*4a30*/  @!P0 ISETP.GE.AND P2, PT, R0, R136, PT ;  /* 0x000000880000820c */ /* 0x000fe20003f46270 */
[----:B------:R-:W-:Y:S01]  /*4a40*/  MUFU.EX2 R171, R4 ;  /* 0x0000000400ab7308 */ /* 0x000fe20000000800 */
[----:B------:R-:W-:Y:S01]  /*4a50*/  @!P0 FSEL R7, R7, -INF , !P1 ;  /* 0xff80000007078808 */ /* 0x000fe20004800000 */
[--C-:B------:R-:W-:Y:S01]  /*4a60*/  FFMA.FTZ R6, R6, c[0x0][0x23c], -R139.reuse ;  /* 0x00008f0006067a23 */ /* 0x100fe2000001088b */
[----:B------:R-:W-:Y:S02]  /*4a70*/  @!P0 FSEL R8, R8, -INF , !P2 ;  /* 0xff80000008088808 */ /* 0x000fe40005000000 */
[----:B------:R-:W-:Y:S01]  /*4a80*/  @!P0 IADD3 R137, R137, 0x28, RZ ;  /* 0x0000002889898810 */ /* 0x000fe20007ffe0ff */
[----:B------:R-:W-:Y:S03]  /*4a90*/  FFMA.FTZ R7, R7, c[0x0][0x23c], -R139 ;  /* 0x00008f0007077a23 */ /* 0x000fe6000001088b */
[----:B------:R-:W-:Y:S01]  /*4aa0*/  @!P0 IMNMX R137, R137, UR14, PT ;  /* 0x0000000e89898c17 */ /* 0x000fe2000b800200 */
[----:B------:R-:W-:Y:S03]  /*4ab0*/  MUFU.EX2 R164, R6 ;  /* 0x0000000600a47308 */ /* 0x000fe60000000800 */
[-C--:B------:R-:W-:Y:S04]  /*4ac0*/  @!P0 ISETP.GE.AND P2, PT, R0, R137.reuse, PT ;  /* 0x000000890000820c */ /* 0x080fe80003f46270 */
[----:B------:R-:W-:Y:S03]  /*4ad0*/  @!P0 FSEL R10, R10, -INF , !P2 ;  /* 0xff8000000a0a8808 */ /* 0x000fe60005000000 */
[----:B------:R1:W4:Y:S02]  /*4ae0*/  MUFU.EX2 R246, R7 ;  /* 0x0000000700f67308 */ /* 0x0003240000000800 */
[----:B-1----:R-:W1:Y:S02]  /*4af0*/  LDSM.16.M88.4 R4, [R221+0xd400] ;  /* 0x00d40000dd04783b */ /* 0x002e640000000200 */
[-C--:B-1----:R-:W-:Y:S08]  /*4b00*/  HMMA.16816.F32 R20, R140, R4.reuse, R20 ;  /* 0x000000048c14723c */ /* 0x082ff00000001814 */
[C---:B------:R-:W-:Y:S07]  /*4b10*/  HMMA.16816.F32 R24, R132.reuse, R4, R24 ;  /* 0x000000048418723c */ /* 0x040fee0000001818 */
[----:B------:R-:W-:Y:S01]  /*4b20*/  @!P0 IADD3 R4, R0, 0x18, RZ ;  /* 0x0000001800048810 */ /* 0x000fe20007ffe0ff */
[-C--:B------:R-:W-:Y:S08]  /*4b30*/  HMMA.16816.F32 R28, R132, R6.reuse, R28 ;  /* 0x00000006841c723c */ /* 0x080ff0000000181c */
[----:B------:R-:W-:Y:S01]  /*4b40*/  HMMA.16816.F32 R32, R140, R6, R32 ;  /* 0x000000068c20723c */ /* 0x000fe20000001820 */
[----:B------:R-:W2:Y:S04]  /*4b50*/  LDL R141, [R1+0x38] ;  /* 0x00003800018d7983 */ /* 0x000ea80000100800 */
[----:B------:R-:W2:Y:S02]  /*4b60*/  LDL R140, [R1+0x3c] ;  /* 0x00003c00018c7983 */ /* 0x000ea40000100800 */
[----:B----4-:R-:W-:Y:S02]  /*4b70*/  F2FP.PACK_AB R7, R246, R164 ;  /* 0x000000a4f607723e */ /* 0x010fe400000000ff */
[C---:B---3--:R-:W-:Y:S03]  /*4b80*/  FSETP.NEU.FTZ.AND P1, PT, R152.reuse, -INF , PT ;  /* 0xff8000009800780b */ /* 0x048fe60003f3d000 */
[----:B------:R-:W-:Y:S01]  /*4b90*/  FMUL.FTZ R138, R152, 1.4426950216293334961 ;  /* 0x3fb8aa3b988a7820 */ /* 0x000fe20000410000 */
[----:B------:R1:W-:Y:S04]  /*4ba0*/  STS [R236+0x13400], R7 ;  /* 0x01340007ec007388 */ /* 0x0003e80000000800 */
[----:B------:R-:W-:Y:S02]  /*4bb0*/  FSEL R138, R138, RZ, P1 ;  /* 0x000000ff8a8a7208 */ /* 0x000fe40000800000 */
[----:B------:R-:W-:Y:S03]  /*4bc0*/  @!P0 ISETP.GE.AND P1, PT, R150, R136, PT ;  /* 0x000000889600820c */ /* 0x000fe60003f26270 */
[--C-:B------:R-:W-:Y:S01]  /*4bd0*/  FFMA.FTZ R8, R8, c[0x0][0x23c], -R138.reuse ;  /* 0x00008f0008087a23 */ /* 0x100fe2000001088a */
[----:B------:R-:W-:Y:S03]  /*4be0*/  @!P0 FSEL R9, R9, -INF , !P1 ;  /* 0xff80000009098808 */ /* 0x000fe60004800000 */
[----:B------:R-:W-:Y:S02]  /*4bf0*/  MUFU.EX2 R252, R8 ;  /* 0x0000000800fc7308 */ /* 0x000fe40000000800 */
[----:B------:R-:W-:Y:S08]  /*4c00*/  FFMA.FTZ R9, R9, c[0x0][0x23c], -R138 ;  /* 0x00008f0009097a23 */ /* 0x000ff0000001088a */
[----:B------:R3:W4:Y:S02]  /*4c10*/  MUFU.EX2 R249, R9 ;  /* 0x0000000900f97308 */ /* 0x0007240000000800 */
[----:B---3--:R-:W-:Y:S02]  /*4c20*/  @!P0 IADD3 R9, R0, 0x8, RZ ;  /* 0x0000000800098810 */ /* 0x008fe40007ffe0ff */
[----:B----4-:R-:W-:Y:S01]  /*4c30*/  F2FP.PACK_AB R6, R249, R252 ;  /* 0x000000fcf906723e */ /* 0x010fe200000000ff */
[C---:B------:R-:W-:Y:S01]  /*4c40*/  FMUL.FTZ R8, R151.reuse, 1.4426950216293334961 ;  /* 0x3fb8aa3b97087820 */ /* 0x040fe20000410000 */
[----:B------:R-:W-:Y:S04]  /*4c50*/  FSETP.NEU.FTZ.AND P1, PT, R151, -INF , PT ;  /* 0xff8000009700780b */ /* 0x000fe80003f3d000 */
[----:B------:R-:W-:Y:S02]  /*4c60*/  FSEL R8, R8, RZ, P1 ;  /* 0x000000ff08087208 */ /* 0x000fe40000800000 */
[-C--:B------:R-:W-:Y:S03]  /*4c70*/  @!P0 ISETP.GE.AND P1, PT, R150, R137.reuse, PT ;  /* 0x000000899600820c */ /* 0x080fe60003f26270 */
[--C-:B------:R-:W-:Y:S01]  /*4c80*/  FFMA.FTZ R10, R10, c[0x0][0x23c], -R8.reuse ;  /* 0x00008f000a0a7a23 */ /* 0x100fe20000010808 */
[----:B------:R-:W-:Y:S02]  /*4c90*/  @!P0 FSEL R11, R11, -INF , !P1 ;  /* 0xff8000000b0b8808 */ /* 0x000fe40004800000 */
[-C--:B------:R-:W-:Y:S01]  /*4ca0*/  @!P0 ISETP.GE.AND P1, PT, R9, R136.reuse, PT ;  /* 0x000000880900820c */ /* 0x080fe20003f26270 */
[----:B------:R3:W4:Y:S02]  /*4cb0*/  MUFU.EX2 R151, R10 ;  /* 0x0000000a00977308 */ /* 0x0007240000000800 */
[----:B------:R-:W-:Y:S01]  /*4cc0*/  FFMA.FTZ R11, R11, c[0x0][0x23c], -R8 ;  /* 0x00008f000b0b7a23 */ /* 0x000fe20000010808 */
[----:B------:R-:W-:Y:S05]  /*4cd0*/  @!P0 FSEL R12, R12, -INF , !P1 ;  /* 0xff8000000c0c8808 */ /* 0x000fea0004800000 */
[--C-:B------:R-:W-:Y:S02]  /*4ce0*/  FFMA.FTZ R12, R12, c[0x0][0x23c], -R138.reuse ;  /* 0x00008f000c0c7a23 */ /* 0x100fe4000001088a */
[----:B------:R-:W1:Y:S10]  /*4cf0*/  MUFU.EX2 R145, R11 ;  /* 0x0000000b00917308 */ /* 0x000e740000000800 */
[----:B------:R-:W-:Y:S01]  /*4d00*/  MUFU.EX2 R245, R12 ;  /* 0x0000000c00f57308 */ /* 0x000fe20000000800 */
[----:B---3--:R-:W-:Y:S01]  /*4d10*/  @!P0 IADD3 R10, R0, 0x9, RZ ;  /* 0x00000009000a8810 */ /* 0x008fe20007ffe0ff */
[----:B----4-:R-:W-:Y:S03]  /*4d20*/  IMAD.MOV.U32 R143, RZ, RZ, R151 ;  /* 0x000000ffff8f7224 */ /* 0x010fe600078e0097 */
[----:B------:R-:W-:Y:S04]  /*4d30*/  @!P0 ISETP.GE.AND P1, PT, R10, R136, PT ;  /* 0x000000880a00820c */ /* 0x000fe80003f26270 */
[----:B------:R-:W-:Y:S02]  /*4d40*/  @!P0 FSEL R13, R13, -INF , !P1 ;  /* 0xff8000000d0d8808 */ /* 0x000fe40004800000 */
[----:B------:R-:W-:Y:S02]  /*4d50*/  @!P0 ISETP.GE.AND P1, PT, R9, R137, PT ;  /* 0x000000890900820c */ /* 0x000fe40003f26270 */
[----:B-1----:R-:W-:Y:S01]  /*4d60*/  MOV R146, R145 ;  /* 0x0000009100927202 */ /* 0x002fe20000000f00 */
[----:B------:R-:W-:Y:S01]  /*4d70*/  FFMA.FTZ R13, R13, c[0x0][0x23c], -R138 ;  /* 0x00008f000d0d7a23 */ /* 0x000fe2000001088a */
[----:B------:R-:W-:Y:S02]  /*4d80*/  @!P0 FSEL R14, R14, -INF , !P1 ;  /* 0xff8000000e0e8808 */ /* 0x000fe40004800000 */
[----:B------:R-:W-:Y:S01]  /*4d90*/  @!P0 ISETP.GE.AND P1, PT, R10, R137, PT ;  /* 0x000000890a00820c */ /* 0x000fe20003f26270 */
[----:B------:R-:W1:Y:S01]  /*4da0*/  MUFU.EX2 R244, R13 ;  /* 0x0000000d00f47308 */ /* 0x000e620000000800 */
[----:B------:R-:W-:Y:S01]  /*4db0*/  F2FP.PACK_AB R5, R146, R143 ;  /* 0x0000008f9205723e */ /* 0x000fe200000000ff */
[--C-:B------:R-:W-:Y:S01]  /*4dc0*/  FFMA.FTZ R14, R14, c[0x0][0x23c], -R8.reuse ;  /* 0x00008f000e0e7a23 */ /* 0x100fe20000010808 */
[----:B------:R-:W-:Y:S02]  /*4dd0*/  @!P0 FSEL R15, R15, -INF , !P1 ;  /* 0xff8000000f0f8808 */ /* 0x000fe40004800000 */
[-C--:B------:R-:W-:Y:S03]  /*4de0*/  @!P0 ISETP.GE.AND P1, PT, R9, R149.reuse, PT ;  /* 0x000000950900820c */ /* 0x080fe60003f26270 */
[----:B------:R-:W-:Y:S01]  /*4df0*/  FFMA.FTZ R15, R15, c[0x0][0x23c], -R8 ;  /* 0x00008f000f0f7a23 */ /* 0x000fe20000010808 */
[----:B------:R-:W-:Y:S01]  /*4e00*/  @!P0 FSEL R16, R16, -INF , !P1 ;  /* 0xff80000010108808 */ /* 0x000fe20004800000 */
[----:B------:R-:W-:Y:S01]  /*4e10*/  MUFU.EX2 R248, R14 ;  /* 0x0000000e00f87308 */ /* 0x000fe20000000800 */
[-C--:B------:R-:W-:Y:S03]  /*4e20*/  @!P0 ISETP.GE.AND P1, PT, R10, R149.reuse, PT ;  /* 0x000000950a00820c */ /* 0x080fe60003f26270 */
[--C-:B------:R-:W-:Y:S01]  /*4e30*/  FFMA.FTZ R16, R16, c[0x0][0x23c], -R148.reuse ;  /* 0x00008f0010107a23 */ /* 0x100fe20000010894 */
[----:B------:R-:W-:Y:S02]  /*4e40*/  @!P0 FSEL R17, R17, -INF , !P1 ;  /* 0xff80000011118808 */ /* 0x000fe40004800000 */
[-C--:B------:R-:W-:Y:S02]  /*4e50*/  @!P0 ISETP.GE.AND P1, PT, R9, R144.reuse, PT ;  /* 0x000000900900820c */ /* 0x080fe40003f26270 */
[----:B------:R-:W-:Y:S01]  /*4e60*/  @!P0 IADD3 R9, R0, 0x10, RZ ;  /* 0x0000001000098810 */ /* 0x000fe20007ffe0ff */
[--C-:B------:R-:W-:Y:S01]  /*4e70*/  FFMA.FTZ R17, R17, c[0x0][0x23c], -R148.reuse ;  /* 0x00008f0011117a23 */ /* 0x100fe20000010894 */
[----:B------:R-:W-:Y:S01]  /*4e80*/  @!P0 FSEL R18, R18, -INF , !P1 ;  /* 0xff80000012128808 */ /* 0x000fe20004800000 */
[----:B------:R-:W-:Y:S01]  /*4e90*/  MUFU.EX2 R163, R16 ;  /* 0x0000001000a37308 */ /* 0x000fe20000000800 */
[-C--:B------:R-:W-:Y:S02]  /*4ea0*/  @!P0 ISETP.GE.AND P1, PT, R10, R144.reuse, PT ;  /* 0x000000900a00820c */ /* 0x080fe40003f26270 */
[----:B------:R-:W-:Y:S01]  /*4eb0*/  @!P0 IADD3 R10, R0, 0x11, RZ ;  /* 0x00000011000a8810 */ /* 0x000fe20007ffe0ff */
[--C-:B------:R-:W-:Y:S01]  /*4ec0*/  FFMA.FTZ R18, R18, c[0x0][0x23c], -R139.reuse ;  /* 0x00008f0012127a23 */ /* 0x100fe2000001088b */
[----:B------:R-:W-:Y:S02]  /*4ed0*/  @!P0 FSEL R19, R19, -INF , !P1 ;  /* 0xff80000013138808 */ /* 0x000fe40004800000 */
[-C--:B------:R-:W-:Y:S02]  /*4ee0*/  @!P0 ISETP.GE.AND P1, PT, R9, R149.reuse, PT ;  /* 0x000000950900820c */ /* 0x080fe40003f26270 */
[----:B------:R-:W-:Y:S01]  /*4ef0*/  @!P0 IADD3 R0, R0, 0x19, RZ ;  /* 0x0000001900008810 */ /* 0x000fe20007ffe0ff */
[--C-:B------:R-:W-:Y:S01]  /*4f00*/  FFMA.FTZ R19, R19, c[0x0][0x23c], -R139.reuse ;  /* 0x00008f0013137a23 */ /* 0x100fe2000001088b */
[----:B------:R-:W-:Y:S01]  /*4f10*/  @!P0 FSEL R20, R20, -INF , !P1 ;  /* 0xff80000014148808 */ /* 0x000fe20004800000 */
[----:B------:R-:W3:Y:S01]  /*4f20*/  MUFU.EX2 R161, R17 ;  /* 0x0000001100a17308 */ /* 0x000ee20000000800 */
[----:B------:R-:W-:Y:S02]  /*4f30*/  @!P0 ISETP.GE.AND P1, PT, R10, R149, PT ;  /* 0x000000950a00820c */ /* 0x000fe40003f26270 */
[----:B-1----:R-:W-:Y:S01]  /*4f40*/  F2FP.PACK_AB R7, R244, R245 ;  /* 0x000000f5f407723e */ /* 0x002fe200000000ff */
[--C-:B------:R-:W-:Y:S01]  /*4f50*/  FFMA.FTZ R20, R20, c[0x0][0x23c], -R148.reuse ;  /* 0x00008f0014147a23 */ /* 0x100fe20000010894 */
[----:B------:R-:W-:Y:S02]  /*4f60*/  @!P0 FSEL R21, R21, -INF , !P1 ;  /* 0xff80000015158808 */ /* 0x000fe40004800000 */
[-C--:B------:R-:W-:Y:S03]  /*4f70*/  @!P0 ISETP.GE.AND P1, PT, R9, R144.reuse, PT ;  /* 0x000000900900820c */ /* 0x080fe60003f26270 */
[----:B------:R-:W-:Y:S01]  /*4f80*/  MUFU.EX2 R167, R18 ;  /* 0x0000001200a77308 */ /* 0x000fe20000000800 */
[----:B------:R-:W-:Y:S01]  /*4f90*/  @!P0 FSEL R22, R22, -INF , !P1 ;  /* 0xff80000016168808 */ /* 0x000fe20004800000 */
[----:B------:R-:W-:Y:S01]  /*4fa0*/  FFMA.FTZ R21, R21, c[0x0][0x23c], -R148 ;  /* 0x00008f0015157a23 */ /* 0x000fe20000010894 */
[----:B------:R-:W-:Y:S03]  /*4fb0*/  @!P0 ISETP.GE.AND P1, PT, R10, R144, PT ;  /* 0x000000900a00820c */ /* 0x000fe60003f26270 */
[--C-:B------:R-:W-:Y:S01]  /*4fc0*/  FFMA.FTZ R22, R22, c[0x0][0x23c], -R139.reuse ;  /* 0x00008f0016167a23 */ /* 0x100fe2000001088b */
[----:B------:R-:W-:Y:S02]  /*4fd0*/  @!P0 FSEL R23, R23, -INF , !P1 ;  /* 0xff80000017178808 */ /* 0x000fe40004800000 */
[-C--:B------:R-:W-:Y:S01]  /*4fe0*/  @!P0 ISETP.GE.AND P1, PT, R9, R136.reuse, PT ;  /* 0x000000880900820c */ /* 0x080fe20003f26270 */
[----:B------:R-:W1:Y:S02]  /*4ff0*/  MUFU.EX2 R166, R19 ;  /* 0x0000001300a67308 */ /* 0x000e640000000800 */
[--C-:B------:R-:W-:Y:S01]  /*5000*/  FFMA.FTZ R23, R23, c[0x0][0x23c], -R139.reuse ;  /* 0x00008f0017177a23 */ /* 0x100fe2000001088b */
[----:B------:R-:W-:Y:S02]  /*5010*/  @!P0 FSEL R24, R24, -INF , !P1 ;  /* 0xff80000018188808 */ /* 0x000fe40004800000 */
[-C--:B------:R-:W-:Y:S03]  /*5020*/  @!P0 ISETP.GE.AND P1, PT, R10, R136.reuse, PT ;  /* 0x000000880a00820c */ /* 0x080fe60003f26270 */
[--C-:B------:R-:W-:Y:S01]  /*5030*/  FFMA.FTZ R24, R24, c[0x0][0x23c], -R138.reuse ;  /* 0x00008f0018187a23 */ /* 0x100fe2000001088a */
[----:B------:R-:W-:Y:S01]  /*5040*/  @!P0 FSEL R25, R25, -INF , !P1 ;  /* 0xff80000019198808 */ /* 0x000fe20004800000 */
[----:B------:R-:W-:Y:S01]  /*5050*/  MUFU.EX2 R247, R15 ;  /* 0x0000000f00f77308 */ /* 0x000fe20000000800 */
[-C--:B------:R-:W-:Y:S03]  /*5060*/  @!P0 ISETP.GE.AND P1, PT, R9, R137.reuse, PT ;  /* 0x000000890900820c */ /* 0x080fe60003f26270 */
[----:B------:R-:W-:Y:S01]  /*5070*/  FFMA.FTZ R25, R25, c[0x0][0x23c], -R138 ;  /* 0x00008f0019197a23 */ /* 0x000fe2000001088a */
[----:B------:R-:W-:Y:S02]  /*5080*/  @!P0 FSEL R26, R26, -INF , !P1 ;  /* 0xff8000001a1a8808 */ /* 0x000fe40004800000 */
[-C--:B------:R-:W-:Y:S03]  /*5090*/  @!P0 ISETP.GE.AND P1, PT, R10, R137.reuse, PT ;  /* 0x000000890a00820c */ /* 0x080fe60003f26270 */
[----:B------:R-:W-:Y:S01]  /*50a0*/  MUFU.EX2 R158, R20 ;  /* 0x00000014009e7308 */ /* 0x000fe20000000800 */
[----:B------:R-:W-:Y:S01]  /*50b0*/  @!P0 FSEL R27, R27, -INF , !P1 ;  /* 0xff8000001b1b8808 */ /* 0x000fe20004800000 */
[--C-:B------:R-:W-:Y:S01]  /*50c0*/  FFMA.FTZ R26, R26, c[0x0][0x23c], -R8.reuse ;  /* 0x00008f001a1a7a23 */ /* 0x100fe20000010808 */
[-C--:B------:R-:W-:Y:S03]  /*50d0*/  @!P0 ISETP.GE.AND P1, PT, R4, R136.reuse, PT ;  /* 0x000000880400820c */ /* 0x080fe60003f26270 */
[----:B------:R-:W-:Y:S01]  /*50e0*/  FFMA.FTZ R27, R27, c[0x0][0x23c], -R8 ;  /* 0x00008f001b1b7a23 */ /* 0x000fe20000010808 */
[----:B------:R-:W-:Y:S02]  /*50f0*/  @!P0 FSEL R28, R28, -INF , !P1 ;  /* 0xff8000001c1c8808 */ /* 0x000fe40004800000 */
[----:B------:R-:W-:Y:S01]  /*5100*/  @!P0 ISETP.GE.AND P1, PT, R0, R136, PT ;  /* 0x000000880000820c */ /* 0x000fe20003f26270 */
[----:B------:R-:W-:Y:S02]  /*5110*/  MUFU.EX2 R156, R21 ;  /* 0x00000015009c7308 */ /* 0x000fe40000000800 */
[--C-:B------:R-:W-:Y:S01]  /*5120*/  FFMA.FTZ R28, R28, c[0x0][0x23c], -R138.reuse ;  /* 0x00008f001c1c7a23 */ /* 0x100fe2000001088a */
[----:B------:R-:W-:Y:S02]  /*5130*/  @!P0 FSEL R29, R29, -INF , !P1 ;  /* 0xff8000001d1d8808 */ /* 0x000fe40004800000 */
[----:B------:R-:W-:Y:S03]  /*5140*/  @!P0 ISETP.GE.AND P1, PT, R4, R137, PT ;  /* 0x000000890400820c */ /* 0x000fe60003f26270 */
[----:B------:R-:W-:Y:S01]  /*5150*/  FFMA.FTZ R138, R29, c[0x0][0x23c], -R138 ;  /* 0x00008f001d8a7a23 */ /* 0x000fe2000001088a */
[----:B------:R-:W-:Y:S01]  /*5160*/  @!P0 FSEL R30, R30, -INF , !P1 ;  /* 0xff8000001e1e8808 */ /* 0x000fe20004800000 */
[----:B------:R-:W-:Y:S01]  /*5170*/  MUFU.EX2 R160, R22 ;  /* 0x0000001600a07308 */ /* 0x000fe20000000800 */
[-C--:B------:R-:W-:Y:S03]  /*5180*/  @!P0 ISETP.GE.AND P1, PT, R4, R149.reuse, PT ;  /* 0x000000950400820c */ /* 0x080fe60003f26270 */
[----:B------:R-:W-:Y:S01]  /*5190*/  FFMA.FTZ R30, R30, c[0x0][0x23c], -R8 ;  /* 0x00008f001e1e7a23 */ /* 0x000fe20000010808 */
[----:B------:R-:W-:Y:S02]  /*51a0*/  @!P0 FSEL R32, R32, -INF , !P1 ;  /* 0xff80000020208808 */ /* 0x000fe40004800000 */
[----:B------:R-:W-:Y:S03]  /*51b0*/  @!P0 ISETP.GE.AND P1, PT, R0, R149, PT ;  /* 0x000000950000820c */ /* 0x000fe60003f26270 */
[--C-:B------:R-:W-:Y:S01]  /*51c0*/  FFMA.FTZ R32, R32, c[0x0][0x23c], -R148.reuse ;  /* 0x00008f0020207a23 */ /* 0x100fe20000010894 */
[----:B------:R-:W-:Y:S01]  /*51d0*/  @!P0 FSEL R33, R33, -INF , !P1 ;  /* 0xff80000021218808 */ /* 0x000fe20004800000 */
[----:B------:R-:W4:Y:S01]  /*51e0*/  MUFU.EX2 R159, R23 ;  /* 0x00000017009f7308 */ /* 0x000f220000000800 */
[-C--:B------:R-:W-:Y:S02]  /*51f0*/  @!P0 ISETP.GE.AND P1, PT, R4, R144.reuse, PT ;  /* 0x000000900400820c */ /* 0x080fe40003f26270 */
[----:B---3--:R-:W-:Y:S01]  /*5200*/  F2FP.PACK_AB R4, R161, R163 ;  /* 0x000000a3a104723e */ /* 0x008fe200000000ff */
[----:B------:R-:W-:Y:S01]  /*5210*/  FFMA.FTZ R148, R33, c[0x0][0x23c], -R148 ;  /* 0x00008f0021947a23 */ /* 0x000fe20000010894 */
[----:B------:R-:W-:Y:S02]  /*5220*/  @!P0 FSEL R34, R34, -INF , !P1 ;  /* 0xff80000022228808 */ /* 0x000fe40004800000 */
[----:B------:R-:W-:Y:S03]  /*5230*/  @!P0 ISETP.GE.AND P1, PT, R0, R144, PT ;  /* 0x000000900000820c */ /* 0x000fe60003f26270 */
[----:B------:R-:W-:Y:S01]  /*5240*/  MUFU.EX2 R149, R148 ;  /* 0x0000009400957308 */ /* 0x000fe20000000800 */
[----:B------:R-:W-:Y:S01]  /*5250*/  @!P0 FSEL R35, R35, -INF , !P1 ;  /* 0xff80000023238808 */ /* 0x000fe20004800000 */
[--C-:B------:R-:W-:Y:S01]  /*5260*/  FFMA.FTZ R34, R34, c[0x0][0x23c], -R139.reuse ;  /* 0x00008f0022227a23 */ /* 0x100fe2000001088b */
[----:B------:R-:W-:Y:S02]  /*5270*/  @!P0 ISETP.GE.AND P1, PT, R0, R137, PT ;  /* 0x000000890000820c */ /* 0x000fe40003f26270 */
[----:B------:R-:W-:Y:S01]  /*5280*/  F2FP.PACK_AB R0, R165, R171 ;  /* 0x000000aba500723e */ /* 0x000fe200000000ff */
[----:B------:R-:W-:Y:S01]  /*5290*/  FFMA.FTZ R139, R35, c[0x0][0x23c], -R139 ;  /* 0x00008f00238b7a23 */ /* 0x000fe2000001088b */
[----:B------:R-:W-:Y:S03]  /*52a0*/  @!P0 FSEL R31, R31, -INF , !P1 ;  /* 0xff8000001f1f8808 */ /* 0x000fe60004800000 */
[----:B------:R1:W-:Y:S01]  /*52b0*/  STS [R236+0x13000], R0 ;  /* 0x01300000ec007388 */ /* 0x0003e20000000800 */
[----:B------:R-:W3:Y:S01]  /*52c0*/  MUFU.EX2 R150, R32 ;  /* 0x0000002000967308 */ /* 0x000ee20000000800 */
[----:B------:R-:W-:Y:S02]  /*52d0*/  FFMA.FTZ R8, R31, c[0x0][0x23c], -R8 ;  /* 0x00008f001f087a23 */ /* 0x000fe40000010808 */
[----:B------:R4:W-:Y:S07]  /*52e0*/  STS [R234+0x13000], R4 ;  /* 0x01300004ea007388 */ /* 0x0009ee0000000800 */
[----:B------:R-:W-:Y:S01]  /*52f0*/  MUFU.EX2 R152, R34 ;  /* 0x0000002200987308 */ /* 0x000fe20000000800 */
[----:B--2---:R-:W-:Y:S04]  /*5300*/  IADD3 R144, P0, R141, UR10, RZ ;  /* 0x0000000a8d907c10 */ /* 0x004fe8000ff1e0ff */
[----:B------:R-:W-:Y:S02]  /*5310*/  IADD3.X R145, R140, UR9, RZ, P0, !PT ;  /* 0x000000098c917c10 */ /* 0x000fe400087fe4ff */
[----:B------:R-:W-:Y:S03]  /*5320*/  PLOP3.LUT P0, PT, PT, PT, UP3, 0x80, 0x0 ;  /* 0x000000000000781c */ /* 0x000fe60003f0f038 */
[----:B------:R-:W-:Y:S01]  /*5330*/  MUFU.EX2 R151, R139 ;  /* 0x0000008b00977308 */ /* 0x000fe20000000800 */
[----:B------:R-:W2:Y:S01]  /*5340*/  LDG.E R142, [R144.64] ;  /* 0x0000000c908e7981 */ /* 0x000ea2000c1e1900 */
[----:B-1----:R-:W-:Y:S03]  /*5350*/  F2FP.PACK_AB R0, R166, R167 ;  /* 0x000000a7a600723e */ /* 0x002fe600000000ff */
[----:B------:R-:W2:Y:S01]  /*5360*/  LDG.E R141, [R144.64+0x20] ;  /* 0x0000200c908d7981 */ /* 0x000ea2000c1e1900 */
[----:B----4-:R-:W-:Y:S03]  /*5370*/  F2FP.PACK_AB R4, R159, R160 ;  /* 0x000000a09f04723e */ /* 0x010fe600000000ff */
[----:B------:R3:W-:Y:S01]  /*5380*/  STS [R234+0x13400], R0 ;  /* 0x01340000ea007388 */ /* 0x0007e20000000800 */
[----:B------:R-:W-:Y:S03]  /*5390*/  MUFU.EX2 R169, R24 ;  /* 0x0000001800a97308 */ /* 0x000fe60000000800 */
[----:B------:R1:W-:Y:S04]  /*53a0*/  STS [R236+0x14000], R6 ;  /* 0x01400006ec007388 */ /* 0x0003e80000000800 */
[----:B------:R4:W-:Y:S03]  /*53b0*/  STS [R236+0x14400], R5 ;  /* 0x01440005ec007388 */ /* 0x0009e60000000800 */
[----:B------:R-:W4:Y:S01]  /*53c0*/  MUFU.EX2 R162, R25 ;  /* 0x0000001900a27308 */ /* 0x000f220000000800 */
[----:B------:R4:W-:Y:S04]  /*53d0*/  STS [R234+0x14000], R7 ;  /* 0x01400007ea007388 */ /* 0x0009e80000000800 */
[----:B------:R-:W2:Y:S05]  /*53e0*/  LDG.E R140, [R144.64+0x80] ;  /* 0x0000800c908c7981 */ /* 0x000eaa000c1e1900 */
[----:B------:R-:W-:Y:S01]  /*53f0*/  MUFU.EX2 R170, R26 ;  /* 0x0000001a00aa7308 */ /* 0x000fe20000000800 */
[----:B---3--:R-:W-:Y:S02]  /*5400*/  F2FP.PACK_AB R0, R149, R150 ;  /* 0x000000969500723e */ /* 0x008fe400000000ff */
[----:B-1----:R-:W-:Y:S07]  /*5410*/  F2FP.PACK_AB R6, R247, R248 ;  /* 0x000000f8f706723e */ /* 0x002fee00000000ff */
[----:B------:R-:W1:Y:S01]  /*5420*/  MUFU.EX2 R168, R27 ;  /* 0x0000001b00a87308 */ /* 0x000e620000000800 */
[----:B----4-:R-:W-:Y:S01]  /*5430*/  F2FP.PACK_AB R5, R156, R158 ;  /* 0x0000009e9c05723e */ /* 0x010fe200000000ff */
[----:B------:R1:W-:Y:S01]  /*5440*/  STS [R234+0x14400], R6 ;  /* 0x01440006ea007388 */ /* 0x0003e20000000800 */
[----:B------:R-:W-:Y:S03]  /*5450*/  F2FP.PACK_AB R7, R162, R169 ;  /* 0x000000a9a207723e */ /* 0x000fe600000000ff */
[----:B------:R3:W-:Y:S04]  /*5460*/  STS [R235+0x13000], R5 ;  /* 0x01300005eb007388 */ /* 0x0007e80000000800 */
[----:B------:R-:W-:Y:S01]  /*5470*/  MUFU.EX2 R155, R28 ;  /* 0x0000001c009b7308 */ /* 0x000fe20000000800 */
[----:B------:R4:W-:Y:S04]  /*5480*/  STS [R235+0x13400], R4 ;  /* 0x01340004eb007388 */ /* 0x0009e80000000800 */
[----:B------:R4:W-:Y:S05]  /*5490*/  STS [R233+0x13000], R0 ;  /* 0x01300000e9007388 */ /* 0x0009ea0000000800 */
[----:B------:R-:W4:Y:S01]  /*54a0*/  MUFU.EX2 R154, R138 ;  /* 0x0000008a009a7308 */ /* 0x000f220000000800 */
[----:B-1----:R-:W-:Y:S09]  /*54b0*/  F2FP.PACK_AB R6, R168, R170 ;  /* 0x000000aaa806723e */ /* 0x002ff200000000ff */
[----:B------:R-:W-:Y:S01]  /*54c0*/  MUFU.EX2 R157, R30 ;  /* 0x0000001e009d7308 */ /* 0x000fe20000000800 */
[----:B---3--:R-:W-:Y:S05]  /*54d0*/  F2FP.PACK_AB R5, R151, R152 ;  /* 0x000000989705723e */ /* 0x008fea00000000ff */
[----:B------:R-:W-:Y:S04]  /*54e0*/  STS [R233+0x13400], R5 ;  /* 0x01340005e9007388 */ /* 0x000fe80000000800 */
[----:B------:R-:W1:Y:S01]  /*54f0*/  MUFU.EX2 R153, R8 ;  /* 0x0000000800997308 */ /* 0x000e620000000800 */
[----:B------:R-:W-:Y:S01]  /*5500*/  STS [R235+0x14000], R7 ;  /* 0x01400007eb007388 */ /* 0x000fe20000000800 */
[----:B----4-:R-:W-:Y:S03]  /*5510*/  F2FP.PACK_AB R4, R154, R155 ;  /* 0x0000009b9a04723e */ /* 0x010fe600000000ff */
[----:B------:R-:W-:Y:S04]  /*5520*/  STS [R235+0x14400], R6 ;  /* 0x01440006eb007388 */ /* 0x000fe80000000800 */
[----:B------:R-:W-:Y:S01]  /*5530*/  STS [R233+0x14000], R4 ;  /* 0x01400004e9007388 */ /* 0x000fe20000000800 */
[----:B-1----:R-:W-:Y:S05]  /*5540*/  F2FP.PACK_AB R0, R153, R157 ;  /* 0x0000009d9900723e */ /* 0x002fea00000000ff */
[----:B------:R1:W-:Y:S04]  /*5550*/  STS [R233+0x14400], R0 ;  /* 0x01440000e9007388 */ /* 0x0003e80000000800 */
[----:B------:R-:W3:Y:S08]  /*5560*/  LDSM.16.M88.4 R32, [R223+0x6000] ;  /* 0x00600000df20783b */ /* 0x000ef00000000200 */
[----:B------:R-:W4:Y:S08]  /*5570*/  LDSM.16.M88.4 R28, [R223+0x6800] ;  /* 0x00680000df1c783b */ /* 0x000f300000000200 */
[----:B------:R-:W4:Y:S08]  /*5580*/  LDSM.16.M88.4 R132, [R224+0x6000] ;  /* 0x00600000e084783b */ /* 0x000f300000000200 */
[----:B-1----:R1:W2:Y:S04]  /*5590*/  LDG.E R0, [R144.64+0xa0] ;  /* 0x0000a00c90007981 */ /* 0x0022a8000c1e1900 */
[----:B------:R-:W1:Y:S01]  /*55a0*/  LDSM.16.M88.4 R136, [R224+0x6800] ;  /* 0x00680000e088783b */ /* 0x000e620000000200 */
[-C--:B---3--:R-:W-:Y:S08]  /*55b0*/  HMMA.16816.F32 R4, R32, R172.reuse, RZ ;  /* 0x000000ac2004723c */ /* 0x088ff000000018ff */
[C---:B----4-:R-:W-:Y:S08]  /*55c0*/  HMMA.16816.F32 R8, R28.reuse, R172, RZ ;  /* 0x000000ac1c08723c */ /* 0x050ff000000018ff */
[-C--:B------:R-:W-:Y:S08]  /*55d0*/  HMMA.16816.F32 R12, R28, R174.reuse, RZ ;  /* 0x000000ae1c0c723c */ /* 0x080ff000000018ff */
[C---:B------:R-:W-:Y:S08]  /*55e0*/  HMMA.16816.F32 R16, R32.reuse, R174, RZ ;  /* 0x000000ae2010723c */ /* 0x040ff000000018ff */
[-C--:B------:R-:W-:Y:S08]  /*55f0*/  HMMA.16816.F32 R20, R32, R176.reuse, RZ ;  /* 0x000000b02014723c */ /* 0x080ff000000018ff */
[C---:B------:R-:W-:Y:S08]  /*5600*/  HMMA.16816.F32 R24, R28.reuse, R176, RZ ;  /* 0x000000b01c18723c */ /* 0x040ff000000018ff */
[-C--:B------:R-:W-:Y:S08]  /*5610*/  HMMA.16816.F32 R28, R28, R178.reuse, RZ ;  /* 0x000000b21c1c723c */ /* 0x080ff000000018ff */
[----:B------:R-:W-:Y:S08]  /*5620*/  HMMA.16816.F32 R32, R32, R178, RZ ;  /* 0x000000b22020723c */ /* 0x000ff000000018ff */
[-C--:B------:R-:W-:Y:S08]  /*5630*/  HMMA.16816.F32 R4, R132, R180.reuse, R4 ;  /* 0x000000b48404723c */ /* 0x080ff00000001804 */
[C---:B-1----:R-:W-:Y:S08]  /*5640*/  HMMA.16816.F32 R8, R136.reuse, R180, R8 ;  /* 0x000000b48808723c */ /* 0x042ff00000001808 */
[-C--:B------:R-:W-:Y:S08]  /*5650*/  HMMA.16816.F32 R12, R136, R182.reuse, R12 ;  /* 0x000000b6880c723c */ /* 0x080ff0000000180c */
[C---:B------:R-:W-:Y:S08]  /*5660*/  HMMA.16816.F32 R16, R132.reuse, R182, R16 ;  /* 0x000000b68410723c */ /* 0x040ff00000001810 */
[-C--:B------:R-:W-:Y:S08]  /*5670*/  HMMA.16816.F32 R20, R132, R184.reuse, R20 ;  /* 0x000000b88414723c */ /* 0x080ff00000001814 */
[C---:B------:R-:W-:Y:S08]  /*5680*/  HMMA.16816.F32 R24, R136.reuse, R184, R24 ;  /* 0x000000b88818723c */ /* 0x040ff00000001818 */
[-C--:B------:R-:W-:Y:S01]  /*5690*/  HMMA.16816.F32 R28, R136, R186.reuse, R28 ;  /* 0x000000ba881c723c */ /* 0x080fe2000000181c */
[----:B------:R-:W1:Y:S07]  /*56a0*/  LDSM.16.M88.4 R136, [R223+0x7000] ;  /* 0x00700000df88783b */ /* 0x000e6e0000000200 */
[----:B------:R-:W-:Y:S01]  /*56b0*/  HMMA.16816.F32 R32, R132, R186, R32 ;  /* 0x000000ba8420723c */ /* 0x000fe20000001820 */
[----:B------:R-:W3:Y:S07]  /*56c0*/  LDSM.16.M88.4 R132, [R223+0x7800] ;  /* 0x00780000df84783b */ /* 0x000eee0000000200 */
[-C--:B-1----:R-:W-:Y:S08]  /*56d0*/  HMMA.16816.F32 R4, R136, R188.reuse, R4 ;  /* 0x000000bc8804723c */ /* 0x082ff00000001804 */
[C---:B---3--:R-:W-:Y:S08]  /*56e0*/  HMMA.16816.F32 R8, R132.reuse, R188, R8 ;  /* 0x000000bc8408723c */ /* 0x048ff00000001808 */
        /* <DEDUP_REMOVED lines=31> */
[C---:B--2---:R-:W-:Y:S01]  /*58e0*/  FADD.FTZ R4, -R142.reuse, R4 ;  /* 0x000000048e047221 */ /* 0x044fe20000010100 */
[C---:B------:R-:W-:Y:S04]  /*58f0*/  HMMA.16816.F32 R16, R132.reuse, R214, R16 ;  /* 0x000000d68410723c */ /* 0x040fe80000001810 */
[----:B------:R-:W-:Y:S02]  /*5900*/  FADD.FTZ R5, -R142, R5 ;  /* 0x000000058e057221 */ /* 0x000fe40000010100 */
[----:B------:R-:W-:Y:S02]  /*5910*/  FADD.FTZ R6, -R141, R6 ;  /* 0x000000068d067221 */ /* 0x000fe40000010100 */
[----:B------:R-:W-:Y:S01]  /*5920*/  FMUL.FTZ R147, R171, R4 ;  /* 0x00000004ab937220 */ /* 0x000fe20000410000 */
[-C--:B------:R-:W-:Y:S03]  /*5930*/  HMMA.16816.F32 R20, R132, R216.reuse, R20 ;  /* 0x000000d88414723c */ /* 0x080fe60000001814 */
[----:B------:R-:W-:Y:S02]  /*5940*/  IMAD.MOV.U32 R171, RZ, RZ, R146 ;  /* 0x000000ffffab7224 */ /* 0x000fe400078e0092 */
[----:B------:R-:W-:Y:S02]  /*5950*/  FMUL.FTZ R146, R165, R5 ;  /* 0x00000005a5927220 */ /* 0x000fe40000410000 */
[----:B------:R-:W-:Y:S01]  /*5960*/  IMAD.MOV.U32 R165, RZ, RZ, R143 ;  /* 0x000000ffffa57224 */ /* 0x000fe200078e008f */
[C---:B------:R-:W-:Y:S04]  /*5970*/  HMMA.16816.F32 R24, R136.reuse, R216, R24 ;  /* 0x000000d88818723c */ /* 0x040fe80000001818 */
[C---:B------:R-:W-:Y:S02]  /*5980*/  FADD.FTZ R7, -R141.reuse, R7 ;  /* 0x000000078d077221 */ /* 0x040fe40000010100 */
[----:B------:R-:W-:Y:S02]  /*5990*/  FADD.FTZ R8, -R140, R8 ;  /* 0x000000088c087221 */ /* 0x000fe40000010100 */
[C---:B------:R-:W-:Y:S01]  /*59a0*/  FADD.FTZ R16, -R142.reuse, R16 ;  /* 0x000000108e107221 */ /* 0x040fe20000010100 */
[-C--:B------:R-:W-:Y:S03]  /*59b0*/  HMMA.16816.F32 R28, R136, R218.reuse, R28 ;  /* 0x000000da881c723c */ /* 0x080fe6000000181c */
[C---:B------:R-:W-:Y:S02]  /*59c0*/  FADD.FTZ R17, -R142.reuse, R17 ;  /* 0x000000118e117221 */ /* 0x040fe40000010100 */
[C---:B------:R-:W-:Y:S02]  /*59d0*/  FADD.FTZ R19, -R141.reuse, R19 ;  /* 0x000000138d137221 */ /* 0x040fe40000010100 */
[C---:B------:R-:W-:Y:S01]  /*59e0*/  FADD.FTZ R20, -R142.reuse, R20 ;  /* 0x000000148e147221 */ /* 0x040fe20000010100 */
[----:B------:R-:W-:Y:S04]  /*59f0*/  HMMA.16816.F32 R32, R132, R218, R32 ;  /* 0x000000da8420723c */ /* 0x000fe80000001820 */
[----:B------:R-:W-:Y:S02]  /*5a00*/  FADD.FTZ R21, -R142, R21 ;  /* 0x000000158e157221 */ /* 0x000fe40000010100 */
[C---:B------:R-:W-:Y:S02]  /*5a10*/  FADD.FTZ R22, -R141.reuse, R22 ;  /* 0x000000168d167221 */ /* 0x040fe40000010100 */
[----:B------:R-:W-:Y:S04]  /*5a20*/  FMUL.FTZ R145, R158, R20 ;  /* 0x000000149e917220 */ /* 0x000fe80000410000 */
[----:B------:R-:W-:Y:S02]  /*5a30*/  FMUL.FTZ R144, R156, R21 ;  /* 0x000000159c907220 */ /* 0x000fe40000410000 */
[C---:B------:R-:W-:Y:S02]  /*5a40*/  FADD.FTZ R18, -R141.reuse, R18 ;  /* 0x000000128d127221 */ /* 0x040fe40000010100 */
[----:B------:R-:W-:Y:S02]  /*5a50*/  FMUL.FTZ R133, R166, R19 ;  /* 0x00000013a6857220 */ /* 0x000fe40000410000 */
[----:B------:R-:W-:Y:S02]  /*5a60*/  FADD.FTZ R23, -R141, R23 ;  /* 0x000000178d177221 */ /* 0x000fe40000010100 */
[----:B------:R-:W-:Y:S02]  /*5a70*/  FMUL.FTZ R135, R160, R22 ;  /* 0x00000016a0877220 */ /* 0x000fe40000410000 */
[----:B------:R-:W-:Y:S02]  /*5a80*/  FADD.FTZ R9, -R140, R9 ;  /* 0x000000098c097221 */ /* 0x000fe40000010100 */
[C---:B------:R-:W-:Y:S02]  /*5a90*/  FADD.FTZ R32, -R142.reuse, R32 ;  /* 0x000000208e207221 */ /* 0x040fe40000010100 */
[----:B------:R-:W-:Y:S02]  /*5aa0*/  FADD.FTZ R33, -R142, R33 ;  /* 0x000000218e217221 */ /* 0x000fe40000010100 */
[----:B------:R-:W-:Y:S02]  /*5ab0*/  FMUL.FTZ R142, R150, R32 ;  /* 0x00000020968e7220 */ /* 0x000fe40000410000 */
[----:B------:R-:W-:Y:S01]  /*5ac0*/  FMUL.FTZ R139, R149, R33 ;  /* 0x00000021958b7220 */ /* 0x000fe20000410000 */
[----:B------:R1:W5:Y:S01]  /*5ad0*/  LDL R150, [R1+0x10] ;  /* 0x0000100001967983 */ /* 0x0003620000100800 */
[C---:B------:R-:W-:Y:S02]  /*5ae0*/  FADD.FTZ R34, -R141.reuse, R34 ;  /* 0x000000228d227221 */ /* 0x040fe40000010100 */
[----:B------:R-:W-:Y:S01]  /*5af0*/  FADD.FTZ R136, -R141, R35 ;  /* 0x000000238d887221 */ /* 0x000fe20000010100 */
[----:B------:R1:W5:Y:S01]  /*5b00*/  LDL R149, [R1+0x14] ;  /* 0x0000140001957983 */ /* 0x0003620000100800 */
[C---:B------:R-:W-:Y:S02]  /*5b10*/  FADD.FTZ R12, -R140.reuse, R12 ;  /* 0x0000000c8c0c7221 */ /* 0x040fe40000010100 */
[C---:B------:R-:W-:Y:S02]  /*5b20*/  FADD.FTZ R13, -R140.reuse, R13 ;  /* 0x0000000d8c0d7221 */ /* 0x040fe40000010100 */
[C---:B------:R-:W-:Y:S02]  /*5b30*/  FADD.FTZ R4, -R140.reuse, R24 ;  /* 0x000000188c047221 */ /* 0x040fe40000010100 */
[C---:B------:R-:W-:Y:S02]  /*5b40*/  FADD.FTZ R24, -R140.reuse, R25 ;  /* 0x000000198c187221 */ /* 0x040fe40000010100 */
[C---:B------:R-:W-:Y:S02]  /*5b50*/  FADD.FTZ R5, -R140.reuse, R28 ;  /* 0x0000001c8c057221 */ /* 0x040fe40000010100 */
[----:B------:R-:W-:Y:S01]  /*5b60*/  FADD.FTZ R28, -R140, R29 ;  /* 0x0000001d8c1c7221 */ /* 0x000fe20000010100 */
[----:B------:R-:W-:Y:S01]  /*5b70*/  MOV R140, R238 ;  /* 0x000000ee008c7202 */ /* 0x000fe20000000f00 */
[C---:B------:R-:W-:Y:S02]  /*5b80*/  FADD.FTZ R10, -R0.reuse, R10 ;  /* 0x0000000a000a7221 */ /* 0x040fe40000010100 */
[C---:B------:R-:W-:Y:S02]  /*5b90*/  FADD.FTZ R11, -R0.reuse, R11 ;  /* 0x0000000b000b7221 */ /* 0x040fe40000010100 */
[C---:B------:R-:W-:Y:S02]  /*5ba0*/  FADD.FTZ R14, -R0.reuse, R14 ;  /* 0x0000000e000e7221 */ /* 0x040fe40000010100 */
[C---:B------:R-:W-:Y:S02]  /*5bb0*/  FADD.FTZ R15, -R0.reuse, R15 ;  /* 0x0000000f000f7221 */ /* 0x040fe40000010100 */
[C---:B------:R-:W-:Y:S02]  /*5bc0*/  FADD.FTZ R20, -R0.reuse, R26 ;  /* 0x0000001a00147221 */ /* 0x040fe40000010100 */
[C---:B------:R-:W-:Y:S02]  /*5bd0*/  FADD.FTZ R19, -R0.reuse, R27 ;  /* 0x0000001b00137221 */ /* 0x040fe40000010100 */
[C---:B------:R-:W-:Y:S02]  /*5be0*/  FADD.FTZ R22, -R0.reuse, R30 ;  /* 0x0000001e00167221 */ /* 0x040fe40000010100 */
[----:B------:R-:W-:Y:S02]  /*5bf0*/  FADD.FTZ R21, -R0, R31 ;  /* 0x0000001f00157221 */ /* 0x000fe40000010100 */
[----:B------:R-:W-:Y:S02]  /*5c00*/  FMUL.FTZ R148, R164, R6 ;  /* 0x00000006a4947220 */ /* 0x000fe40000410000 */
        /* <DEDUP_REMOVED lines=23> */
[----:B------:R-:W-:Y:S01]  /*5d80*/  IMAD.MOV.U32 R141, RZ, RZ, R237 ;  /* 0x000000ffff8d7224 */ /* 0x000fe200078e00ed */
[----:B------:R-:W-:-:S05]  /*5d90*/  @!P0 BRA `(.L_x_29) ;  /* 0x0000030000008947 */ /* 0x000fca0003800000 */
[----:B-1----:R-:W-:Y:S01]  /*5da0*/  ULOP3.LUT UR4, UR5, 0x1, URZ, 0xc0, !UPT ;  /* 0x0000000105047892 */ /* 0x002fe2000f8ec03f */
[----:B------:R-:W-:Y:S01]  /*5db0*/  IMAD.MOV.U32 R0, RZ, RZ, c[0x0][0x190] ;  /* 0x00006400ff007624 */ /* 0x000fe200078e00ff */
[----:B------:R-:W-:Y:S02]  /*5dc0*/  ISETP.GE.AND P3, PT, R250, c[0x0][0x220], PT ;  /* 0x00008800fa007a0c */ /* 0x000fe40003f66270 */
[----:B------:R-:W-:Y:S01]  /*5dd0*/  UISETP.NE.U32.AND UP0, UPT, UR4, 0x1, UPT ;  /* 0x000000010400788c */ /* 0x000fe2000bf05070 */
[----:B------:R-:W-:Y:S01]  /*5de0*/  IMAD.U32 R0, R0, -0x40, RZ ;  /* 0xffffffc000007824 */ /* 0x000fe200078e00ff */
[----:B-----5:R-:W-:Y:S02]  /*5df0*/  ISETP.GE.AND P2, PT, R150, c[0x0][0x220], PT ;  /* 0x0000880096007a0c */ /* 0x020fe40003f46270 */
[----:B------:R-:W-:Y:S01]  /*5e00*/  USEL UR4, UR40, 0x3000, !UP0 ;  /* 0x0000300028047887 */ /* 0x000fe2000c000000 */
[----:B------:R-:W-:Y:S02]  /*5e10*/  ISETP.GE.AND P1, PT, R149, c[0x0][0x220], PT ;  /* 0x0000880095007a0c */ /* 0x000fe40003f26270 */
[----:B------:R-:W-:Y:S02]  /*5e20*/  LEA R241, P4, R0, R241, 0x1 ;  /* 0x000000f100f17211 */ /* 0x000fe400078808ff */
[----:B------:R-:W-:Y:S02]  /*5e30*/  SHF.R.S32.HI R4, RZ, 0x1f, R0 ;  /* 0x0000001fff047819 */ /* 0x000fe40000011400 */
[----:B------:R-:W-:Y:S02]  /*5e40*/  IADD3 R232, R232, UR4, RZ ;  /* 0x00000004e8e87c10 */ /* 0x000fe4000fffe0ff */
[----:B------:R-:W-:Y:S01]  /*5e50*/  LEA.HI.X R239, R0, R239, R4, 0x1, P4 ;  /* 0x000000ef00ef7211 */ /* 0x000fe200020f0c04 */
[----:B------:R-:W-:Y:S01]  /*5e60*/  @!P3 IMAD.MOV.U32 R4, RZ, RZ, R241 ;  /* 0x000000ffff04b224 */ /* 0x000fe200078e00f1 */
[C---:B------:R-:W-:Y:S01]  /*5e70*/  IADD3 R0, R243.reuse, UR4, RZ ;  /* 0x00000004f3007c10 */ /* 0x040fe2000fffe0ff */
[----:B------:R1:W-:Y:S01]  /*5e80*/  @P3 STS [R232], RZ ;  /* 0x000000ffe8003388 */ /* 0x0003e20000000800 */
[C---:B------:R-:W-:Y:S01]  /*5e90*/  @!P2 IADD3 R9, R243.reuse, UR4, RZ ;  /* 0x00000004f309ac10 */ /* 0x040fe2000fffe0ff */
[----:B------:R-:W-:Y:S01]  /*5ea0*/  @!P3 IMAD.MOV.U32 R5, RZ, RZ, R239 ;  /* 0x000000ffff05b224 */ /* 0x000fe200078e00ef */
[----:B------:R-:W-:Y:S01]  /*5eb0*/  @!P1 IADD3 R8, R243, UR4, RZ ;  /* 0x00000004f3089c10 */ /* 0x000fe2000fffe0ff */
[----:B------:R1:W-:Y:S01]  /*5ec0*/  @P3 STS [R232+0x4], RZ ;  /* 0x000004ffe8003388 */ /* 0x0003e20000000800 */
[----:B------:R-:W-:Y:S01]  /*5ed0*/  @!P2 IMAD.MOV.U32 R6, RZ, RZ, R241 ;  /* 0x000000ffff06a224 */ /* 0x000fe200078e00f1 */
[----:B------:R-:W-:Y:S01]  /*5ee0*/  IADD3 R220, R220, UR4, RZ ;  /* 0x00000004dcdc7c10 */ /* 0x000fe2000fffe0ff */
[----:B------:R-:W-:Y:S01]  /*5ef0*/  @!P2 IMAD.MOV.U32 R7, RZ, RZ, R239 ;  /* 0x000000ffff07a224 */ /* 0x000fe200078e00ef */
[----:B------:R1:W-:Y:S01]  /*5f00*/  @P3 STS [R232+0x8], RZ ;  /* 0x000008ffe8003388 */ /* 0x0003e20000000800 */
[----:B------:R-:W-:Y:S03]  /*5f10*/  IMAD.MOV.U32 R243, RZ, RZ, R0 ;  /* 0x000000fffff37224 */ /* 0x000fe600078e0000 */
[----:B------:R1:W-:Y:S04]  /*5f20*/  @P3 STS [R232+0xc], RZ ;  /* 0x00000cffe8003388 */ /* 0x0003e80000000800 */
[----:B------:R-:W-:Y:S01]  /*5f30*/  @!PT LDS RZ, [RZ] ;  /* 0x00000000fffff984 */ /* 0x000fe20000000800 */
[----:B------:R-:W-:Y:S01]  /*5f40*/  @!PT LDS RZ, [RZ] ;  /* 0x00000000fffff984 */ /* 0x000fe20000000800 */
[----:B------:R-:W-:Y:S01]  /*5f50*/  @!PT LDS RZ, [RZ] ;  /* 0x00000000fffff984 */ /* 0x000fe20000000800 */
[----:B------:R2:W-:Y:S04]  /*5f60*/  @!P3 LDGSTS.E.BYPASS.LTC128B.128 [R0], [R4.64] ;  /* 0x000000000400bfae */ /* 0x0005e8000b901d4c */
        /* <DEDUP_REMOVED lines=8> */
[----:B------:R1:W-:Y:S01]  /*5ff0*/  @P1 STS [R232+0x2000], RZ ;  /* 0x002000ffe8001388 */ /* 0x0003e20000000800 */
[----:B--2---:R-:W-:Y:S03]  /*6000*/  @!P1 IMAD.MOV.U32 R4, RZ, RZ, R241 ;  /* 0x000000ffff049224 */ /* 0x004fe600078e00f1 */
[----:B------:R1:W-:Y:S01]  /*6010*/  @P1 STS [R232+0x2004], RZ ;  /* 0x002004ffe8001388 */ /* 0x0003e20000000800 */
[----:B------:R-:W-:Y:S03]  /*6020*/  @!P1 IMAD.MOV.U32 R5, RZ, RZ, R239 ;  /* 0x000000ffff059224 */ /* 0x000fe600078e00ef */
[----:B------:R1:W-:Y:S04]  /*6030*/  @P1 STS [R232+0x2008], RZ ;  /* 0x002008ffe8001388 */ /* 0x0003e80000000800 */
[----:B------:R1:W-:Y:S04]  /*6040*/  @P1 STS [R232+0x200c], RZ ;  /* 0x00200cffe8001388 */ /* 0x0003e80000000800 */
[----:B------:R-:W-:Y:S01]  /*6050*/  @!PT LDS RZ, [RZ] ;  /* 0x00000000fffff984 */ /* 0x000fe20000000800 */
[----:B------:R-:W-:Y:S01]  /*6060*/  @!PT LDS RZ, [RZ] ;  /* 0x00000000fffff984 */ /* 0x000fe20000000800 */
[----:B------:R-:W-:Y:S01]  /*6070*/  @!PT LDS RZ, [RZ] ;  /* 0x00000000fffff984 */ /* 0x000fe20000000800 */
[----:B------:R1:W-:Y:S04]  /*6080*/  @!P1 LDGSTS.E.BYPASS.LTC128B.128 [R8+0x2000], [R4.64+0x80] ;  /* 0x0200008004089fae */ /* 0x0003e8000b901d4c */
[----:B------:R-:W0:Y:S02]  /*6090*/  LDGDEPBAR ;  /* 0x00000000000079af */ /* 0x000e240000000000 */
.L_x_29:
[----:B-1----:R-:W-:Y:S01]  /*60a0*/  F2FP.PACK_AB R16, R146, R147 ;  /* 0x000000939210723e */ /* 0x002fe200000000ff */
[----:B------:R1:W5:Y:S01]  /*60b0*/  LDL R151, [R1+0x28] ;  /* 0x0000280001977983 */ /* 0x0003620000100800 */
[----:B------:R-:W-:Y:S02]  /*60c0*/  F2FP.PACK_AB R15, R132, R148 ;  /* 0x00000094840f723e */ /* 0x000fe400000000ff */
[----:B------:R-:W-:Y:S01]  /*60d0*/  F2FP.PACK_AB R12, R138, R143 ;  /* 0x0000008f8a0c723e */ /* 0x000fe200000000ff */
[----:B------:R-:W-:Y:S01]  /*60e0*/  STS [R236+0xf000], R16 ;  /* 0x00f00010ec007388 */ /* 0x000fe20000000800 */
        /* <DEDUP_REMOVED lines=18> */
[----:B------:R-:W-:Y:S03]  /*6210*/  F2FP.PACK_AB R17, R21, R22 ;  /* 0x000000161511723e */ /* 0x000fe600000000ff */
[----:B------:R-:W-:Y:S04]  /*6220*/  STS [R234+0x10400], R9 ;  /* 0x01040009ea007388 */ /* 0x000fe80000000800 */
[----:B------:R-:W-:Y:S04]  /*6230*/  STS [R235+0xf000], R8 ;  /* 0x00f00008eb007388 */ /* 0x000fe80000000800 */
[----:B------:R-:W-:Y:S04]  /*6240*/  STS [R235+0xf400], R7 ;  /* 0x00f40007eb007388 */ /* 0x000fe80000000800 */
[----:B------:R-:W-:Y:S04]  /*6250*/  STS [R233+0xf000], R4 ;  /* 0x00f00004e9007388 */ /* 0x000fe80000000800 */
[----:B------:R2:W-:Y:S04]  /*6260*/  STS [R233+0xf400], R0 ;  /* 0x00f40000e9007388 */ /* 0x0005e80000000800 */
[----:B------:R-:W-:Y:S04]  /*6270*/  STS [R235+0x10000], R6 ;  /* 0x01000006eb007388 */ /* 0x000fe80000000800 */
[----:B------:R-:W-:Y:S04]  /*6280*/  STS [R235+0x10400], R5 ;  /* 0x01040005eb007388 */ /* 0x000fe80000000800 */
[----:B------:R-:W-:Y:S04]  /*6290*/  STS [R233+0x10000], R18 ;  /* 0x01000012e9007388 */ /* 0x000fe80000000800 */
[----:B------:R-:W-:Y:S04]  /*62a0*/  STS [R233+0x10400], R17 ;  /* 0x01040011e9007388 */ /* 0x000fe80000000800 */
[----:B------:R-:W-:Y:S01]  /*62b0*/  BAR.SYNC.DEFER_BLOCKING 0x0 ;  /* 0x0000000000007b1d */ /* 0x000fe20000010000 */
[----:B--2---:R-:W-:Y:S05]  /*62c0*/  IMAD.SHL.U32 R0, R229, 0x2, RZ ;  /* 0x00000002e5007824 */ /* 0x004fea00078e00ff */
[----:B------:R-:W-:Y:S04]  /*62d0*/  LDSM.16.MT88.4 R4, [R2+0x13000] ;  /* 0x013000000204783b */ /* 0x000fe80000004200 */
[----:B------:R-:W2:Y:S04]  /*62e0*/  LDSM.16.MT88.4 R8, [R0+0x6000] ;  /* 0x006000000008783b */ /* 0x000ea80000004200 */
[----:B------:R-:W3:Y:S04]  /*62f0*/  LDSM.16.MT88.4 R12, [R2+0x15000] ;  /* 0x01500000020c783b */ /* 0x000ee80000004200 */
[----:B------:R-:W4:Y:S04]  /*6300*/  LDSM.16.MT88.4 R16, [R0+0x7000] ;  /* 0x007000000010783b */ /* 0x000f280000004200 */
[----:B------:R-:W1:Y:S04]  /*6310*/  LDSM.16.MT88.4 R20, [R0+0x8000] ;  /* 0x008000000014783b */ /* 0x000e680000004200 */
[----:B------:R-:W-:Y:S04]  /*6320*/  LDSM.16.MT88.4 R24, [R2+0x13800] ;  /* 0x013800000218783b */ /* 0x000fe80000004200 */
[----:B------:R-:W1:Y:S04]  /*6330*/  LDSM.16.MT88.4 R28, [R0+0x6400] ;  /* 0x00640000001c783b */ /* 0x000e680000004200 */
[----:B------:R-:W1:Y:S04]  /*6340*/  LDSM.16.MT88.4 R32, [R2+0x15800] ;  /* 0x015800000220783b */ /* 0x000e680000004200 */
[----:B------:R-:W1:Y:S04]  /*6350*/  LDSM.16.MT88.4 R132, [R0+0x7400] ;  /* 0x007400000084783b */ /* 0x000e680000004200 */
[----:B------:R-:W-:Y:S01]  /*6360*/  LDSM.16.MT88.4 R136, [R2+0x16800] ;  /* 0x016800000288783b */ /* 0x000fe20000004200 */
[-C--:B--2---:R-:W-:Y:S08]  /*6370*/  HMMA.16816.F32 R36, R4, R8.reuse, R36 ;  /* 0x000000080424723c */ /* 0x084ff00000001824 */
[C---:B---3--:R-:W-:Y:S08]  /*6380*/  HMMA.16816.F32 R40, R12.reuse, R8, R40 ;  /* 0x000000080c28723c */ /* 0x048ff00000001828 */
[-C--:B------:R-:W-:Y:S08]  /*6390*/  HMMA.16816.F32 R44, R12, R10.reuse, R44 ;  /* 0x0000000a0c2c723c */ /* 0x080ff0000000182c */
[C---:B------:R-:W-:Y:S01]  /*63a0*/  HMMA.16816.F32 R48, R4.reuse, R10, R48 ;  /* 0x0000000a0430723c */ /* 0x040fe20000001830 */
[----:B------:R-:W2:Y:S07]  /*63b0*/  LDSM.16.MT88.4 R8, [R0+0x8400] ;  /* 0x008400000008783b */ /* 0x000eae0000004200 */
[-C--:B----4-:R-:W-:Y:S08]  /*63c0*/  HMMA.16816.F32 R52, R4, R16.reuse, R52 ;  /* 0x000000100434723c */ /* 0x090ff00000001834 */
[C---:B------:R-:W-:Y:S08]  /*63d0*/  HMMA.16816.F32 R56, R12.reuse, R16, R56 ;  /* 0x000000100c38723c */ /* 0x040ff00000001838 */
[-C--:B------:R-:W-:Y:S08]  /*63e0*/  HMMA.16816.F32 R60, R12, R18.reuse, R60 ;  /* 0x000000120c3c723c */ /* 0x080ff0000000183c */
[C---:B------:R-:W-:Y:S01]  /*63f0*/  HMMA.16816.F32 R64, R4.reuse, R18, R64 ;  /* 0x000000120440723c */ /* 0x040fe20000001840 */
[----:B------:R-:W-:Y:S07]  /*6400*/  LDSM.16.MT88.4 R16, [R2+0x16000] ;  /* 0x016000000210783b */ /* 0x000fee0000004200 */
[-C--:B-1----:R-:W-:Y:S08]  /*6410*/  HMMA.16816.F32 R68, R4, R20.reuse, R68 ;  /* 0x000000140444723c */ /* 0x082ff00000001844 */
[C---:B------:R-:W-:Y:S08]  /*6420*/  HMMA.16816.F32 R72, R12.reuse, R20, R72 ;  /* 0x000000140c48723c */ /* 0x040ff00000001848 */
[-C--:B------:R-:W-:Y:S01]  /*6430*/  HMMA.16816.F32 R76, R12, R22.reuse, R76 ;  /* 0x000000160c4c723c */ /* 0x080fe2000000184c */
[----:B------:R-:W-:Y:S07]  /*6440*/  LDSM.16.MT88.4 R12, [R0+0x6800] ;  /* 0x00680000000c783b */ /* 0x000fee0000004200 */
[----:B------:R-:W-:Y:S01]  /*6450*/  HMMA.16816.F32 R80, R4, R22, R80 ;  /* 0x000000160450723c */ /* 0x000fe20000001850 */
[----:B------:R-:W1:Y:S04]  /*6460*/  LDSM.16.MT88.4 R4, [R2+0x14000] ;  /* 0x014000000204783b */ /* 0x000e680000004200 */
[----:B------:R-:W3:Y:S03]  /*6470*/  LDSM.16.MT88.4 R20, [R0+0x7800] ;  /* 0x007800000014783b */ /* 0x000ee60000004200 */
[-C--:B------:R-:W-:Y:S08]  /*6480*/  HMMA.16816.F32 R36, R24, R28.reuse, R36 ;  /* 0x0000001c1824723c */ /* 0x080ff00000001824 */
[C---:B------:R-:W-:Y:S08]  /*6490*/  HMMA.16816.F32 R40, R32.reuse, R28, R40 ;  /* 0x0000001c2028723c */ /* 0x040ff00000001828 */
[-C--:B------:R-:W-:Y:S08]  /*64a0*/  HMMA.16816.F32 R44, R32, R30.reuse, R44 ;  /* 0x0000001e202c723c */ /* 0x080ff0000000182c */
[C---:B------:R-:W-:Y:S01]  /*64b0*/  HMMA.16816.F32 R48, R24.reuse, R30, R48 ;  /* 0x0000001e1830723c */ /* 0x040fe20000001830 */
[----:B------:R-:W4:Y:S07]  /*64c0*/  LDSM.16.MT88.4 R28, [R0+0x8800] ;  /* 0x00880000001c783b */ /* 0x000f2e0000004200 */
[-C--:B------:R-:W-:Y:S08]  /*64d0*/  HMMA.16816.F32 R52, R24, R132.reuse, R52 ;  /* 0x000000841834723c */ /* 0x080ff00000001834 */
[C---:B------:R-:W-:Y:S08]  /*64e0*/  HMMA.16816.F32 R56, R32.reuse, R132, R56 ;  /* 0x000000842038723c */ /* 0x040ff00000001838 */
[-C--:B------:R-:W-:Y:S08]  /*64f0*/  HMMA.16816.F32 R60, R32, R134.reuse, R60 ;  /* 0x00000086203c723c */ /* 0x080ff0000000183c */
[C---:B------:R-:W-:Y:S01]  /*6500*/  HMMA.16816.F32 R64, R24.reuse, R134, R64 ;  /* 0x000000861840723c */ /* 0x040fe20000001840 */
[----:B------:R-:W-:Y:S07]  /*6510*/  LDSM.16.MT88.4 R132, [R0+0x6c00] ;  /* 0x006c00000084783b */ /* 0x000fee0000004200 */
[-C--:B--2---:R-:W-:Y:S08]  /*6520*/  HMMA.16816.F32 R68, R24, R8.reuse, R68 ;  /* 0x000000081844723c */ /* 0x084ff00000001844 */
[C---:B------:R-:W-:Y:S08]  /*6530*/  HMMA.16816.F32 R72, R32.reuse, R8, R72 ;  /* 0x000000082048723c */ /* 0x040ff00000001848 */
[-C--:B------:R-:W-:Y:S01]  /*6540*/  HMMA.16816.F32 R76, R32, R10.reuse, R76 ;  /* 0x0000000a204c723c */ /* 0x080fe2000000184c */
[----:B------:R-:W2:Y:S07]  /*6550*/  LDSM.16.MT88.4 R32, [R2+0x14800] ;  /* 0x014800000220783b */ /* 0x000eae0000004200 */
[----:B------:R-:W-:Y:S01]  /*6560*/  HMMA.16816.F32 R80, R24, R10, R80 ;  /* 0x0000000a1850723c */ /* 0x000fe20000001850 */
[----:B------:R-:W2:Y:S04]  /*6570*/  LDSM.16.MT88.4 R8, [R0+0x7c00] ;  /* 0x007c00000008783b */ /* 0x000ea80000004200 */
[----:B------:R-:W2:Y:S03]  /*6580*/  LDSM.16.MT88.4 R24, [R0+0x8c00] ;  /* 0x008c00000018783b */ /* 0x000ea60000004200 */
[-C--:B-1----:R-:W-:Y:S01]  /*6590*/  HMMA.16816.F32 R36, R4, R12.reuse, R36 ;  /* 0x0000000c0424723c */ /* 0x082fe20000001824 */
[----:B------:R-:W-:Y:S07]  /*65a0*/  BAR.SYNC.DEFER_BLOCKING 0x0 ;  /* 0x0000000000007b1d */ /* 0x000fee0000010000 */
[C---:B------:R-:W-:Y:S08]  /*65b0*/  HMMA.16816.F32 R40, R16.reuse, R12, R40 ;  /* 0x0000000c1028723c */ /* 0x040ff00000001828 */
[-C--:B------:R-:W-:Y:S08]  /*65c0*/  HMMA.16816.F32 R44, R16, R14.reuse, R44 ;  /* 0x0000000e102c723c */ /* 0x080ff0000000182c */
[C---:B------:R-:W-:Y:S08]  /*65d0*/  HMMA.16816.F32 R48, R4.reuse, R14, R48 ;  /* 0x0000000e0430723c */ /* 0x040ff00000001830 */
[-C--:B---3--:R-:W-:Y:S08]  /*65e0*/  HMMA.16816.F32 R52, R4, R20.reuse, R52 ;  /* 0x000000140434723c */ /* 0x088ff00000001834 */
[C---:B------:R-:W-:Y:S08]  /*65f0*/  HMMA.16816.F32 R56, R16.reuse, R20, R56 ;  /* 0x000000141038723c */ /* 0x040ff00000001838 */
[-C--:B------:R-:W-:Y:S08]  /*6600*/  HMMA.16816.F32 R60, R16, R22.reuse, R60 ;  /* 0x00000016103c723c */ /* 0x080ff0000000183c */
[C---:B------:R-:W-:Y:S08]  /*6610*/  HMMA.16816.F32 R64, R4.reuse, R22, R64 ;  /* 0x000000160440723c */ /* 0x040ff00000001840 */
[-C--:B----4-:R-:W-:Y:S08]  /*6620*/  HMMA.16816.F32 R68, R4, R28.reuse, R68 ;  /* 0x0000001c0444723c */ /* 0x090ff00000001844 */
[C---:B------:R-:W-:Y:S08]  /*6630*/  HMMA.16816.F32 R72, R16.reuse, R28, R72 ;  /* 0x0000001c1048723c */ /* 0x040ff00000001848 */
[-C--:B------:R-:W-:Y:S08]  /*6640*/  HMMA.16816.F32 R76, R16, R30.reuse, R76 ;  /* 0x0000001e104c723c */ /* 0x080ff0000000184c */
[----:B------:R-:W-:Y:S08]  /*6650*/  HMMA.16816.F32 R80, R4, R30, R80 ;  /* 0x0000001e0450723c */ /* 0x000ff00000001850 */
[-C--:B--2---:R-:W-:Y:S08]  /*6660*/  HMMA.16816.F32 R36, R32, R132.reuse, R36 ;  /* 0x000000842024723c */ /* 0x084ff00000001824 */
[C---:B------:R-:W-:Y:S08]  /*6670*/  HMMA.16816.F32 R40, R136.reuse, R132, R40 ;  /* 0x000000848828723c */ /* 0x040ff00000001828 */
[-C--:B------:R-:W-:Y:S08]  /*6680*/  HMMA.16816.F32 R44, R136, R134.reuse, R44 ;  /* 0x00000086882c723c */ /* 0x080ff0000000182c */
        /* <DEDUP_REMOVED lines=8> */
[----:B------:R-:W-:Y:S01]  /*6710*/  HMMA.16816.F32 R80, R32, R26, R80 ;  /* 0x0000001a2050723c */ /* 0x000fe20000001850 */
[----:B------:R-:W-:-:S07]  /*6720*/  @!P0 BRA `(.L_x_30) ;  /* 0x0000021000008947 */ /* 0x000fce0003800000 */
[----:B------:R-:W-:Y:S01]  /*6730*/  IMAD.MOV.U32 R5, RZ, RZ, c[0x0][0x370] ;  /* 0x0000dc00ff057624 */ /* 0x000fe200078e00ff */
[----:B------:R-:W-:Y:S01]  /*6740*/  ISETP.GE.AND P3, PT, R250, c[0x0][0x220], PT ;  /* 0x00008800fa007a0c */ /* 0x000fe20003f66270 */
[----:B-----5:R-:W-:Y:S01]  /*6750*/  IMAD.SHL.U32 R4, R151, 0x2, RZ ;  /* 0x0000000297047824 */ /* 0x020fe200078e00ff */
[----:B------:R-:W-:Y:S01]  /*6760*/  ISETP.GE.AND P2, PT, R150, c[0x0][0x220], PT ;  /* 0x0000880096007a0c */ /* 0x000fe20003f46270 */
[----:B------:R-:W-:Y:S01]  /*6770*/  IMAD.U32 R5, R5, -0x40, RZ ;  /* 0xffffffc005057824 */ /* 0x000fe200078e00ff */
[----:B------:R-:W-:Y:S04]  /*6780*/  ISETP.GE.AND P1, PT, R149, c[0x0][0x220], PT ;  /* 0x0000880095007a0c */ /* 0x000fe80003f26270 */
[C---:B------:R-:W-:Y:S02]  /*6790*/  LEA R242, P4, R5.reuse, R242, 0x1 ;  /* 0x000000f205f27211 */ /* 0x040fe400078808ff */
[----:B------:R-:W-:Y:S03]  /*67a0*/  SHF.R.S32.HI R6, RZ, 0x1f, R5 ;  /* 0x0000001fff067819 */ /* 0x000fe60000011405 */
[----:B------:R1:W-:Y:S01]  /*67b0*/  @P3 STS [R4+0x6000], RZ ;  /* 0x006000ff04003388 */ /* 0x0003e20000000800 */
[----:B------:R-:W-:Y:S01]  /*67c0*/  LEA.HI.X R240, R5, R240, R6, 0x1, P4 ;  /* 0x000000f005f07211 */ /* 0x000fe200020f0c06 */
[----:B------:R-:W-:Y:S01]  /*67d0*/  @!P2 IMAD.MOV.U32 R8, RZ, RZ, R242 ;  /* 0x000000ffff08a224 */ /* 0x000fe200078e00f2 */
[----:B------:R-:W-:Y:S01]  /*67e0*/  @!P3 MOV R10, R242 ;  /* 0x000000f2000ab202 */ /* 0x000fe20000000f00 */
[----:B------:R1:W-:Y:S01]  /*67f0*/  @P3 STS [R4+0x6004], RZ ;  /* 0x006004ff04003388 */ /* 0x0003e20000000800 */
[-C--:B------:R-:W-:Y:S01]  /*6800*/  @!P2 MOV R9, R240.reuse ;  /* 0x000000f00009a202 */ /* 0x080fe20000000f00 */
[----:B------:R-:W-:Y:S01]  /*6810*/  @!P3 IMAD.MOV.U32 R11, RZ, RZ, R240 ;  /* 0x000000ffff0bb224 */ /* 0x000fe200078e00f0 */
[----:B------:R-:W-:Y:S01]  /*6820*/  @!P1 MOV R7, R240 ;  /* 0x000000f000079202 */ /* 0x000fe20000000f00 */
[----:B------:R1:W-:Y:S01]  /*6830*/  @P3 STS.64 [R4+0x6008], RZ ;  /* 0x006008ff04003388 */ /* 0x0003e20000000a00 */
[----:B------:R-:W-:Y:S03]  /*6840*/  @!P1 IMAD.MOV.U32 R6, RZ, RZ, R242 ;  /* 0x000000ffff069224 */ /* 0x000fe600078e00f2 */
        /* <DEDUP_REMOVED lines=9> */
[----:B------:R1:W-:Y:S04]  /*68e0*/  @P1 STS.128 [R4+0x8000], RZ ;  /* 0x008000ff04001388 */ /* 0x0003e80000000c00 */
[----:B------:R-:W-:Y:S01]  /*68f0*/  @!PT LDS RZ, [RZ] ;  /* 0x00000000fffff984 */ /* 0x000fe20000000800 */
[----:B------:R-:W-:Y:S01]  /*6900*/  @!PT LDS RZ, [RZ] ;  /* 0x00000000fffff984 */ /* 0x000fe20000000800 */
[----:B------:R-:W-:Y:S01]  /*6910*/  @!PT LDS RZ, [RZ] ;  /* 0x00000000fffff984 */ /* 0x000fe20000000800 */
[----:B------:R1:W-:Y:S04]  /*6920*/  @!P1 LDGSTS.E.BYPASS.LTC128B.128 [R4+0x8000], [R6.64+0x80] ;  /* 0x0800008006049fae */ /* 0x0003e8000b901d4c */
[----:B------:R-:W0:Y:S02]  /*6930*/  LDGDEPBAR ;  /* 0x00000000000079af */ /* 0x000e240000000000 */
.L_x_30:
[----:B------:R-:W-:Y:S01]  /*6940*/  LDSM.16.M88.4 R24, [R225] ;  /* 0x00000000e118783b */ /* 0x000fe20000000200 */
[----:B------:R-:W-:Y:S01]  /*6950*/  IMAD.MOV.U32 R142, RZ, RZ, c[0x0][0x22c] ;  /* 0x00008b00ff8e7624 */ /* 0x000fe200078e00ff */
[----:B------:R-:W-:Y:S02]  /*6960*/  ULOP3.LUT UR4, UR5, 0x1, URZ, 0xc0, !UPT ;  /* 0x0000000105047892 */ /* 0x000fe4000f8ec03f */
[----:B-1----:R-:W1:Y:S01]  /*6970*/  LDSM.16.MT88.4 R8, [R0+0x9000] ;  /* 0x009000000008783b */ /* 0x002e620000004200 */
[----:B------:R-:W-:Y:S01]  /*6980*/  IMAD R142, R142, c[0x0][0x1c0], RZ ;  /* 0x000070008e8e7a24 */ /* 0x000fe200078e02ff */
[----:B------:R-:W-:Y:S02]  /*6990*/  UISETP.NE.U32.AND UP0, UPT, UR4, 0x1, UPT ;  /* 0x000000010400788c */ /* 0x000fe4000bf05070 */
[----:B------:R-:W2:Y:S01]  /*69a0*/  LDSM.16.MT88.4 R16, [R0+0xb000] ;  /* 0x00b000000010783b */ /* 0x000ea20000004200 */
[----:B------:R-:W-:Y:S01]  /*69b0*/  IMAD.U32 R142, R142, -0x40, RZ ;  /* 0xffffffc08e8e7824 */ /* 0x000fe200078e00ff */
[----:B------:R-:W-:Y:S02]  /*69c0*/  UISETP.GT.AND UP2, UPT, UR5, UR11, UPT ;  /* 0x0000000b0500728c */ /* 0x000fe4000bf44270 */
[----:B------:R-:W3:Y:S01]  /*69d0*/  LDSM.16.MT88.4 R28, [R0+0xd000] ;  /* 0x00d00000001c783b */ /* 0x000ee20000004200 */
[----:B------:R-:W-:Y:S01]  /*69e0*/  UIADD3 UR4, UR5, -0x1, URZ ;  /* 0xffffffff05047890 */ /* 0x000fe2000fffe03f */
[C---:B------:R-:W-:Y:S02]  /*69f0*/  LEA R238, P1, R142.reuse, R140, 0x2 ;  /* 0x0000008c8eee7211 */ /* 0x040fe400078210ff */
[----:B------:R-:W4:Y:S02]  /*6a00*/  LDL R148, [R1+0x34] ;  /* 0x0000340001947983 */ /* 0x000f240000100800 */
[----:B------:R-:W-:Y:S01]  /*6a10*/  LEA.HI.X.SX32 R237, R142, R141, 0x2, P1 ;  /* 0x0000008d8eed7211 */ /* 0x000fe200008f16ff */
[----:B------:R-:W-:Y:S01]  /*6a20*/  IMAD.MOV.U32 R142, RZ, RZ, c[0x0][0x22c] ;  /* 0x00008b00ff8e7624 */ /* 0x000fe200078e00ff */
[----:B------:R-:W-:Y:S01]  /*6a30*/  LDSM.16.M88.4 R32, [R226] ;  /* 0x00000000e220783b */ /* 0x000fe20000000200 */
[----:B------:R-:W-:Y:S02]  /*6a40*/  UMOV UR5, UR4 ;  /* 0x0000000400057c82 */ /* 0x000fe40008000000 */
[----:B------:R-:W-:Y:S01]  /*6a50*/  IMAD R142, R142, c[0x0][0x1c0], RZ ;  /* 0x000070008e8e7a24 */ /* 0x000fe200078e02ff */
[----:B------:R-:W4:Y:S03]  /*6a60*/  LDL R147, [R1+0x44] ;  /* 0x0000440001937983 */ /* 0x000f260000100800 */
[----:B------:R-:W-:Y:S01]  /*6a70*/  IMAD.SHL.U32 R142, R142, 0x8, RZ ;  /* 0x000000088e8e7824 */ /* 0x000fe200078e00ff */
[----:B------:R-:W3:Y:S04]  /*6a80*/  LDSM.16.MT88.4 R132, [R0+0x9400] ;  /* 0x009400000084783b */ /* 0x000ee80000004200 */
[----:B------:R2:W4:Y:S04]  /*6a90*/  LDL R143, [R1+0xc] ;  /* 0x00000c00018f7983 */ /* 0x0005280000100800 */
[----:B------:R-:W3:Y:S04]  /*6aa0*/  LDSM.16.MT88.4 R136, [R0+0xb400] ;  /* 0x00b400000088783b */ /* 0x000ee80000004200 */
[----:B------:R3:W4:Y:S01]  /*6ab0*/  LDL R144, [R1+0x4] ;  /* 0x0000040001907983 */ /* 0x0007220000100800 */
[C---:B-1----:R-:W-:Y:S03]  /*6ac0*/  HMMA.16816.F32 R4, R24.reuse, R8, RZ ;  /* 0x000000081804723c */ /* 0x042fe600000018ff */
[----:B------:R1:W4:Y:S04]  /*6ad0*/  LDL R145, [R1] ;  /* 0x0000000001917983 */ /* 0x0003280000100800 */
[----:B------:R1:W4:Y:S01]  /*6ae0*/  LDL R146, [R1+0x8] ;  /* 0x0000080001927983 */ /* 0x0003220000100800 */
[C---:B------:R-:W-:Y:S08]  /*6af0*/  HMMA.16816.F32 R8, R24.reuse, R10, RZ ;  /* 0x0000000a1808723c */ /* 0x040ff000000018ff */
[C---:B--2---:R-:W-:Y:S08]  /*6b00*/  HMMA.16816.F32 R12, R24.reuse, R16, RZ ;  /* 0x00000010180c723c */ /* 0x044ff000000018ff */
[C---:B------:R-:W-:Y:S08]  /*6b10*/  HMMA.16816.F32 R16, R24.reuse, R18, RZ ;  /* 0x000000121810723c */ /* 0x040ff000000018ff */
[C---:B---3--:R-:W-:Y:S08]  /*6b20*/  HMMA.16816.F32 R20, R24.reuse, R28, RZ ;  /* 0x0000001c1814723c */ /* 0x048ff000000018ff */
[----:B------:R-:W-:Y:S01]  /*6b30*/  HMMA.16816.F32 R24, R24, R30, RZ ;  /* 0x0000001e1818723c */ /* 0x000fe200000018ff */
[----:B------:R-:W2:Y:S07]  /*6b40*/  LDSM.16.MT88.4 R28, [R0+0xd400] ;  /* 0x00d40000001c783b */ /* 0x000eae0000004200 */
[C---:B------:R-:W-:Y:S08]  /*6b50*/  HMMA.16816.F32 R4, R32.reuse, R132, R4 ;  /* 0x000000842004723c */ /* 0x040ff00000001804 */
[C---:B------:R-:W-:Y:S01]  /*6b60*/  HMMA.16816.F32 R8, R32.reuse, R134, R8 ;  /* 0x000000862008723c */ /* 0x040fe20000001808 */
[----:B------:R-:W-:Y:S07]  /*6b70*/  LDSM.16.M88.4 R132, [R228] ;  /* 0x00000000e484783b */ /* 0x000fee0000000200 */
[C---:B------:R-:W-:Y:S08]  /*6b80*/  HMMA.16816.F32 R12, R32.reuse, R136, R12 ;  /* 0x00000088200c723c */ /* 0x040ff0000000180c */
[C---:B------:R-:W-:Y:S01]  /*6b90*/  HMMA.16816.F32 R16, R32.reuse, R138, R16 ;  /* 0x0000008a2010723c */ /* 0x040fe20000001810 */
[----:B------:R-:W3:Y:S07]  /*6ba0*/  LDSM.16.MT88.4 R136, [R0+0x9800] ;  /* 0x009800000088783b */ /* 0x000eee0000004200 */
[C---:B--2---:R-:W-:Y:S08]  /*6bb0*/  HMMA.16816.F32 R20, R32.reuse, R28, R20 ;  /* 0x0000001c2014723c */ /* 0x044ff00000001814 */
[----:B------:R-:W-:Y:S01]  /*6bc0*/  HMMA.16816.F32 R24, R32, R30, R24 ;  /* 0x0000001e2018723c */ /* 0x000fe20000001818 */
[----:B------:R-:W2:Y:S04]  /*6bd0*/  LDSM.16.MT88.4 R28, [R0+0xb800] ;  /* 0x00b80000001c783b */ /* 0x000ea80000004200 */
[----:B------:R-:W1:Y:S03]  /*6be0*/  LDSM.16.MT88.4 R32, [R0+0xd800] ;  /* 0x00d800000020783b */ /* 0x000e660000004200 */
[C---:B---3--:R-:W-:Y:S08]  /*6bf0*/  HMMA.16816.F32 R4, R132.reuse, R136, R4 ;  /* 0x000000888404723c */ /* 0x048ff00000001804 */
[C---:B------:R-:W-:Y:S01]  /*6c00*/  HMMA.16816.F32 R8, R132.reuse, R138, R8 ;  /* 0x0000008a8408723c */ /* 0x040fe20000001808 */
[----:B------:R-:W-:Y:S07]  /*6c10*/  LDSM.16.MT88.4 R136, [R0+0x9c00] ;  /* 0x009c00000088783b */ /* 0x000fee0000004200 */
[C---:B--2---:R-:W-:Y:S08]  /*6c20*/  HMMA.16816.F32 R12, R132.reuse, R28, R12 ;  /* 0x0000001c840c723c */ /* 0x044ff0000000180c */
[C---:B------:R-:W-:Y:S01]  /*6c30*/  HMMA.16816.F32 R16, R132.reuse, R30, R16 ;  /* 0x0000001e8410723c */ /* 0x040fe20000001810 */
[----:B------:R-:W2:Y:S07]  /*6c40*/  LDSM.16.M88.4 R28, [R227] ;  /* 0x00000000e31c783b */ /* 0x000eae0000000200 */
[C---:B-1----:R-:W-:Y:S08]  /*6c50*/  HMMA.16816.F32 R20, R132.reuse, R32, R20 ;  /* 0x000000208414723c */ /* 0x042ff00000001814 */
[----:B------:R-:W-:Y:S01]  /*6c60*/  HMMA.16816.F32 R24, R132, R34, R24 ;  /* 0x000000228418723c */ /* 0x000fe20000001818 */
[----:B------:R-:W1:Y:S04]  /*6c70*/  LDSM.16.MT88.4 R32, [R0+0xbc00] ;  /* 0x00bc00000020783b */ /* 0x000e680000004200 */
[----:B------:R-:W3:Y:S03]  /*6c80*/  LDSM.16.MT88.4 R132, [R0+0xdc00] ;  /* 0x00dc00000084783b */ /* 0x000ee60000004200 */
[C---:B--2---:R-:W-:Y:S08]  /*6c90*/  HMMA.16816.F32 R4, R28.reuse, R136, R4 ;  /* 0x000000881c04723c */ /* 0x044ff00000001804 */
[C---:B------:R-:W-:Y:S01]  /*6ca0*/  HMMA.16816.F32 R8, R28.reuse, R138, R8 ;  /* 0x0000008a1c08723c */ /* 0x040fe20000001808 */
[----:B------:R-:W-:Y:S07]  /*6cb0*/  LDSM.16.MT88.4 R136, [R0+0xa000] ;  /* 0x00a000000088783b */ /* 0x000fee0000004200 */
[C---:B-1----:R-:W-:Y:S08]  /*6cc0*/  HMMA.16816.F32 R12, R28.reuse, R32, R12 ;  /* 0x000000201c0c723c */ /* 0x042ff0000000180c */
[C---:B------:R-:W-:Y:S01]  /*6cd0*/  HMMA.16816.F32 R16, R28.reuse, R34, R16 ;  /* 0x000000221c10723c */ /* 0x040fe20000001810 */
[----:B------:R-:W1:Y:S07]  /*6ce0*/  LDSM.16.M88.4 R32, [R225+0x2000] ;  /* 0x00200000e120783b */ /* 0x000e6e0000000200 */
[C---:B---3--:R-:W-:Y:S08]  /*6cf0*/  HMMA.16816.F32 R20, R28.reuse, R132, R20 ;  /* 0x000000841c14723c */ /* 0x048ff00000001814 */
[----:B------:R-:W-:Y:S01]  /*6d00*/  HMMA.16816.F32 R24, R28, R134, R24 ;  /* 0x000000861c18723c */ /* 0x000fe20000001818 */
[----:B------:R-:W2:Y:S04]  /*6d10*/  LDSM.16.MT88.4 R28, [R0+0xc000] ;  /* 0x00c00000001c783b */ /* 0x000ea80000004200 */
[----:B------:R-:W3:Y:S03]  /*6d20*/  LDSM.16.MT88.4 R132, [R0+0xe000] ;  /* 0x00e000000084783b */ /* 0x000ee60000004200 */
[C---:B-1----:R-:W-:Y:S08]  /*6d30*/  HMMA.16816.F32 R4, R32.reuse, R136, R4 ;  /* 0x000000882004723c */ /* 0x042ff00000001804 */
[C---:B------:R-:W-:Y:S01]  /*6d40*/  HMMA.16816.F32 R8, R32.reuse, R138, R8 ;  /* 0x0000008a2008723c */ /* 0x040fe20000001808 */
[----:B------:R-:W-:Y:S07]  /*6d50*/  LDSM.16.MT88.4 R136, [R0+0xa400] ;  /* 0x00a400000088783b */ /* 0x000fee0000004200 */
[C---:B--2---:R-:W-:Y:S08]  /*6d60*/  HMMA.16816.F32 R12, R32.reuse, R28, R12 ;  /* 0x0000001c200c723c */ /* 0x044ff0000000180c */
        /* <DEDUP_REMOVED lines=25> */
[----:B------:R3:W2:Y:S03]  /*6f00*/  LDSM.16.MT88.4 R132, [R0+0xec00] ;  /* 0x00ec00000084783b */ /* 0x0006a60000004200 */
[C---:B-1----:R-:W-:Y:S01]  /*6f10*/  HMMA.16816.F32 R4, R28.reuse, R136, R4 ;  /* 0x000000881c04723c */ /* 0x042fe20000001804 */
[----:B---3--:R-:W-:Y:S06]  /*6f20*/  IMAD.MOV.U32 R0, RZ, RZ, c[0x0][0x22c] ;  /* 0x00008b00ff007624 */ /* 0x008fec00078e00ff */
[----:B----4-:R-:W-:Y:S01]  /*6f30*/  @P0 IADD3 R136, P2, R148, UR8, RZ ;  /* 0x0000000894880c10 */ /* 0x010fe2000ff5e0ff */
[C---:B------:R-:W-:Y:S01]  /*6f40*/  HMMA.16816.F32 R8, R28.reuse, R138, R8 ;  /* 0x0000008a1c08723c */ /* 0x040fe20000001808 */
[----:B------:R-:W-:Y:S03]  /*6f50*/  @UP3 UIADD3 UR8, UP1, UR8, -0x100, URZ ;  /* 0xffffff0008083890 */ /* 0x000fe6000ff3e03f */
[----:B------:R-:W-:Y:S01]  /*6f60*/  @P0 IADD3.X R137, R147, UR7, RZ, P2, !PT ;  /* 0x0000000793890c10 */ /* 0x000fe200097fe4ff */
[----:B------:R-:W-:Y:S01]  /*6f70*/  IMAD R0, R0, c[0x0][0x1c0], RZ ;  /* 0x0000700000007a24 */ /* 0x000fe200078e02ff */
[----:B------:R-:W-:Y:S01]  /*6f80*/  @UP3 UIADD3.X UR7, UR7, -0x1, URZ, UP1, !UPT ;  /* 0xffffffff07073890 */ /* 0x000fe20008ffe43f */
[----:B------:R-:W-:Y:S01]  /*6f90*/  IMAD.MOV.U32 R147, RZ, RZ, c[0x0][0x22c] ;  /* 0x00008b00ff937624 */ /* 0x000fe200078e00ff */
[C---:B--2---:R-:W-:Y:S01]  /*6fa0*/  HMMA.16816.F32 R12, R28.reuse, R32, R12 ;  /* 0x000000201c0c723c */ /* 0x044fe2000000180c */
[----:B------:R-:W2:Y:S03]  /*6fb0*/  @P0 LDG.E R143, [R136.64+0x20] ;  /* 0x0000200c888f0981 */ /* 0x000ea6000c1e1900 */
[----:B------:R-:W-:Y:S01]  /*6fc0*/  IMAD R0, R0, 0x30, RZ ;  /* 0x0000003000007824 */ /* 0x000fe200078e02ff */
[----:B------:R-:W3:Y:S01]  /*6fd0*/  @P0 LDG.E R144, [R136.64+0xa0] ;  /* 0x0000a00c88900981 */ /* 0x000ee2000c1e1900 */
[----:B------:R-:W-:Y:S02]  /*6fe0*/  IMAD R147, R147, c[0x0][0x1c0], RZ ;  /* 0x0000700093937a24 */ /* 0x000fe400078e02ff */
[C---:B------:R-:W-:Y:S01]  /*6ff0*/  HMMA.16816.F32 R16, R28.reuse, R34, R16 ;  /* 0x000000221c10723c */ /* 0x040fe20000001810 */
[----:B------:R-:W4:Y:S03]  /*7000*/  @P0 LDG.E R145, [R136.64+0x80] ;  /* 0x0000800c88910981 */ /* 0x000f26000c1e1900 */
[----:B------:R-:W-:Y:S01]  /*7010*/  IMAD.MOV.U32 R32, RZ, RZ, R238 ;  /* 0x000000ffff207224 */ /* 0x000fe200078e00ee */
[----:B------:R-:W3:Y:S01]  /*7020*/  @P0 LDG.E R146, [R136.64] ;  /* 0x0000000c88920981 */ /* 0x000ee2000c1e1900 */
[----:B------:R-:W-:Y:S02]  /*7030*/  IMAD.MOV.U32 R33, RZ, RZ, R237 ;  /* 0x000000ffff217224 */ /* 0x000fe400078e00ed */
[C---:B------:R-:W-:Y:S03]  /*7040*/  HMMA.16816.F32 R20, R28.reuse, R132, R20 ;  /* 0x000000841c14723c */ /* 0x040fe60000001814 */
[----:B------:R-:W-:Y:S01]  /*7050*/  RED.E.ADD.F32.FTZ.RN.STRONG.GPU [R32.64], R4 ;  /* 0x000000042000798e */ /* 0x000fe2000c10e78c */
[CC--:B------:R-:W-:Y:S01]  /*7060*/  LEA R34, P1, R142.reuse, R32.reuse, 0x2 ;  /* 0x000000208e227211 */ /* 0x0c0fe200078210ff */
[----:B------:R-:W-:Y:S03]  /*7070*/  IMAD R147, R147, 0x38, RZ ;  /* 0x0000003893937824 */ /* 0x000fe600078e02ff */
[----:B------:R-:W-:Y:S04]  /*7080*/  HMMA.16816.F32 R24, R28, R134, R24 ;  /* 0x000000861c18723c */ /* 0x000fe80000001818 */
[-C--:B------:R-:W-:Y:S05]  /*7090*/  LEA.HI.X.SX32 R35, R142, R33.reuse, 0x2, P1 ;  /* 0x000000218e237211 */ /* 0x080fea00008f16ff */
[----:B------:R-:W-:Y:S04]  /*70a0*/  RED.E.ADD.F32.FTZ.RN.STRONG.GPU [R34.64], R5 ;  /* 0x000000052200798e */ /* 0x000fe8000c10e78c */
[----:B--2---:R1:W-:Y:S04]  /*70b0*/  @P0 STL [R1+0xc], R143 ;  /* 0x00000c8f01000387 */ /* 0x0043e80000100800 */
[----:B------:R-:W2:Y:S04]  /*70c0*/  LDL R139, [R1+0x1c] ;  /* 0x00001c00018b7983 */ /* 0x000ea80000100800 */
[----:B------:R-:W2:Y:S04]  /*70d0*/  LDL R138, [R1+0x24] ;  /* 0x00002400018a7983 */ /* 0x000ea80000100800 */
[----:B---3--:R3:W-:Y:S04]  /*70e0*/  @P0 STL [R1+0x4], R144 ;  /* 0x0000049001000387 */ /* 0x0087e80000100800 */
[----:B----4-:R4:W-:Y:S04]  /*70f0*/  @P0 STL [R1], R145 ;  /* 0x0000009101000387 */ /* 0x0109e80000100800 */
[----:B------:R4:W-:Y:S01]  /*7100*/  @P0 STL [R1+0x8], R146 ;  /* 0x0000089201000387 */ /* 0x0009e20000100800 */
[----:B-1----:R-:W-:Y:S04]  /*7110*/  IMAD.MOV.U32 R143, RZ, RZ, c[0x0][0x22c] ;  /* 0x00008b00ff8f7624 */ /* 0x002fe800078e00ff */
[----:B------:R-:W-:Y:S04]  /*7120*/  IMAD R143, R143, c[0x0][0x1c0], RZ ;  /* 0x000070008f8f7a24 */ /* 0x000fe800078e02ff */
[----:B------:R-:W-:Y:S02]  /*7130*/  IMAD.SHL.U32 R143, R143, 0x10, RZ ;  /* 0x000000108f8f7824 */ /* 0x000fe400078e00ff */
[----:B---3--:R-:W-:Y:S03]  /*7140*/  IMAD.MOV.U32 R144, RZ, RZ, c[0x0][0x22c] ;  /* 0x00008b00ff907624 */ /* 0x008fe600078e00ff */
[CC--:B------:R-:W-:Y:S02]  /*7150*/  LEA R136, P0, R143.reuse, R32.reuse, 0x2 ;  /* 0x000000208f887211 */ /* 0x0c0fe400078010ff */
[C---:B------:R-:W-:Y:S01]  /*7160*/  IADD3 R134, R143.reuse, 0x40, RZ ;  /* 0x000000408f867810 */ /* 0x040fe20007ffe0ff */
[----:B----4-:R-:W-:Y:S01]  /*7170*/  IMAD.MOV.U32 R145, RZ, RZ, c[0x0][0x22c] ;  /* 0x00008b00ff917624 */ /* 0x010fe200078e00ff */
[-C--:B------:R-:W-:Y:S01]  /*7180*/  LEA.HI.X.SX32 R137, R143, R33.reuse, 0x2, P0 ;  /* 0x000000218f897211 */ /* 0x080fe200000f16ff */
[----:B------:R-:W-:Y:S02]  /*7190*/  IMAD R144, R144, c[0x0][0x1c0], RZ ;  /* 0x0000700090907a24 */ /* 0x000fe400078e02ff */
[----:B------:R-:W-:Y:S02]  /*71a0*/  IMAD.MOV.U32 R146, RZ, RZ, c[0x0][0x22c] ;  /* 0x00008b00ff927624 */ /* 0x000fe400078e00ff */
[----:B------:R1:W-:Y:S01]  /*71b0*/  RED.E.ADD.F32.FTZ.RN.STRONG.GPU [R136.64], R6 ;  /* 0x000000068800798e */ /* 0x0003e2000c10e78c */
[----:B------:R-:W-:Y:S02]  /*71c0*/  IMAD R145, R145, c[0x0][0x1c0], RZ ;  /* 0x0000700091917a24 */ /* 0x000fe400078e02ff */
[----:B------:R-:W-:Y:S02]  /*71d0*/  IMAD R146, R146, c[0x0][0x1c0], RZ ;  /* 0x0000700092927a24 */ /* 0x000fe400078e02ff */
[----:B------:R-:W-:Y:S02]  /*71e0*/  IMAD.SHL.U32 R145, R145, 0x20, RZ ;  /* 0x0000002091917824 */ /* 0x000fe400078e00ff */
[----:B------:R-:W-:Y:S02]  /*71f0*/  IMAD R146, R146, 0x18, RZ ;  /* 0x0000001892927824 */ /* 0x000fe400078e02ff */
[----:B------:R-:W-:Y:S01]  /*7200*/  IMAD R144, R144, 0x28, RZ ;  /* 0x0000002890907824 */ /* 0x000fe200078e02ff */
[CC--:B------:R-:W-:Y:S02]  /*7210*/  LEA R30, P0, R145.reuse, R32.reuse, 0x2 ;  /* 0x00000020911e7211 */ /* 0x0c0fe400078010ff */
[-C--:B------:R-:W-:Y:S02]  /*7220*/  LEA R132, P1, R146, R32.reuse, 0x2 ;  /* 0x0000002092847211 */ /* 0x080fe400078210ff */
[-C--:B------:R-:W-:Y:S02]  /*7230*/  LEA R28, P2, R144, R32.reuse, 0x2 ;  /* 0x00000020901c7211 */ /* 0x080fe400078410ff */
[-C--:B------:R-:W-:Y:S01]  /*7240*/  LEA.HI.X.SX32 R133, R146, R33.reuse, 0x2, P1 ;  /* 0x0000002192857211 */ /* 0x080fe200008f16ff */
[----:B------:R-:W-:Y:S01]  /*7250*/  IMAD.MOV.U32 R146, RZ, RZ, c[0x0][0x22c] ;  /* 0x00008b00ff927624 */ /* 0x000fe200078e00ff */
[CC--:B------:R-:W-:Y:S02]  /*7260*/  LEA R4, P1, R0.reuse, R32.reuse, 0x2 ;  /* 0x0000002000047211 */ /* 0x0c0fe400078210ff */
[-C--:B------:R-:W-:Y:S01]  /*7270*/  LEA.HI.X.SX32 R31, R145, R33.reuse, 0x2, P0 ;  /* 0x00000021911f7211 */ /* 0x080fe200000f16ff */
[----:B------:R3:W-:Y:S01]  /*7280*/  RED.E.ADD.F32.FTZ.RN.STRONG.GPU [R132.64], R7 ;  /* 0x000000078400798e */ /* 0x0007e2000c10e78c */
[-C--:B------:R-:W-:Y:S01]  /*7290*/  LEA.HI.X.SX32 R5, R0, R33.reuse, 0x2, P1 ;  /* 0x0000002100057211 */ /* 0x080fe200008f16ff */
[----:B------:R-:W-:Y:S01]  /*72a0*/  IMAD R146, R146, c[0x0][0x1c0], RZ ;  /* 0x0000700092927a24 */ /* 0x000fe200078e02ff */
[-C--:B------:R-:W-:Y:S01]  /*72b0*/  LEA.HI.X.SX32 R29, R144, R33.reuse, 0x2, P2 ;  /* 0x00000021901d7211 */ /* 0x080fe200010f16ff */
[----:B------:R-:W4:Y:S01]  /*72c0*/  LDL R0, [R1+0x20] ;  /* 0x0000200001007983 */ /* 0x000f220000100800 */
[----:B------:R-:W-:Y:S01]  /*72d0*/  IMAD.MOV.U32 R144, RZ, RZ, c[0x0][0x22c] ;  /* 0x00008b00ff907624 */ /* 0x000fe200078e00ff */
[-C--:B-1----:R-:W-:Y:S01]  /*72e0*/  LEA R6, P0, R147, R32.reuse, 0x2 ;  /* 0x0000002093067211 */ /* 0x082fe200078010ff */
[----:B------:R-:W-:Y:S01]  /*72f0*/  IMAD.MOV.U32 R145, RZ, RZ, c[0x0][0x22c] ;  /* 0x00008b00ff917624 */ /* 0x000fe200078e00ff */
[----:B------:R1:W-:Y:S01]  /*7300*/  RED.E.ADD.F32.FTZ.RN.STRONG.GPU [R30.64], R8 ;  /* 0x000000081e00798e */ /* 0x0003e2000c10e78c */
[----:B------:R-:W-:Y:S02]  /*7310*/  IMAD R144, R144, c[0x0][0x1c0], RZ ;  /* 0x0000700090907a24 */ /* 0x000fe400078e02ff */
[----:B------:R-:W-:Y:S01]  /*7320*/  IMAD.SHL.U32 R146, R146, 0x10, RZ ;  /* 0x0000001092927824 */ /* 0x000fe200078e00ff */
[----:B------:R1:W-:Y:S01]  /*7330*/  RED.E.ADD.F32.FTZ.RN.STRONG.GPU [R28.64], R9 ;  /* 0x000000091c00798e */ /* 0x0003e2000c10e78c */
[----:B------:R-:W-:Y:S02]  /*7340*/  IMAD.SHL.U32 R144, R144, 0x10, RZ ;  /* 0x0000001090907824 */ /* 0x000fe400078e00ff */
[----:B------:R-:W-:Y:S01]  /*7350*/  IMAD R145, R145, c[0x0][0x1c0], RZ ;  /* 0x0000700091917a24 */ /* 0x000fe200078e02ff */
[----:B------:R1:W-:Y:S01]  /*7360*/  RED.E.ADD.F32.FTZ.RN.STRONG.GPU [R4.64], R10 ;  /* 0x0000000a0400798e */ /* 0x0003e2000c10e78c */
[----:B------:R-:W-:Y:S02]  /*7370*/  IADD3 R141, R146, 0x20, RZ ;  /* 0x00000020928d7810 */ /* 0x000fe40007ffe0ff */
[----:B------:R-:W-:Y:S01]  /*7380*/  IADD3 R140, R144, 0x20, RZ ;  /* 0x00000020908c7810 */ /* 0x000fe20007ffe0ff */
[----:B------:R-:W-:Y:S01]  /*7390*/  IMAD.SHL.U32 R145, R145, 0x8, RZ ;  /* 0x0000000891917824 */ /* 0x000fe200078e00ff */
[----:B------:R-:W-:Y:S03]  /*73a0*/  IADD3 R144, R146, 0x20, RZ ;  /* 0x0000002092907810 */ /* 0x000fe60007ffe0ff */
[C---:B------:R-:W-:Y:S02]  /*73b0*/  IMAD.IADD R141, R145.reuse, 0x1, R141 ;  /* 0x00000001918d7824 */ /* 0x040fe400078e028d */
[----:B------:R-:W-:Y:S01]  /*73c0*/  IMAD.IADD R144, R145, 0x1, R144 ;  /* 0x0000000191907824 */ /* 0x000fe200078e0290 */
[----:B---3--:R-:W3:Y:S01]  /*73d0*/  LDL R132, [R1+0x18] ;  /* 0x0000180001847983 */ /* 0x008ee20000100800 */
[-C--:B------:R-:W-:Y:S01]  /*73e0*/  LEA.HI.X.SX32 R7, R147, R33.reuse, 0x2, P0 ;  /* 0x0000002193077211 */ /* 0x080fe200000f16ff */
[----:B------:R-:W-:Y:S01]  /*73f0*/  IMAD.IADD R141, R145, 0x1, R141 ;  /* 0x00000001918d7824 */ /* 0x000fe200078e028d */
[C---:B------:R-:W-:Y:S03]  /*7400*/  IADD3 R133, R143.reuse, 0x40, RZ ;  /* 0x000000408f857810 */ /* 0x040fe60007ffe0ff */
[----:B------:R1:W-:Y:S02]  /*7410*/  RED.E.ADD.F32.FTZ.RN.STRONG.GPU [R6.64], R11 ;  /* 0x0000000b0600798e */ /* 0x0003e4000c10e78c */
[C---:B-1----:R-:W-:Y:S01]  /*7420*/  IADD3 R30, R143.reuse, 0x40, RZ ;  /* 0x000000408f1e7810 */ /* 0x042fe20007ffe0ff */
[----:B------:R-:W-:Y:S01]  /*7430*/  IMAD.IADD R133, R142, 0x1, R133 ;  /* 0x000000018e857824 */ /* 0x000fe200078e0285 */
[----:B------:R1:W-:Y:S01]  /*7440*/  RED.E.ADD.F32.FTZ.RN.STRONG.GPU [R32.64+0x80], R12 ;  /* 0x0000800c2000798e */ /* 0x0003e2000c10e78c */
[----:B------:R-:W-:Y:S02]  /*7450*/  IADD3 R31, R143, 0x40, RZ ;  /* 0x000000408f1f7810 */ /* 0x000fe40007ffe0ff */
[-C--:B------:R-:W-:Y:S01]  /*7460*/  LEA R28, P1, R144, R32.reuse, 0x2 ;  /* 0x00000020901c7211 */ /* 0x080fe200078210ff */
[----:B------:R1:W-:Y:S01]  /*7470*/  RED.E.ADD.F32.FTZ.RN.STRONG.GPU [R34.64+0x80], R13 ;  /* 0x0000800d2200798e */ /* 0x0003e2000c10e78c */
[----:B------:R-:W-:Y:S01]  /*7480*/  IMAD.IADD R30, R142, 0x1, R30 ;  /* 0x000000018e1e7824 */ /* 0x000fe200078e021e */
[-C--:B------:R-:W-:Y:S01]  /*7490*/  LEA R4, P0, R140, R32.reuse, 0x2 ;  /* 0x000000208c047211 */ /* 0x080fe200078010ff */
[----:B------:R-:W-:Y:S01]  /*74a0*/  IMAD.IADD R31, R142, 0x1, R31 ;  /* 0x000000018e1f7824 */ /* 0x000fe200078e021f */
[-C--:B------:R-:W-:Y:S01]  /*74b0*/  LEA.HI.X.SX32 R29, R144, R33.reuse, 0x2, P1 ;  /* 0x00000021901d7211 */ /* 0x080fe200008f16ff */
[----:B------:R-:W-:Y:S01]  /*74c0*/  IMAD.IADD R133, R142, 0x1, R133 ;  /* 0x000000018e857824 */ /* 0x000fe200078e0285 */
[-C--:B------:R-:W-:Y:S01]  /*74d0*/  LEA.HI.X.SX32 R5, R140, R33.reuse, 0x2, P0 ;  /* 0x000000218c057211 */ /* 0x080fe200000f16ff */
[----:B------:R-:W-:Y:S01]  /*74e0*/  IMAD.IADD R30, R142, 0x1, R30 ;  /* 0x000000018e1e7824 */ /* 0x000fe200078e021e */
[----:B------:R-:W-:Y:S01]  /*74f0*/  IADD3 R140, R146, 0x20, RZ ;  /* 0x00000020928c7810 */ /* 0x000fe20007ffe0ff */
[----:B------:R-:W-:Y:S01]  /*7500*/  IMAD.IADD R133, R142, 0x1, R133 ;  /* 0x000000018e857824 */ /* 0x000fe200078e0285 */
[-C--:B------:R-:W-:Y:S01]  /*7510*/  LEA R10, P0, R141, R32.reuse, 0x2 ;  /* 0x000000208d0a7211 */ /* 0x080fe200078010ff */
[----:B------:R1:W-:Y:S02]  /*7520*/  RED.E.ADD.F32.FTZ.RN.STRONG.GPU [R4.64], R14 ;  /* 0x0000000e0400798e */ /* 0x0003e4000c10e78c */
[C---:B------:R-:W-:Y:S02]  /*7530*/  IMAD.IADD R140, R145.reuse, 0x1, R140 ;  /* 0x00000001918c7824 */ /* 0x040fe400078e028c */
[----:B------:R1:W-:Y:S02]  /*7540*/  RED.E.ADD.F32.FTZ.RN.STRONG.GPU [R28.64], R15 ;  /* 0x0000000f1c00798e */ /* 0x0003e4000c10e78c */
[----:B------:R-:W-:Y:S01]  /*7550*/  IMAD.IADD R140, R145, 0x1, R140 ;  /* 0x00000001918c7824 */ /* 0x000fe200078e028c */
[-C--:B------:R-:W-:Y:S03]  /*7560*/  LEA.HI.X.SX32 R11, R141, R33.reuse, 0x2, P0 ;  /* 0x000000218d0b7211 */ /* 0x080fe600000f16ff */
[----:B------:R-:W-:Y:S01]  /*7570*/  IMAD.IADD R140, R145, 0x1, R140 ;  /* 0x00000001918c7824 */ /* 0x000fe200078e028c */
[CC--:B-1----:R-:W-:Y:S01]  /*7580*/  LEA R12, P4, R31.reuse, R32.reuse, 0x2 ;  /* 0x000000201f0c7211 */ /* 0x0c2fe200078810ff */
[----:B------:R1:W-:Y:S03]  /*7590*/  RED.E.ADD.F32.FTZ.RN.STRONG.GPU [R10.64], R16 ;  /* 0x000000100a00798e */ /* 0x0003e6000c10e78c */
[CC--:B------:R-:W-:Y:S02]  /*75a0*/  LEA R8, P2, R140.reuse, R32.reuse, 0x2 ;  /* 0x000000208c087211 */ /* 0x0c0fe400078410ff */
[-C--:B------:R-:W-:Y:S02]  /*75b0*/  LEA.HI.X.SX32 R13, R31, R33.reuse, 0x2, P4 ;  /* 0x000000211f0d7211 */ /* 0x080fe400020f16ff */
[-C--:B------:R-:W-:Y:S02]  /*75c0*/  LEA.HI.X.SX32 R9, R140, R33.reuse, 0x2, P2 ;  /* 0x000000218c097211 */ /* 0x080fe400010f16ff */
[----:B------:R-:W-:Y:S04]  /*75d0*/  LDSM.16.MT88.4 R140, [R3+0x1c00] ;  /* 0x001c0000038c783b */ /* 0x000fe80000004200 */
[----:B------:R1:W-:Y:S01]  /*75e0*/  RED.E.ADD.F32.FTZ.RN.STRONG.GPU [R8.64], R17 ;  /* 0x000000110800798e */ /* 0x0003e2000c10e78c */
[CC--:B------:R-:W-:Y:S04]  /*75f0*/  LEA R14, P5, R134.reuse, R32.reuse, 0x2 ;  /* 0x00000020860e7211 */ /* 0x0c0fe800078a10ff */
[-C--:B------:R-:W-:Y:S02]  /*7600*/  LEA.HI.X.SX32 R15, R134, R33.reuse, 0x2, P5 ;  /* 0x00000021860f7211 */ /* 0x080fe400028f16ff */
[CC--:B-1----:R-:W-:Y:S04]  /*7610*/  LEA R10, P3, R30.reuse, R32.reuse, 0x2 ;  /* 0x000000201e0a7211 */ /* 0x0c2fe800078610ff */
[-C--:B------:R-:W-:Y:S02]  /*7620*/  LEA.HI.X.SX32 R11, R30, R33.reuse, 0x2, P3 ;  /* 0x000000211e0b7211 */ /* 0x080fe400018f16ff */
[----:B------:R-:W-:Y:S01]  /*7630*/  LDSM.16.MT88.4 R28, [R3+0x2000] ;  /* 0x00200000031c783b */ /* 0x000fe20000004200 */
[CC--:B------:R-:W-:Y:S04]  /*7640*/  LEA R8, P2, R133.reuse, R32.reuse, 0x2 ;  /* 0x0000002085087211 */ /* 0x0c0fe800078410ff */
[-C--:B------:R-:W-:Y:S02]  /*7650*/  LEA.HI.X.SX32 R9, R133, R33.reuse, 0x2, P2 ;  /* 0x0000002185097211 */ /* 0x080fe400010f16ff */
[CC--:B--2---:R-:W-:Y:S02]  /*7660*/  LEA R6, P1, R139.reuse, R32.reuse, 0x2 ;  /* 0x000000208b067211 */ /* 0x0c4fe400078210ff */
[CC--:B------:R-:W-:Y:S02]  /*7670*/  LEA R4, P0, R138.reuse, R32.reuse, 0x2 ;  /* 0x000000208a047211 */ /* 0x0c0fe400078010ff */
[-C--:B------:R-:W-:Y:S02]  /*7680*/  LEA.HI.X.SX32 R7, R139, R33.reuse, 0x2, P1 ;  /* 0x000000218b077211 */ /* 0x080fe400008f16ff */
[-C--:B------:R-:W-:Y:S02]  /*7690*/  LEA.HI.X.SX32 R5, R138, R33.reuse, 0x2, P0 ;  /* 0x000000218a057211 */ /* 0x080fe400000f16ff */
[----:B------:R-:W-:Y:S04]  /*76a0*/  LDSM.16.MT88.4 R136, [R2+0x12800] ;  /* 0x012800000288783b */ /* 0x000fe80000004200 */
[----:B------:R-:W-:Y:S04]  /*76b0*/  RED.E.ADD.F32.FTZ.RN.STRONG.GPU [R6.64], R18 ;  /* 0x000000120600798e */ /* 0x000fe8000c10e78c */
[----:B------:R4:W-:Y:S04]  /*76c0*/  RED.E.ADD.F32.FTZ.RN.STRONG.GPU [R4.64], R19 ;  /* 0x000000130400798e */ /* 0x0009e8000c10e78c */
[----:B------:R-:W-:Y:S04]  /*76d0*/  RED.E.ADD.F32.FTZ.RN.STRONG.GPU [R32.64+0x100], R20 ;  /* 0x000100142000798e */ /* 0x000fe8000c10e78c */
[----:B------:R-:W-:Y:S04]  /*76e0*/  RED.E.ADD.F32.FTZ.RN.STRONG.GPU [R34.64+0x100], R21 ;  /* 0x000100152200798e */ /* 0x000fe8000c10e78c */
[----:B------:R-:W-:Y:S04]  /*76f0*/  RED.E.ADD.F32.FTZ.RN.STRONG.GPU [R14.64], R22 ;  /* 0x000000160e00798e */ /* 0x000fe8000c10e78c */
[----:B------:R-:W-:Y:S04]  /*7700*/  RED.E.ADD.F32.FTZ.RN.STRONG.GPU [R12.64], R23 ;  /* 0x000000170c00798e */ /* 0x000fe8000c10e78c */
[----:B------:R-:W-:Y:S04]  /*7710*/  RED.E.ADD.F32.FTZ.RN.STRONG.GPU [R10.64], R24 ;  /* 0x000000180a00798e */ /* 0x000fe8000c10e78c */
[----:B------:R-:W-:Y:S04]  /*7720*/  RED.E.ADD.F32.FTZ.RN.STRONG.GPU [R8.64], R25 ;  /* 0x000000190800798e */ /* 0x000fe8000c10e78c */
[----:B------:R-:W-:Y:S04]  /*7730*/  LDSM.16.MT88.4 R8, [R3] ;  /* 0x000000000308783b */ /* 0x000fe80000004200 */
[----:B------:R-:W-:Y:S04]  /*7740*/  LDSM.16.MT88.4 R12, [R2+0x11000] ;  /* 0x01100000020c783b */ /* 0x000fe80000004200 */
[----:B------:R-:W-:Y:S04]  /*7750*/  LDSM.16.MT88.4 R16, [R3+0x1000] ;  /* 0x001000000310783b */ /* 0x000fe80000004200 */
[----:B------:R-:W-:Y:S01]  /*7760*/  LDSM.16.MT88.4 R20, [R3+0x400] ;  /* 0x000400000314783b */ /* 0x000fe20000004200 */
[CC--:B----4-:R-:W-:Y:S04]  /*7770*/  LEA R4, P0, R0.reuse, R32.reuse, 0x2 ;  /* 0x0000002000047211 */ /* 0x0d0fe800078010ff */
[-C--:B------:R-:W-:Y:S02]  /*7780*/  LEA.HI.X.SX32 R5, R0, R33.reuse, 0x2, P0 ;  /* 0x0000002100057211 */ /* 0x080fe400000f16ff */
[----:B------:R-:W-:Y:S02]  /*7790*/  PLOP3.LUT P0, PT, PT, PT, UP2, 0x80, 0x0 ;  /* 0x000000000000781c */ /* 0x000fe40003f0f028 */
[C---:B------:R-:W-:Y:S02]  /*77a0*/  IADD3 R0, R3.reuse, -0x3000, RZ ;  /* 0xffffd00003007810 */ /* 0x040fe40007ffe0ff */
[C---:B---3--:R-:W-:Y:S04]  /*77b0*/  LEA R6, P1, R132.reuse, R32, 0x2 ;  /* 0x0000002084067211 */ /* 0x048fe800078210ff */
[----:B------:R-:W-:Y:S02]  /*77c0*/  LEA.HI.X.SX32 R7, R132, R33, 0x2, P1 ;  /* 0x0000002184077211 */ /* 0x000fe400008f16ff */
[----:B------:R-:W-:Y:S01]  /*77d0*/  LDSM.16.MT88.4 R32, [R2+0xf800] ;  /* 0x00f800000220783b */ /* 0x000fe20000004200 */
[----:B------:R-:W-:Y:S01]  /*77e0*/  PLOP3.LUT P1, PT, PT, PT, UP0, 0x80, 0x0 ;  /* 0x000000000000781c */ /* 0x000fe20003f2f008 */
[----:B------:R-:W-:Y:S02]  /*77f0*/  @UP3 UIADD3 UR10, UP0, UR10, -0x100, URZ ;  /* 0xffffff000a0a3890 */ /* 0x000fe4000ff1e03f */
[----:B------:R-:W-:Y:S02]  /*7800*/  RED.E.ADD.F32.FTZ.RN.STRONG.GPU [R6.64], R26 ;  /* 0x0000001a0600798e */ /* 0x000fe4000c10e78c */
[----:B------:R-:W-:Y:S02]  /*7810*/  @UP3 UIADD3.X UR9, UR9, -0x1, URZ, UP0, !UPT ;  /* 0xffffffff09093890 */ /* 0x000fe400087fe43f */
[----:B------:R-:W-:Y:S04]  /*7820*/  RED.E.ADD.F32.FTZ.RN.STRONG.GPU [R4.64], R27 ;  /* 0x0000001b0400798e */ /* 0x000fe8000c10e78c */
[----:B------:R-:W1:Y:S02]  /*7830*/  LDSM.16.MT88.4 R4, [R2+0xf000] ;  /* 0x00f000000204783b */ /* 0x000e640000004200 */
[----:B------:R-:W-:Y:S02]  /*7840*/  @P1 IADD3 R0, R3, 0x3000, RZ ;  /* 0x0000300003001810 */ /* 0x000fe40007ffe0ff */
[----:B------:R-:W2:Y:S04]  /*7850*/  LDSM.16.MT88.4 R132, [R2+0x11800] ;  /* 0x011800000284783b */ /* 0x000ea80000004200 */
[----:B------:R-:W3:Y:S01]  /*7860*/  LDSM.16.MT88.4 R24, [R3+0x1400] ;  /* 0x001400000318783b */ /* 0x000ee20000004200 */
[-C--:B-1----:R-:W-:Y:S08]  /*7870*/  HMMA.16816.F32 R84, R4, R8.reuse, R84 ;  /* 0x000000080454723c */ /* 0x082ff00000001854 */
[C---:B------:R-:W-:Y:S08]  /*7880*/  HMMA.16816.F32 R88, R12.reuse, R8, R88 ;  /* 0x000000080c58723c */ /* 0x040ff00000001858 */
[-C--:B------:R-:W-:Y:S08]  /*7890*/  HMMA.16816.F32 R92, R12, R10.reuse, R92 ;  /* 0x0000000a0c5c723c */ /* 0x080ff0000000185c */
[C---:B------:R-:W-:Y:S01]  /*78a0*/  HMMA.16816.F32 R96, R4.reuse, R10, R96 ;  /* 0x0000000a0460723c */ /* 0x040fe20000001860 */
[----:B------:R-:W1:Y:S07]  /*78b0*/  LDSM.16.MT88.4 R8, [R3+0x2400] ;  /* 0x002400000308783b */ /* 0x000e6e0000004200 */
[-C--:B------:R-:W-:Y:S08]  /*78c0*/  HMMA.16816.F32 R100, R4, R16.reuse, R100 ;  /* 0x000000100464723c */ /* 0x080ff00000001864 */
[C---:B------:R-:W-:Y:S08]  /*78d0*/  HMMA.16816.F32 R104, R12.reuse, R16, R104 ;  /* 0x000000100c68723c */ /* 0x040ff00000001868 */
[-C--:B------:R-:W-:Y:S08]  /*78e0*/  HMMA.16816.F32 R108, R12, R18.reuse, R108 ;  /* 0x000000120c6c723c */ /* 0x080ff0000000186c */
[C---:B------:R-:W-:Y:S01]  /*78f0*/  HMMA.16816.F32 R112, R4.reuse, R18, R112 ;  /* 0x000000120470723c */ /* 0x040fe20000001870 */
[----:B------:R-:W-:Y:S07]  /*7900*/  LDSM.16.MT88.4 R16, [R2+0x12000] ;  /* 0x012000000210783b */ /* 0x000fee0000004200 */
[-C--:B------:R-:W-:Y:S08]  /*7910*/  HMMA.16816.F32 R116, R4, R28.reuse, R116 ;  /* 0x0000001c0474723c */ /* 0x080ff00000001874 */
[C---:B------:R-:W-:Y:S08]  /*7920*/  HMMA.16816.F32 R120, R12.reuse, R28, R120 ;  /* 0x0000001c0c78723c */ /* 0x040ff00000001878 */
[-C--:B------:R-:W-:Y:S01]  /*7930*/  HMMA.16816.F32 R124, R12, R30.reuse, R124 ;  /* 0x0000001e0c7c723c */ /* 0x080fe2000000187c */
[----:B------:R-:W-:Y:S07]  /*7940*/  LDSM.16.MT88.4 R12, [R3+0x800] ;  /* 0x00080000030c783b */ /* 0x000fee0000004200 */
[----:B------:R-:W-:Y:S01]  /*7950*/  HMMA.16816.F32 R128, R4, R30, R128 ;  /* 0x0000001e0480723c */ /* 0x000fe20000001880 */
[----:B------:R-:W4:Y:S04]  /*7960*/  LDSM.16.MT88.4 R4, [R2+0x10000] ;  /* 0x010000000204783b */ /* 0x000f280000004200 */
[----:B------:R-:W1:Y:S03]  /*7970*/  LDSM.16.MT88.4 R28, [R3+0x1800] ;  /* 0x00180000031c783b */ /* 0x000e660000004200 */
[-C--:B------:R-:W-:Y:S08]  /*7980*/  HMMA.16816.F32 R84, R32, R20.reuse, R84 ;  /* 0x000000142054723c */ /* 0x080ff00000001854 */
[C---:B--2---:R-:W-:Y:S08]  /*7990*/  HMMA.16816.F32 R88, R132.reuse, R20, R88 ;  /* 0x000000148458723c */ /* 0x044ff00000001858 */
[-C--:B------:R-:W-:Y:S08]  /*79a0*/  HMMA.16816.F32 R92, R132, R22.reuse, R92 ;  /* 0x00000016845c723c */ /* 0x080ff0000000185c */
[C---:B------:R-:W-:Y:S01]  /*79b0*/  HMMA.16816.F32 R96, R32.reuse, R22, R96 ;  /* 0x000000162060723c */ /* 0x040fe20000001860 */
[----:B------:R-:W2:Y:S07]  /*79c0*/  LDSM.16.MT88.4 R20, [R3+0x2800] ;  /* 0x002800000314783b */ /* 0x000eae0000004200 */
[-C--:B---3--:R-:W-:Y:S08]  /*79d0*/  HMMA.16816.F32 R100, R32, R24.reuse, R100 ;  /* 0x000000182064723c */ /* 0x088ff00000001864 */
[C---:B------:R-:W-:Y:S08]  /*79e0*/  HMMA.16816.F32 R104, R132.reuse, R24, R104 ;  /* 0x000000188468723c */ /* 0x040ff00000001868 */
[-C--:B------:R-:W-:Y:S08]  /*79f0*/  HMMA.16816.F32 R108, R132, R26.reuse, R108 ;  /* 0x0000001a846c723c */ /* 0x080ff0000000186c */
[C---:B------:R-:W-:Y:S01]  /*7a00*/  HMMA.16816.F32 R112, R32.reuse, R26, R112 ;  /* 0x0000001a2070723c */ /* 0x040fe20000001870 */
[----:B------:R-:W-:Y:S07]  /*7a10*/  LDSM.16.MT88.4 R24, [R2+0x10800] ;  /* 0x010800000218783b */ /* 0x000fee0000004200 */
[-C--:B-1----:R-:W-:Y:S08]  /*7a20*/  HMMA.16816.F32 R116, R32, R8.reuse, R116 ;  /* 0x000000082074723c */ /* 0x082ff00000001874 */
[C---:B------:R-:W-:Y:S08]  /*7a30*/  HMMA.16816.F32 R120, R132.reuse, R8, R120 ;  /* 0x000000088478723c */ /* 0x040ff00000001878 */
[-C--:B------:R-:W-:Y:S01]  /*7a40*/  HMMA.16816.F32 R124, R132, R10.reuse, R124 ;  /* 0x0000000a847c723c */ /* 0x080fe2000000187c */
[----:B------:R-:W1:Y:S07]  /*7a50*/  LDSM.16.MT88.4 R132, [R3+0xc00] ;  /* 0x000c00000384783b */ /* 0x000e6e0000004200 */
[----:B------:R-:W-:Y:S01]  /*7a60*/  HMMA.16816.F32 R128, R32, R10, R128 ;  /* 0x0000000a2080723c */ /* 0x000fe20000001880 */
[----:B------:R3:W1:Y:S07]  /*7a70*/  LDSM.16.MT88.4 R8, [R3+0x2c00] ;  /* 0x002c00000308783b */ /* 0x00066e0000004200 */
[-C--:B----4-:R-:W-:Y:S08]  /*7a80*/  HMMA.16816.F32 R84, R4, R12.reuse, R84 ;  /* 0x0000000c0454723c */ /* 0x090ff00000001854 */
[C---:B------:R-:W-:Y:S08]  /*7a90*/  HMMA.16816.F32 R88, R16.reuse, R12, R88 ;  /* 0x0000000c1058723c */ /* 0x040ff00000001858 */
[-C--:B------:R-:W-:Y:S04]  /*7aa0*/  HMMA.16816.F32 R92, R16, R14.reuse, R92 ;  /* 0x0000000e105c723c */ /* 0x080fe8000000185c */
[----:B---3--:R-:W-:Y:S04]  /*7ab0*/  IMAD.MOV.U32 R3, RZ, RZ, R0 ;  /* 0x000000ffff037224 */ /* 0x008fe800078e0000 */
[C---:B------:R-:W-:Y:S08]  /*7ac0*/  HMMA.16816.F32 R96, R4.reuse, R14, R96 ;  /* 0x0000000e0460723c */ /* 0x040ff00000001860 */
[-C--:B------:R-:W-:Y:S08]  /*7ad0*/  HMMA.16816.F32 R100, R4, R28.reuse, R100 ;  /* 0x0000001c0464723c */ /* 0x080ff00000001864 */
[C---:B------:R-:W-:Y:S08]  /*7ae0*/  HMMA.16816.F32 R104, R16.reuse, R28, R104 ;  /* 0x0000001c1068723c */ /* 0x040ff00000001868 */
[-C--:B------:R-:W-:Y:S08]  /*7af0*/  HMMA.16816.F32 R108, R16, R30.reuse, R108 ;  /* 0x0000001e106c723c */ /* 0x080ff0000000186c */
[C---:B------:R-:W-:Y:S08]  /*7b00*/  HMMA.16816.F32 R112, R4.reuse, R30, R112 ;  /* 0x0000001e0470723c */ /* 0x040ff00000001870 */
[-C--:B--2---:R-:W-:Y:S08]  /*7b10*/  HMMA.16816.F32 R116, R4, R20.reuse, R116 ;  /* 0x000000140474723c */ /* 0x084ff00000001874 */
[C---:B------:R-:W-:Y:S08]  /*7b20*/  HMMA.16816.F32 R120, R16.reuse, R20, R120 ;  /* 0x000000141078723c */ /* 0x040ff00000001878 */
[-C--:B------:R-:W-:Y:S08]  /*7b30*/  HMMA.16816.F32 R124, R16, R22.reuse, R124 ;  /* 0x00000016107c723c */ /* 0x080ff0000000187c */
[----:B------:R-:W-:Y:S08]  /*7b40*/  HMMA.16816.F32 R128, R4, R22, R128 ;  /* 0x000000160480723c */ /* 0x000ff00000001880 */
[-C--:B-1----:R-:W-:Y:S08]  /*7b50*/  HMMA.16816.F32 R84, R24, R132.reuse, R84 ;  /* 0x000000841854723c */ /* 0x082ff00000001854 */
        /* <DEDUP_REMOVED lines=11> */
[----:B------:R-:W-:-:S07]  /*7c10*/  @P0 BRA `(.L_x_31) ;  /* 0xffffc74000000947 */ /* 0x000fce000383ffff */
[----:B------:R-:W2:Y:S04]  /*7c20*/  LDL R145, [R1+0x2c] ;  /* 0x00002c0001917983 */ /* 0x000ea80000100800 */
[----:B------:R-:W3:Y:S01]  /*7c30*/  LDL R144, [R1+0x30] ;  /* 0x0000300001907983 */ /* 0x000ee20000100800 */
[----:B------:R-:W-:Y:S01]  /*7c40*/  FMUL.FTZ R84, R84, c[0x0][0x2e0] ;  /* 0x0000b80054547a20 */ /* 0x000fe20000410000 */
[----:B------:R-:W-:Y:S01]  /*7c50*/  F2FP.PACK_AB R36, R37, R36 ;  /* 0x000000242524723e */ /* 0x000fe200000000ff */
[----:B------:R-:W-:Y:S01]  /*7c60*/  FMUL.FTZ R25, R85, c[0x0][0x2e0] ;  /* 0x0000b80055197a20 */ /* 0x000fe20000410000 */
[----:B------:R-:W-:Y:S01]  /*7c70*/  F2FP.PACK_AB R38, R39, R38 ;  /* 0x000000262726723e */ /* 0x000fe200000000ff */
[----:B------:R-:W-:Y:S01]  /*7c80*/  FMUL.FTZ R86, R86, c[0x0][0x2e0] ;  /* 0x0000b80056567a20 */ /* 0x000fe20000410000 */
[----:B------:R-:W-:Y:S01]  /*7c90*/  F2FP.PACK_AB R48, R49, R48 ;  /* 0x000000303130723e */ /* 0x000fe200000000ff */
[----:B------:R-:W-:Y:S01]  /*7ca0*/  FMUL.FTZ R24, R87, c[0x0][0x2e0] ;  /* 0x0000b80057187a20 */ /* 0x000fe20000410000 */
[----:B------:R-:W-:Y:S01]  /*7cb0*/  F2FP.PACK_AB R25, R25, R84 ;  /* 0x000000541919723e */ /* 0x000fe200000000ff */
[----:B------:R-:W-:Y:S01]  /*7cc0*/  BAR.SYNC.DEFER_BLOCKING 0x0 ;  /* 0x0000000000007b1d */ /* 0x000fe20000010000 */
        /* <DEDUP_REMOVED lines=85> */
[----:B------:R-:W-:Y:S01]  /*8220*/  UISETP.NE.AND UP0, UPT, UR26, -0x1, UPT ;  /* 0xffffffff1a00788c */ /* 0x000fe2000bf05270 */
[----:B------:R-:W-:Y:S01]  /*8230*/  FMUL.FTZ R0, R127, c[0x0][0x2e0] ;  /* 0x0000b8007f007a20 */ /* 0x000fe20000410000 */
[----:B------:R-:W-:Y:S01]  /*8240*/  F2FP.PACK_AB R3, R3, R124 ;  /* 0x0000007c0303723e */ /* 0x000fe200000000ff */
[----:B------:R-:W-:-:S03]  /*8250*/  ULDC.64 UR8, c[0x0][0x3a0] ;  /* 0x0000e80000087ab9 */ /* 0x000fc60000000a00 */
[----:B------:R-:W-:Y:S02]  /*8260*/  F2FP.PACK_AB R0, R0, R126 ;  /* 0x0000007e0000723e */ /* 0x000fe400000000ff */
[----:B------:R-:W-:-:S03]  /*8270*/  PLOP3.LUT P0, PT, PT, PT, UP0, 0x80, 0x0 ;  /* 0x000000000000781c */ /* 0x000fc60003f0f008 */
[----:B------:R-:W-:-:S04]  /*8280*/  @UP0 UIADD3 UR6, UR19, UR26, URZ ;  /* 0x0000001a13060290 */ /* 0x000fc8000fffe03f */
[----:B------:R-:W-:-:S04]  /*8290*/  @UP0 UIMAD.WIDE.U32 UR4, UR6, UR8, URZ ;  /* 0x00000008060402a5 */ /* 0x000fc8000f8e003f */
[----:B------:R-:W-:-:S03]  /*82a0*/  @UP0 UIMAD UR15, UR6, UR9, UR5 ;  /* 0x00000009060f02a4 */ /* 0x000fc6000f8e0205 */
[----:B------:R-:W-:Y:S01]  /*82b0*/  @UP0 UMOV UR11, UR4 ;  /* 0x00000004000b0c82 */ /* 0x000fe20008000000 */
[----:B--2---:R1:W-:Y:S04]  /*82c0*/  STS [R145], R25 ;  /* 0x0000001991007388 */ /* 0x0043e80000000800 */
[----:B------:R1:W-:Y:S04]  /*82d0*/  STS [R145+0x200], R24 ;  /* 0x0002001891007388 */ /* 0x0003e80000000800 */
[----:B---3--:R1:W-:Y:S04]  /*82e0*/  STS [R144], R21 ;  /* 0x0000001590007388 */ /* 0x0083e80000000800 */
[----:B------:R1:W-:Y:S04]  /*82f0*/  STS [R144+0x200], R20 ;  /* 0x0002001490007388 */ /* 0x0003e80000000800 */
        /* <DEDUP_REMOVED lines=43> */
[----:B------:R1:W-:Y:S01]  /*85b0*/  STS [R144+0xb200], R78 ;  /* 0x00b2004e90007388 */ /* 0x0003e20000000800 */
        /* <DEDUP_REMOVED lines=13> */
.L_x_32:
        /* <DEDUP_REMOVED lines=18> */
.L_x_33:
[----:B------:R-:W-:Y:S01]  /*87b0*/  BAR.SYNC.DEFER_BLOCKING 0x0 ;  /* 0x0000000000007b1d */ /* 0x000fe20000010000 */
[----:B-1---5:R-:W-:Y:S01]  /*87c0*/  IMAD.SHL.U32 R3, R151, 0x2, RZ ;  /* 0x0000000297037824 */ /* 0x022fe200078e00ff */
[----:B------:R-:W-:Y:S01]  /*87d0*/  USHF.L.U32 UR4, UR18, 0x7, URZ ;  /* 0x0000000712047899 */ /* 0x000fe2000800063f */
[--C-:B------:R-:W-:Y:S01]  /*87e0*/  SHF.R.S32.HI R7, RZ, 0x1f, R250.reuse ;  /* 0x0000001fff077819 */ /* 0x100fe200000114fa */
[----:B------:R-:W-:Y:S02]  /*87f0*/  IMAD.MOV.U32 R6, RZ, RZ, R250 ;  /* 0x000000ffff067224 */ /* 0x000fe400078e00fa */
[----:B------:R-:W1:Y:S01]  /*8800*/  S2R R9, SR_TID.X ;  /* 0x0000000000097919 */ /* 0x000e620000002100 */
[----:B------:R-:W-:Y:S01]  /*8810*/  USHF.R.S32.HI UR8, URZ, 0x1f, UR4 ;  /* 0x0000001f3f087899 */ /* 0x000fe20008011404 */
[----:B------:R-:W-:Y:S01]  /*8820*/  IMAD.U32 R25, RZ, RZ, UR4 ;  /* 0x00000004ff197e24 */ /* 0x000fe2000f8e00ff */
[----:B------:R-:W-:Y:S01]  /*8830*/  ULDC.64 UR6, c[0x0][0x3a0] ;  /* 0x0000e80000067ab9 */ /* 0x000fe20000000a00 */
[----:B------:R-:W-:Y:S01]  /*8840*/  BSSY B0, `(.L_x_34) ;  /* 0x000002e000007945 */ /* 0x000fe20003800000 */
[----:B------:R-:W-:Y:S01]  /*8850*/  UIMAD UR5, UR8, UR6, URZ ;  /* 0x00000006080572a4 */ /* 0x000fe2000f8e023f */
[----:B------:R-:W-:-:S03]  /*8860*/  IMAD.WIDE.U32 R4, R25, c[0x0][0x3a0], R6 ;  /* 0x0000e80019047a25 */ /* 0x000fc600078e0006 */
[----:B------:R-:W-:Y:S02]  /*8870*/  UIMAD UR5, UR4, UR7, UR5 ;  /* 0x00000007040572a4 */ /* 0x000fe4000f8e0205 */
[----:B------:R-:W-:Y:S01]  /*8880*/  IADD3 R4, P0, R4, UR11, RZ ;  /* 0x0000000b04047c10 */ /* 0x000fe2000ff1e0ff */
[----:B------:R-:W-:Y:S02]  /*8890*/  ULDC.64 UR6, c[0x0][0x3b8] ;  /* 0x0000ee0000067ab9 */ /* 0x000fe40000000a00 */
[----:B------:R-:W-:Y:S01]  /*88a0*/  UIMAD UR6, UR58, UR6, URZ ;  /* 0x000000063a0672a4 */ /* 0x000fe2000f8e023f */
[----:B------:R-:W-:Y:S01]  /*88b0*/  IMAD.U32 R8, RZ, RZ, UR5 ;  /* 0x00000005ff087e24 */ /* 0x000fe2000f8e00ff */
[----:B------:R-:W-:Y:S01]  /*88c0*/  UIMAD UR5, UR18, -0x80, UR14 ;  /* 0xffffff80120578a4 */ /* 0x000fe2000f8e020e */
[----:B------:R2:W3:Y:S01]  /*88d0*/  LDS.128 R36, [R3+0xa000] ;  /* 0x00a0000003247984 */ /* 0x0004e20000000c00 */
[----:B------:R-:W-:Y:S02]  /*88e0*/  UIMAD UR6, UR35, UR7, UR6 ;  /* 0x00000007230672a4 */ /* 0x000fe4000f8e0206 */
[----:B------:R-:W-:Y:S01]  /*88f0*/  IADD3.X R5, R5, UR15, R8, P0, !PT ;  /* 0x0000000f05057c10 */ /* 0x000fe200087fe408 */
[----:B------:R-:W-:Y:S01]  /*8900*/  IMAD.U32 R8, RZ, RZ, UR35 ;  /* 0x00000023ff087e24 */ /* 0x000fe2000f8e00ff */
[----:B------:R2:W4:Y:S01]  /*8910*/  LDS.128 R32, [R3+0xc000] ;  /* 0x00c0000003207984 */ /* 0x0005220000000c00 */
[----:B-1----:R-:W-:-:S03]  /*8920*/  SHF.R.S32.HI R0, RZ, 0x1f, R9 ;  /* 0x0000001fff007819 */ /* 0x002fc60000011409 */
[----:B------:R2:W1:Y:S01]  /*8930*/  LDS.128 R28, [R3+0xe000] ;  /* 0x00e00000031c7984 */ /* 0x0004620000000c00 */
[----:B------:R-:W-:Y:S01]  /*8940*/  LEA.HI R0, R0, R9, RZ, 0x2 ;  /* 0x0000000900007211 */ /* 0x000fe200078f10ff */
[----:B------:R-:W-:Y:S02]  /*8950*/  IMAD.WIDE.U32 R8, R8, c[0x0][0x3b8], R4 ;  /* 0x0000ee0008087a25 */ /* 0x000fe400078e0004 */
[----:B------:R2:W1:Y:S01]  /*8960*/  LDS.128 R48, [R3+0xf000] ;  /* 0x00f0000003307984 */ /* 0x0004620000000c00 */
[----:B------:R-:W-:-:S03]  /*8970*/  SHF.R.S32.HI R0, RZ, 0x2, R0 ;  /* 0x00000002ff007819 */ /* 0x000fc60000011400 */
[----:B------:R2:W1:Y:S01]  /*8980*/  LDS.128 R60, [R3+0x10000] ;  /* 0x01000000033c7984 */ /* 0x0004620000000c00 */
[----:B------:R-:W-:Y:S02]  /*8990*/  IADD3 R24, R9, UR6, RZ ;  /* 0x0000000609187c10 */ /* 0x000fe4000fffe0ff */
[----:B------:R-:W-:Y:S01]  /*89a0*/  ISETP.GE.AND P4, PT, R0, UR5, PT ;  /* 0x0000000500007c0c */ /* 0x000fe2000bf86270 */
[----:B------:R2:W1:Y:S01]  /*89b0*/  LDS.128 R44, [R3+0x11000] ;  /* 0x01100000032c7984 */ /* 0x0004620000000c00 */
[----:B------:R-:W-:-:S03]  /*89c0*/  SHF.R.S32.HI R26, RZ, 0x1f, R0 ;  /* 0x0000001fff1a7819 */ /* 0x000fc60000011400 */
[----:B------:R2:W1:Y:S04]  /*89d0*/  LDS.128 R56, [R3+0x12000] ;  /* 0x0120000003387984 */ /* 0x0004680000000c00 */
[----:B------:R2:W1:Y:S04]  /*89e0*/  LDS.128 R40, [R3+0x13000] ;  /* 0x0130000003287984 */ /* 0x0004680000000c00 */
[----:B------:R2:W1:Y:S01]  /*89f0*/  LDS.128 R52, [R3+0x14000] ;  /* 0x0140000003347984 */ /* 0x0004620000000c00 */
[----:B------:R-:W-:Y:S05]  /*8a00*/  @P4 BRA `(.L_x_35) ;  /* 0x0000011000004947 */ /* 0x000fea0003800000 */
[----:B------:R-:W-:Y:S01]  /*8a10*/  ISETP.GE.AND P2, PT, R250, c[0x0][0x220], PT ;  /* 0x00008800fa007a0c */ /* 0x000fe20003f46270 */
[----:B------:R-:W5:Y:S01]  /*8a20*/  LDS.128 R20, [R3+0xb000] ;  /* 0x00b0000003147984 */ /* 0x000f620000000c00 */
[----:B------:R-:W-:Y:S01]  /*8a30*/  MOV R5, R24 ;  /* 0x0000001800057202 */ /* 0x000fe20000000f00 */
[----:B------:R-:W-:Y:S01]  /*8a40*/  IMAD.MOV.U32 R4, RZ, RZ, R8 ;  /* 0x000000ffff047224 */ /* 0x000fe200078e0008 */
[----:B------:R-:W-:Y:S01]  /*8a50*/  ISETP.GE.AND P1, PT, R150, c[0x0][0x220], PT ;  /* 0x0000880096007a0c */ /* 0x000fe20003f26270 */
[----:B------:R-:W-:Y:S01]  /*8a60*/  LDS.128 R12, [R3+0xd000] ;  /* 0x00d00000030c7984 */ /* 0x000fe20000000c00 */
[----:B------:R-:W-:Y:S01]  /*8a70*/  ISETP.GE.AND P0, PT, R149, c[0x0][0x220], PT ;  /* 0x0000880095007a0c */ /* 0x000fe20003f06270 */
[----:B------:R-:W-:-:S05]  /*8a80*/  IMAD.WIDE.U32 R10, R0, c[0x0][0x3a0], R4 ;  /* 0x0000e800000a7a25 */ /* 0x000fca00078e0004 */
[----:B------:R-:W-:Y:S01]  /*8a90*/  LEA R4, P3, R10, c[0x0][0x340], 0x1 ;  /* 0x0000d0000a047a11 */ /* 0x000fe200078608ff */
[----:B------:R2:W4:Y:S02]  /*8aa0*/  @!P2 LDS.128 R16, [R3+0x9000] ;  /* 0x009000000310a984 */ /* 0x0005240000000c00 */
[----:B--2---:R-:W-:-:S04]  /*8ab0*/  IMAD R3, R26, c[0x0][0x3a0], RZ ;  /* 0x0000e8001a037a24 */ /* 0x004fc800078e02ff */
[----:B------:R-:W-:-:S04]  /*8ac0*/  IMAD R3, R0, c[0x0][0x3a4], R3 ;  /* 0x0000e90000037a24 */ /* 0x000fc800078e0203 */
[----:B------:R-:W-:-:S05]  /*8ad0*/  IMAD.IADD R3, R3, 0x1, R11 ;  /* 0x0000000103037824 */ /* 0x000fca00078e020b */
[----:B------:R-:W-:-:S05]  /*8ae0*/  LEA.HI.X R5, R10, c[0x0][0x344], R3, 0x1, P3 ;  /* 0x0000d1000a057a11 */ /* 0x000fca00018f0c03 */
[----:B-----5:R2:W-:Y:S04]  /*8af0*/  @!P1 STG.E.128 [R4.64+0x40], R20 ;  /* 0x0000401404009986 */ /* 0x0205e8000c101d0c */
[----:B----4-:R2:W-:Y:S04]  /*8b00*/  @!P2 STG.E.128 [R4.64], R16 ;  /* 0x000000100400a986 */ /* 0x0105e8000c101d0c */
[----:B------:R2:W-:Y:S02]  /*8b10*/  @!P0 STG.E.128 [R4.64+0x80], R12 ;  /* 0x0000800c04008986 */ /* 0x0005e4000c101d0c */
.L_x_35:
[----:B------:R-:W-:Y:S05]  /*8b20*/  BSYNC B0 ;  /* 0x0000000000007941 */ /* 0x000fea0003800000 */
.L_x_34:
[----:B--2---:R-:W-:Y:S01]  /*8b30*/  IADD3 R3, R0, 0x40, RZ ;  /* 0x0000004000037810 */ /* 0x004fe20007ffe0ff */
[----:B------:R-:W-:Y:S03]  /*8b40*/  BSSY B0, `(.L_x_36) ;  /* 0x0000013000007945 */ /* 0x000fe60003800000 */
[----:B------:R-:W-:-:S13]  /*8b50*/  ISETP.GE.AND P3, PT, R3, UR5, PT ;  /* 0x0000000503007c0c */ /* 0x000fda000bf66270 */
[----:B------:R-:W-:Y:S05]  /*8b60*/  @P3 BRA `(.L_x_37) ;  /* 0x0000010000003947 */ /* 0x000fea0003800000 */
[----:B------:R-:W-:Y:S02]  /*8b70*/  IADD3 R3, P0, R0, 0x40, RZ ;  /* 0x0000004000037810 */ /* 0x000fe40007f1e0ff */
[----:B------:R-:W-:Y:S02]  /*8b80*/  MOV R5, R24 ;  /* 0x0000001800057202 */ /* 0x000fe40000000f00 */
[----:B------:R-:W-:Y:S01]  /*8b90*/  ISETP.GE.AND P2, PT, R250, c[0x0][0x220], PT ;  /* 0x00008800fa007a0c */ /* 0x000fe20003f46270 */
[----:B------:R-:W-:Y:S01]  /*8ba0*/  IMAD.X R4, RZ, RZ, R26, P0 ;  /* 0x000000ffff047224 */ /* 0x000fe200000e061a */
[----:B------:R-:W-:Y:S02]  /*8bb0*/  ISETP.GE.AND P1, PT, R150, c[0x0][0x220], PT ;  /* 0x0000880096007a0c */ /* 0x000fe40003f26270 */
[----:B------:R-:W-:Y:S01]  /*8bc0*/  ISETP.GE.AND P0, PT, R149, c[0x0][0x220], PT ;  /* 0x0000880095007a0c */ /* 0x000fe20003f06270 */
[----:B------:R-:W-:Y:S02]  /*8bd0*/  IMAD R9, R4, c[0x0][0x3a0], RZ ;  /* 0x0000e80004097a24 */ /* 0x000fe400078e02ff */
[----:B------:R-:W-:-:S04]  /*8be0*/  IMAD.MOV.U32 R4, RZ, RZ, R8 ;  /* 0x000000ffff047224 */ /* 0x000fc800078e0008 */
[----:B------:R-:W-:-:S04]  /*8bf0*/  IMAD.WIDE.U32 R10, R3, c[0x0][0x3a0], R4 ;  /* 0x0000e800030a7a25 */ /* 0x000fc800078e0004 */
[----:B------:R-:W-:Y:S01]  /*8c00*/  IMAD R3, R3, c[0x0][0x3a4], R9 ;  /* 0x0000e90003037a24 */ /* 0x000fe200078e0209 */
[----:B------:R-:W-:-:S03]  /*8c10*/  LEA R4, P5, R10, c[0x0][0x340], 0x1 ;  /* 0x0000d0000a047a11 */ /* 0x000fc600078a08ff */
[----:B------:R-:W-:-:S05]  /*8c20*/  IMAD.IADD R3, R3, 0x1, R11 ;  /* 0x0000000103037824 */ /* 0x000fca00078e020b */
[----:B------:R-:W-:-:S05]  /*8c30*/  LEA.HI.X R5, R10, c[0x0][0x344], R3, 0x1, P5 ;  /* 0x0000d1000a057a11 */ /* 0x000fca00028f0c03 */
[----:B---3--:R2:W-:Y:S04]  /*8c40*/  @!P2 STG.E.128 [R4.64], R36 ;  /* 0x000000240400a986 */ /* 0x0085e8000c101d0c */
[----:B----4-:R2:W-:Y:S04]  /*8c50*/  @!P1 STG.E.128 [R4.64+0x40], R32 ;  /* 0x0000402004009986 */ /* 0x0105e8000c101d0c */
[----:B-1----:R2:W-:Y:S02]  /*8c60*/  @!P0 STG.E.128 [R4.64+0x80], R28 ;  /* 0x0000801c04008986 */ /* 0x0025e4000c101d0c */
.L_x_37:
[----:B------:R-:W-:Y:S05]  /*8c70*/  BSYNC B0 ;  /* 0x0000000000007941 */ /* 0x000fea0003800000 */
.L_x_36:
[----:B------:R-:W-:Y:S01]  /*8c80*/  ULDC.64 UR6, c[0x0][0x3a8] ;  /* 0x0000ea0000067ab9 */ /* 0x000fe20000000a00 */
[----:B------:R-:W-:Y:S01]  /*8c90*/  IMAD.WIDE.U32 R6, R25, c[0x0][0x3a8], R6 ;  /* 0x0000ea0019067a25 */ /* 0x000fe200078e0006 */
[----:B------:R-:W-:Y:S01]  /*8ca0*/  UIMAD UR5, UR8, UR6, URZ ;  /* 0x00000006080572a4 */ /* 0x000fe2000f8e023f */
[----:B------:R-:W-:Y:S03]  /*8cb0*/  BSSY B0, `(.L_x_38) ;  /* 0x000001a000007945 */ /* 0x000fe60003800000 */
[----:B------:R-:W-:Y:S01]  /*8cc0*/  UIMAD UR4, UR4, UR7, UR5 ;  /* 0x00000007040472a4 */ /* 0x000fe2000f8e0205 */
[----:B------:R-:W-:-:S05]  /*8cd0*/  IADD3 R6, P0, R6, UR9, RZ ;  /* 0x0000000906067c10 */ /* 0x000fca000ff1e0ff */
[----:B------:R-:W-:Y:S01]  /*8ce0*/  IMAD.U32 R3, RZ, RZ, UR4 ;  /* 0x00000004ff037e24 */ /* 0x000fe2000f8e00ff */
[----:B------:R-:W-:Y:S02]  /*8cf0*/  ULDC.64 UR4, c[0x0][0x3c0] ;  /* 0x0000f00000047ab9 */ /* 0x000fe40000000a00 */
[----:B------:R-:W-:Y:S02]  /*8d00*/  UIMAD UR4, UR58, UR4, URZ ;  /* 0x000000043a0472a4 */ /* 0x000fe4000f8e023f */
[----:B------:R-:W-:Y:S02]  /*8d10*/  IADD3.X R7, R7, UR10, R3, P0, !PT ;  /* 0x0000000a07077c10 */ /* 0x000fe400087fe403 */
[----:B------:R-:W-:Y:S01]  /*8d20*/  MOV R3, UR35 ;  /* 0x0000002300037c02 */ /* 0x000fe20008000f00 */
[----:B------:R-:W-:-:S04]  /*8d30*/  UIMAD UR4, UR35, UR5, UR4 ;  /* 0x00000005230472a4 */ /* 0x000fc8000f8e0204 */
[----:B------:R-:W-:-:S05]  /*8d40*/  IMAD.WIDE.U32 R6, R3, c[0x0][0x3c0], R6 ;  /* 0x0000f00003067a25 */ /* 0x000fca00078e0006 */
[----:B------:R-:W-:Y:S01]  /*8d50*/  IADD3 R3, R7, UR4, RZ ;  /* 0x0000000407037c10 */ /* 0x000fe2000fffe0ff */
[----:B------:R-:W-:Y:S05]  /*8d60*/  @P4 BRA `(.L_x_39) ;  /* 0x000000e000004947 */ /* 0x000fea0003800000 */
[----:B--2---:R-:W-:Y:S01]  /*8d70*/  MOV R5, R3 ;  /* 0x0000000300057202 */ /* 0x004fe20000000f00 */
[----:B------:R-:W-:Y:S01]  /*8d80*/  IMAD.MOV.U32 R4, RZ, RZ, R6 ;  /* 0x000000ffff047224 */ /* 0x000fe200078e0006 */
[----:B------:R-:W-:Y:S01]  /*8d90*/  ISETP.GE.AND P2, PT, R250, c[0x0][0x220], PT ;  /* 0x00008800fa007a0c */ /* 0x000fe20003f46270 */
[----:B------:R-:W-:Y:S01]  /*8da0*/  IMAD R10, R26, c[0x0][0x3a8], RZ ;  /* 0x0000ea001a0a7a24 */ /* 0x000fe200078e02ff */
[----:B------:R-:W-:Y:S01]  /*8db0*/  ISETP.GE.AND P1, PT, R150, c[0x0][0x220], PT ;  /* 0x0000880096007a0c */ /* 0x000fe20003f26270 */
[----:B------:R-:W-:Y:S01]  /*8dc0*/  IMAD.WIDE.U32 R8, R0, c[0x0][0x3a8], R4 ;  /* 0x0000ea0000087a25 */ /* 0x000fe200078e0004 */
[----:B------:R-:W-:-:S03]  /*8dd0*/  ISETP.GE.AND P0, PT, R149, c[0x0][0x220], PT ;  /* 0x0000880095007a0c */ /* 0x000fc60003f06270 */
[----:B------:R-:W-:-:S04]  /*8de0*/  IMAD R4, R0, c[0x0][0x3ac], R10 ;  /* 0x0000eb0000047a24 */ /* 0x000fc800078e020a */
[----:B------:R-:W-:Y:S01]  /*8df0*/  IMAD.IADD R5, R4, 0x1, R9 ;  /* 0x0000000104057824 */ /* 0x000fe200078e0209 */
[----:B------:R-:W-:-:S04]  /*8e00*/  LEA R4, P4, R8, c[0x0][0x348], 0x1 ;  /* 0x0000d20008047a11 */ /* 0x000fc800078808ff */
[----:B------:R-:W-:-:S05]  /*8e10*/  LEA.HI.X R5, R8, c[0x0][0x34c], R5, 0x1, P4 ;  /* 0x0000d30008057a11 */ /* 0x000fca00020f0c05 */
[----:B-1----:R1:W-:Y:S04]  /*8e20*/  @!P2 STG.E.128 [R4.64], R48 ;  /* 0x000000300400a986 */ /* 0x0023e8000c101d0c */
[----:B------:R1:W-:Y:S04]  /*8e30*/  @!P1 STG.E.128 [R4.64+0x40], R44 ;  /* 0x0000402c04009986 */ /* 0x0003e8000c101d0c */
[----:B------:R1:W-:Y:S02]  /*8e40*/  @!P0 STG.E.128 [R4.64+0x80], R40 ;  /* 0x0000802804008986 */ /* 0x0003e4000c101d0c */
.L_x_39:
[----:B------:R-:W-:Y:S05]  /*8e50*/  BSYNC B0 ;  /* 0x0000000000007941 */ /* 0x000fea0003800000 */
.L_x_38:
[----:B------:R-:W-:Y:S05]  /*8e60*/  @P3 BRA `(.L_x_15) ;  /* 0x000000f000003947 */ /* 0x000fea0003800000 */
[----:B------:R-:W-:Y:S01]  /*8e70*/  IADD3 R0, P0, R0, 0x40, RZ ;  /* 0x0000004000007810 */ /* 0x000fe20007f1e0ff */
[----:B------:R-:W-:Y:S01]  /*8e80*/  IMAD.MOV.U32 R7, RZ, RZ, R3 ;  /* 0x000000ffff077224 */ /* 0x000fe200078e0003 */
[----:B------:R-:W-:-:S02]  /*8e90*/  ISETP.GE.AND P2, PT, R250, c[0x0][0x220], PT ;  /* 0x00008800fa007a0c */ /* 0x000fc40003f46270 */
[----:B------:R-:W-:Y:S01]  /*8ea0*/  ISETP.GE.AND P1, PT, R150, c[0x0][0x220], PT ;  /* 0x0000880096007a0c */ /* 0x000fe20003f26270 */
[----:B-12---:R-:W-:Y:S01]  /*8eb0*/  IMAD.X R4, RZ, RZ, R26, P0 ;  /* 0x000000ffff047224 */ /* 0x006fe200000e061a */
[----:B------:R-:W-:Y:S01]  /*8ec0*/  ISETP.GE.AND P0, PT, R149, c[0x0][0x220], PT ;  /* 0x0000880095007a0c */ /* 0x000fe20003f06270 */
[----:B------:R-:W-:-:S04]  /*8ed0*/  IMAD.WIDE.U32 R6, R0, c[0x0][0x3a8], R6 ;  /* 0x0000ea0000067a25 */ /* 0x000fc800078e0006 */
[----:B------:R-:W-:-:S04]  /*8ee0*/  IMAD R4, R4, c[0x0][0x3a8], RZ ;  /* 0x0000ea0004047a24 */ /* 0x000fc800078e02ff */
[----:B------:R-:W-:Y:S01]  /*8ef0*/  IMAD R0, R0, c[0x0][0x3ac], R4 ;  /* 0x0000eb0000007a24 */ /* 0x000fe200078e0204 */
[----:B------:R-:W-:-:S03]  /*8f00*/  LEA R4, P3, R6, c[0x0][0x348], 0x1 ;  /* 0x0000d20006047a11 */ /* 0x000fc600078608ff */
[----:B------:R-:W-:-:S05]  /*8f10*/  IMAD.IADD R0, R0, 0x1, R7 ;  /* 0x0000000100007824 */ /* 0x000fca00078e0207 */
[----:B------:R-:W-:-:S05]  /*8f20*/  LEA.HI.X R5, R6, c[0x0][0x34c], R0, 0x1, P3 ;  /* 0x0000d30006057a11 */ /* 0x000fca00018f0c00 */
[----:B------:R1:W-:Y:S04]  /*8f30*/  @!P2 STG.E.128 [R4.64], R60 ;  /* 0x0000003c0400a986 */ /* 0x0003e8000c101d0c */
[----:B------:R1:W-:Y:S04]  /*8f40*/  @!P1 STG.E.128 [R4.64+0x40], R56 ;  /* 0x0000403804009986 */ /* 0x0003e8000c101d0c */
[----:B------:R1:W-:Y:S02]  /*8f50*/  @!P0 STG.E.128 [R4.64+0x80], R52 ;  /* 0x0000803404008986 */ /* 0x0003e4000c101d0c */
.L_x_15:
[----:B------:R-:W-:Y:S05]  /*8f60*/  BSYNC B1 ;  /* 0x0000000000017941 */ /* 0x000fea0003800000 */
.L_x_1:
[----:B------:R-:W-:Y:S02]  /*8f70*/  ULDC UR5, c[0x0][0x218] ;  /* 0x0000860000057ab9 */ /* 0x000fe40000000800 */
[----:B------:R-:W-:-:S04]  /*8f80*/  UIADD3 UR5, UR5, 0x7f, URZ ;  /* 0x0000007f05057890 */ /* 0x000fc8000fffe03f */
[----:B------:R-:W-:-:S04]  /*8f90*/  USHF.R.S32.HI UR4, URZ, 0x1f, UR5 ;  /* 0x0000001f3f047899 */ /* 0x000fc80008011405 */
[----:B------:R-:W-:-:S03]  /*8fa0*/  ULEA.HI UR4, UR4, UR5, URZ, 0x7 ;  /* 0x0000000504047291 */ /* 0x000fc6000f8f383f */
[----:B------:R-:W-:Y:S02]  /*8fb0*/  ULDC UR5, c[0x0][0xc] ;  /* 0x0000030000057ab9 */ /* 0x000fe40000000800 */
[----:B------:R-:W-:Y:S02]  /*8fc0*/  UIADD3 UR18, UR18, UR5, URZ ;  /* 0x0000000512127290 */ /* 0x000fe4000fffe03f */
[----:B------:R-:W-:-:S04]  /*8fd0*/  USHF.R.S32.HI UR4, URZ, 0x7, UR4 ;  /* 0x000000073f047899 */ /* 0x000fc80008011404 */
[----:B------:R-:W-:-:S06]  /*8fe0*/  UISETP.GE.AND UP0, UPT, UR18, UR4, UPT ;  /* 0x000000041200728c */ /* 0x000fcc000bf06270 */
[----:B------:R-:W-:-:S13]  /*8ff0*/  PLOP3.LUT P0, PT, PT, PT, UP0, 0x80, 0x0 ;  /* 0x000000000000781c */ /* 0x000fda0003f0f008 */
[----:B------:R-:W-:Y:S01]  /*9000*/  @P0 CALL.REL.NOINC `(.L_x_40) ;  /* 0x0000001000000944 */ /* 0x000fe20003c00000 */
[----:B------:R-:W-:Y:S05]  /*9010*/  BRA `(.L_x_41) ;  /* 0xffff7e3000007947 */ /* 0x000fea000383ffff */
.L_x_40:
[----:B------:R-:W-:Y:S05]  /*9020*/  EXIT ;  /* 0x000000000000794d */ /* 0x000fea0003800000 */
.L_x_42:
[----:B------:R-:W-:-:S00]  /*9030*/  BRA `(.L_x_42) ;  /* 0xfffffff000007947 */ /* 0x000fc0000383ffff */
[----:B------:R-:W-:-:S00]  /*9040*/  NOP ;  /* 0x0000000000007918 */ /* 0x000fc00000000000 */
        /* <DEDUP_REMOVED lines=11> */
.L_x_664:


//--------------------- .text._ZN5flash44flash_bwd_dq_dk_dv_loop_seqk_parallel_kernelI23Flash_bwd_kernel_traitsILi96ELi64ELi128ELi8ELi2ELi4ELi4ELb1ELb0EN7cutlass6half_tE19Flash_kernel_traitsILi96ELi64ELi128ELi8ES3_EELb0ELb1ELb0ELb0ELb1ELb1ELb0EEEvNS_16Flash_bwd_paramsE --------------------------
	.section	.text._ZN5flash44flash_bwd_dq_dk_dv_loop_seqk_parallel_kernelI23Flash_bwd_kernel_traitsILi96ELi64ELi128ELi8ELi2ELi4ELi4ELb1ELb0EN7cutlass6half_tE19Flash_kernel_traitsILi96ELi64ELi128ELi8ES3_EELb0ELb1ELb0ELb0ELb1ELb1ELb0EEEvNS_16Flash_bwd_paramsE,"ax",@progbits
	.sectioninfo	@"SHI_REGISTERS=255"
	.align	128
        .global         _ZN5flash44flash_bwd_dq_dk_dv_loop_seqk_parallel_kernelI23Flash_bwd_kernel_traitsILi96ELi64ELi128ELi8ELi2ELi4ELi4ELb1ELb0EN7cutlass6half_tE19Flash_kernel_traitsILi96ELi64ELi128ELi8ES3_EELb0ELb1ELb0ELb0ELb1ELb1ELb0EEEvNS_16Flash_bwd_paramsE
        .type           _ZN5flash44flash_bwd_dq_dk_dv_loop_seqk_parallel_kernelI23Flash_bwd_kernel_traitsILi96ELi64ELi128ELi8ELi2ELi4ELi4ELb1ELb0EN7cutlass6half_tE19Flash_kernel_traitsILi96ELi64ELi128ELi8ES3_EELb0ELb1ELb0ELb0ELb1ELb1ELb0EEEvNS_16Flash_bwd_paramsE,@function
        .size           _ZN5flash44flash_bwd_dq_dk_dv_loop_seqk_parallel_kernelI23Flash_bwd_kernel_traitsILi96ELi64ELi128ELi8ELi2ELi4ELi4ELb1ELb0EN7cutlass6half_tE19Flash_kernel_traitsILi96ELi64ELi128ELi8ES3_EELb0ELb1ELb0ELb0ELb1ELb1ELb0EEEvNS_16Flash_bwd_paramsE,(.L_x_665 - _ZN5flash44flash_bwd_dq_dk_dv_loop_seqk_parallel_kernelI23Flash_bwd_kernel_traitsILi96ELi64ELi128ELi8ELi2ELi4ELi4ELb1ELb0EN7cutlass6half_tE19Flash_kernel_traitsILi96ELi64ELi128ELi8ES3_EELb0ELb1ELb0ELb0ELb1ELb1ELb0EEEvNS_16Flash_bwd_paramsE)
        .other          _ZN5flash44flash_bwd_dq_dk_dv_loop_seqk_parallel_kernelI23Flash_bwd_kernel_traitsILi96ELi64ELi128ELi8ELi2ELi4ELi4ELb1ELb0EN7cutlass6half_tE19Flash_kernel_traitsILi96ELi64ELi128ELi8ES3_EELb0ELb1ELb0ELb0ELb1ELb1ELb0EEEvNS_16Flash_bwd_paramsE,@"STO_CUDA_ENTRY STV_DEFAULT"
_ZN5flash44flash_bwd_dq_dk_dv_loop_seqk_parallel_kernelI23Flash_bwd_kernel_traitsILi96ELi64ELi128ELi8ELi2ELi4ELi4ELb1ELb0EN7cutlass6half_tE19Flash_kernel_traitsILi96ELi64ELi128ELi8ES3_EELb0ELb1ELb0ELb0ELb1ELb1ELb0EEEvNS_16Flash_bwd_paramsE:
.text._ZN5flash44flash_bwd_dq_dk_dv_loop_seqk_parallel_kernelI23Flash_bwd_kernel_traitsILi96ELi64ELi128ELi8ELi2ELi4ELi4ELb1ELb0EN7cutlass6half_tE19Flash_kernel_traitsILi96ELi64ELi128ELi8ES3_EELb0ELb1ELb0ELb0ELb1ELb1ELb0EEEvNS_16Flash_bwd_paramsE:
        /* <DEDUP_REMOVED lines=12> */
[----:B------:R-:W-:Y:S01]  /*00c0*/  IMAD.MOV.U32 R226, RZ, RZ, 0x20 ;  /* 0x00000020ffe27424 */ /* 0x000fe200078e00ff */
[----:B------:R-:W-:Y:S01]  /*00d0*/  ULDC UR30, c[0x0][0x22c] ;  /* 0x00008b00001e7ab9 */ /* 0x000fe20000000800 */
[----:B------:R-:W-:Y:S01]  /*00e0*/  IMAD.MOV.U32 R230, RZ, RZ, -0x10 ;  /* 0xfffffff0ffe67424 */ /* 0x000fe200078e00ff */
[----:B------:R-:W-:Y:S01]  /*00f0*/  ULDC UR17, c[0x0][0x1c0] ;  /* 0x0000700000117ab9 */ /* 0x000fe20000000800 */
[----:B------:R-:W-:Y:S01]  /*0100*/  IMAD.MOV.U32 R223, RZ, RZ, -0x40 ;  /* 0xffffffc0ffdf7424 */ /* 0x000fe200078e00ff */
[----:B------:R-:W-:Y:S02]  /*0110*/  UIMAD UR20, UR30, UR17, URZ ;  /* 0x000000111e1472a4 */ /* 0x000fe4000f8e023f */
[----:B------:R-:W-:Y:S02]  /*0120*/  UMOV UR4, 0x80 ;  /* 0x0000008000047882 */ /* 0x000fe40000000000 */
[----:B------:R-:W-:-:S02]  /*0130*/  ULDC UR5, c[0x0][0x210] ;  /* 0x0000840000057ab9 */ /* 0x000fc40000000800 */
[----:B------:R-:W-:Y:S02]  /*0140*/  ULDC UR22, c[0x0][0x234] ;  /* 0x00008d0000167ab9 */ /* 0x000fe40000000800 */
[----:B------:R-:W-:Y:S02]  /*0150*/  ULDC UR21, c[0x0][0x224] ;  /* 0x0000890000157ab9 */ /* 0x000fe40000000800 */
[----:B------:R-:W-:Y:S02]  /*0160*/  UIMAD UR22, UR4, UR5, UR22 ;  /* 0x00000005041672a4 */ /* 0x000fe4000f8e0216 */
[----:B------:R-:W-:Y:S02]  /*0170*/  UIADD3 UR21, UR4, UR21, URZ ;  /* 0x0000001504157290 */ /* 0x000fe4000fffe03f */
[----:B------:R-:W-:Y:S02]  /*0180*/  USHF.R.S32.HI UR4, URZ, 0x1f, UR30 ;  /* 0x0000001f3f047899 */ /* 0x000fe4000801141e */
[----:B------:R-:W-:Y:S01]  /*0190*/  USHF.L.U32 UR19, UR20, 0x6, URZ ;  /* 0x0000000614137899 */ /* 0x000fe2000800063f */
[----:B-1----:R-:W-:Y:S01]  /*01a0*/  SHF.R.S32.HI R20, RZ, 0x1f, R21 ;  /* 0x0000001fff147819 */ /* 0x002fe20000011415 */
[----:B------:R-:W-:-:S02]  /*01b0*/  UIMAD.WIDE.U32 UR30, UR30, UR17, URZ ;  /* 0x000000111e1e72a5 */ /* 0x000fc4000f8e003f */
[----:B------:R-:W-:Y:S01]  /*01c0*/  ULDC.64 UR34, c[0x0][0x118] ;  /* 0x0000460000227ab9 */ /* 0x000fe20000000a00 */
[CC--:B------:R-:W-:Y:S01]  /*01d0*/  LEA.HI R5, R20.reuse, R21.reuse, RZ, 0x2 ;  /* 0x0000001514057211 */ /* 0x0c0fe200078f10ff */
[----:B------:R-:W-:Y:S01]  /*01e0*/  ULDC UR14, c[0x0][0x1c0] ;  /* 0x00007000000e7ab9 */ /* 0x000fe20000000800 */
[CC--:B------:R-:W-:Y:S01]  /*01f0*/  LEA.HI R11, R20.reuse, R21.reuse, RZ, 0x4 ;  /* 0x00000015140b7211 */ /* 0x0c0fe200078f20ff */
[----:B------:R-:W-:Y:S01]  /*0200*/  ULDC UR13, c[0x0][0x224] ;  /* 0x00008900000d7ab9 */ /* 0x000fe20000000800 */
[--C-:B------:R-:W-:Y:S01]  /*0210*/  SHF.R.S32.HI R7, RZ, 0x2, R5.reuse ;  /* 0x00000002ff077819 */ /* 0x100fe20000011405 */
[----:B------:R-:W-:Y:S01]  /*0220*/  UMOV UR15, 0x4 ;  /* 0x00000004000f7882 */ /* 0x000fe20000000000 */
[----:B------:R-:W-:Y:S01]  /*0230*/  LEA.HI R10, R20, R21, RZ, 0x5 ;  /* 0x00000015140a7211 */ /* 0x000fe200078f28ff */
[----:B------:R-:W-:Y:S01]  /*0240*/  ULDC.64 UR26, c[0x0][0x200] ;  /* 0x00008000001a7ab9 */ /* 0x000fe20000000a00 */
[----:B------:R-:W-:Y:S01]  /*0250*/  SHF.R.S32.HI R0, RZ, 0x1f, R5 ;  /* 0x0000001fff007819 */ /* 0x000fe20000011405 */
[----:B------:R-:W-:Y:S01]  /*0260*/  ULDC.64 UR24, c[0x0][0x3c8] ;  /* 0x0000f20000187ab9 */ /* 0x000fe20000000a00 */
[----:B------:R-:W-:Y:S01]  /*0270*/  SHF.R.S32.HI R8, RZ, 0x4, R11 ;  /* 0x00000004ff087819 */ /* 0x000fe2000001140b */
[----:B------:R-:W-:Y:S01]  /*0280*/  ULDC UR12, c[0x0][0x224] ;  /* 0x00008900000c7ab9 */ /* 0x000fe20000000800 */
[-C--:B------:R-:W-:Y:S01]  /*0290*/  LEA.HI R4, R5, R7.reuse, RZ, 0x1 ;  /* 0x0000000705047211 */ /* 0x080fe200078f08ff */
[----:B------:R-:W-:Y:S01]  /*02a0*/  ULDC UR11, c[0x0][0x22c] ;  /* 0x00008b00000b7ab9 */ /* 0x000fe20000000800 */
[----:B------:R-:W-:Y:S01]  /*02b0*/  LOP3.LUT R3, R10, 0xffffffe0, RZ, 0xc0, !PT ;  /* 0xffffffe00a037812 */ /* 0x000fe200078ec0ff */
[----:B------:R-:W-:Y:S01]  /*02c0*/  ULDC UR10, c[0x0][0x214] ;  /* 0x00008500000a7ab9 */ /* 0x000fe20000000800 */
[----:B------:R-:W-:Y:S01]  /*02d0*/  LEA.HI R0, R0, R7, RZ, 0x3 ;  /* 0x0000000700007211 */ /* 0x000fe200078f18ff */
[----:B------:R-:W-:Y:S01]  /*02e0*/  ULDC UR9, c[0x0][0x2e8] ;  /* 0x0000ba0000097ab9 */ /* 0x000fe20000000800 */
[----:B------:R-:W-:Y:S01]  /*02f0*/  LEA.HI R2, R11, R8, RZ, 0x1 ;  /* 0x000000080b027211 */ /* 0x000fe200078f08ff */
[----:B------:R-:W-:Y:S01]  /*0300*/  IMAD.IADD R3, R21, 0x1, -R3 ;  /* 0x0000000115037824 */ /* 0x000fe200078e0a03 */
[----:B------:R-:W-:Y:S01]  /*0310*/  LOP3.LUT R4, R4, 0x7fffffe, RZ, 0xc0, !PT ;  /* 0x07fffffe04047812 */ /* 0x000fe200078ec0ff */
[----:B------:R-:W-:Y:S01]  /*0320*/  ULDC UR8, c[0x0][0x214] ;  /* 0x0000850000087ab9 */ /* 0x000fe20000000800 */
[----:B------:R-:W-:Y:S01]  /*0330*/  LOP3.LUT R0, R0, 0xfffffff8, RZ, 0xc0, !PT ;  /* 0xfffffff800007812 */ /* 0x000fe200078ec0ff */
[----:B------:R-:W-:Y:S01]  /*0340*/  UIMAD UR17, UR4, UR17, URZ ;  /* 0x00000011041172a4 */ /* 0x000fe2000f8e023f */
[----:B------:R-:W-:Y:S01]  /*0350*/  LOP3.LUT R2, R2, 0xfffffffe, RZ, 0xc0, !PT ;  /* 0xfffffffe02027812 */ /* 0x000fe200078ec0ff */
[C---:B------:R-:W-:Y:S01]  /*0360*/  IMAD.IADD R6, R7.reuse, 0x1, -R4 ;  /* 0x0000000107067824 */ /* 0x040fe200078e0a04 */
[----:B------:R-:W-:Y:S01]  /*0370*/  SHF.R.S32.HI R4, RZ, 0x1f, R3 ;  /* 0x0000001fff047819 */ /* 0x000fe20000011403 */
[----:B------:R-:W-:Y:S01]  /*0380*/  IMAD.IADD R9, R7, 0x1, -R0 ;  /* 0x0000000107097824 */ /* 0x000fe200078e0a00 */
[----:B------:R-:W-:Y:S01]  /*0390*/  SHF.R.S32.HI R0, RZ, 0x5, R10 ;  /* 0x00000005ff007819 */ /* 0x000fe2000001140a */
[----:B------:R-:W-:Y:S01]  /*03a0*/  IMAD.IADD R14, R8, 0x1, -R2 ;  /* 0x00000001080e7824 */ /* 0x000fe200078e0a02 */
[----:B------:R-:W-:Y:S01]  /*03b0*/  SHF.R.S32.HI R2, RZ, 0x1f, R10 ;  /* 0x0000001fff027819 */ /* 0x000fe2000001140a */
[----:B------:R-:W-:Y:S01]  /*03c0*/  USHF.R.S32.HI UR18, URZ, 0x1f, UR19 ;  /* 0x0000001f3f127899 */ /* 0x000fe20008011413 */
[----:B------:R-:W-:Y:S01]  /*03d0*/  LEA.HI R12, R20, R21, RZ, 0x3 ;  /* 0x00000015140c7211 */ /* 0x000fe200078f18ff */
[----:B------:R-:W-:Y:S01]  /*03e0*/  IMAD R8, R0, 0x8, R6 ;  /* 0x0000000800087824 */ /* 0x000fe200078e0206 */
[----:B------:R-:W-:Y:S01]  /*03f0*/  LEA.HI R22, R4, R3, RZ, 0x2 ;  /* 0x0000000304167211 */ /* 0x000fe200078f10ff */
[----:B------:R-:W-:Y:S01]  /*0400*/  UMOV UR16, 0xffffd000 ;  /* 0xffffd00000107882 */ /* 0x000fe20000000000 */
[----:B------:R-:W-:-:S02]  /*0410*/  LEA.HI R3, R10, R0, RZ, 0x1 ;  /* 0x000000000a037211 */ /* 0x000fc400078f08ff */
[----:B------:R-:W-:Y:S02]  /*0420*/  LEA.HI R2, R2, R0, RZ, 0x2 ;  /* 0x0000000002027211 */ /* 0x000fe400078f10ff */
[----:B------:R-:W-:Y:S02]  /*0430*/  SHF.R.S32.HI R7, RZ, 0x3, R12 ;  /* 0x00000003ff077819 */ /* 0x000fe4000001140c */
[----:B------:R-:W-:Y:S02]  /*0440*/  LOP3.LUT R5, R5, 0xfffffffc, RZ, 0xc0, !PT ;  /* 0xfffffffc05057812 */ /* 0x000fe400078ec0ff */
[----:B------:R-:W-:Y:S01]  /*0450*/  LOP3.LUT R4, R3, 0xfffffffe, RZ, 0xc0, !PT ;  /* 0xfffffffe03047812 */ /* 0x000fe200078ec0ff */
[----:B------:R-:W-:Y:S01]  /*0460*/  IMAD.SHL.U32 R3, R7, 0x40, RZ ;  /* 0x0000004007037824 */ /* 0x000fe200078e00ff */
[----:B------:R-:W-:Y:S01]  /*0470*/  LOP3.LUT R2, R2, 0xfffffffc, RZ, 0xc0, !PT ;  /* 0xfffffffc02027812 */ /* 0x000fe200078ec0ff */
[----:B------:R-:W-:Y:S01]  /*0480*/  IMAD.IADD R16, R21, 0x1, -R5 ;  /* 0x0000000115107824 */ /* 0x000fe200078e0a05 */
[----:B------:R-:W-:Y:S01]  /*0490*/  LOP3.LUT P4, RZ, R9, 0x2, RZ, 0xc0, !PT ;  /* 0x0000000209ff7812 */ /* 0x000fe2000788c0ff */
[----:B------:R-:W-:-:S02]  /*04a0*/  IMAD.IADD R227, R0, 0x1, -R4 ;  /* 0x0000000100e37824 */ /* 0x000fc400078e0a04 */
[----:B------:R-:W-:Y:S01]  /*04b0*/  IMAD.IADD R13, R0, 0x1, -R2 ;  /* 0x00000001000d7824 */ /* 0x000fe200078e0a02 */
[----:B------:R-:W-:Y:S01]  /*04c0*/  LOP3.LUT R0, R3, 0xc0, RZ, 0xc0, !PT ;  /* 0x000000c003007812 */ /* 0x000fe200078ec0ff */
[----:B------:R-:W-:Y:S01]  /*04d0*/  IMAD.SHL.U32 R18, R16, 0x8, RZ ;  /* 0x0000000810127824 */ /* 0x000fe200078e00ff */
[----:B------:R-:W-:Y:S02]  /*04e0*/  LOP3.LUT R3, R11, 0xfffffff0, RZ, 0xc0, !PT ;  /* 0xfffffff00b037812 */ /* 0x000fe400078ec0ff */
[----:B------:R-:W-:Y:S02]  /*04f0*/  LOP3.LUT R2, R12, 0xfffffff8, RZ, 0xc0, !PT ;  /* 0xfffffff80c027812 */ /* 0x000fe400078ec0ff */
[----:B------:R-:W-:Y:S01]  /*0500*/  SHF.R.U32.HI R5, RZ, 0x3, R0 ;  /* 0x00000003ff057819 */ /* 0x000fe20000011600 */
[----:B------:R1:W-:Y:S01]  /*0510*/  STL [R1+0x40], R18 ;  /* 0x0000401201007387 */ /* 0x0003e20000100800 */
[----:B------:R-:W-:Y:S01]  /*0520*/  LOP3.LUT R4, R0, 0x18, R18, 0xf8, !PT ;  /* 0x0000001800047812 */ /* 0x000fe200078ef812 */
[C---:B------:R-:W-:Y:S01]  /*0530*/  IMAD.IADD R0, R21.reuse, 0x1, -R3 ;  /* 0x0000000115007824 */ /* 0x040fe200078e0a03 */
[----:B------:R-:W-:Y:S01]  /*0540*/  LEA.HI R3, R20, R21, RZ, 0x6 ;  /* 0x0000001514037211 */ /* 0x000fe200078f30ff */
[----:B------:R-:W-:Y:S01]  /*0550*/  IMAD.IADD R2, R21, 0x1, -R2 ;  /* 0x0000000115027824 */ /* 0x000fe200078e0a02 */
[----:B------:R-:W-:-:S02]  /*0560*/  LOP3.LUT R7, R4, R5, RZ, 0x3c, !PT ;  /* 0x0000000504077212 */ /* 0x000fc400078e3cff */
[----:B------:R-:W-:Y:S02]  /*0570*/  SHF.R.S32.HI R5, RZ, 0x1f, R0 ;  /* 0x0000001fff057819 */ /* 0x000fe40000011400 */
[----:B------:R-:W-:Y:S01]  /*0580*/  SHF.R.S32.HI R10, RZ, 0x6, R3 ;  /* 0x00000006ff0a7819 */ /* 0x000fe20000011403 */
[----:B------:R-:W-:Y:S01]  /*0590*/  IMAD.U32 R15, R8, 0x20, R7 ;  /* 0x00000020080f7824 */ /* 0x000fe200078e0007 */
[----:B------:R-:W-:Y:S02]  /*05a0*/  LEA.HI R6, R2, R2, RZ, 0x1 ;  /* 0x0000000202067211 */ /* 0x000fe400078f08ff */
[-C--:B------:R-:W-:Y:S02]  /*05b0*/  LEA.HI R3, R0, R0.reuse, RZ, 0x1 ;  /* 0x0000000000037211 */ /* 0x080fe400078f08ff */
[----:B------:R-:W-:Y:S01]  /*05c0*/  LEA.HI R11, R5, R0, RZ, 0x3 ;  /* 0x00000000050b7211 */ /* 0x000fe200078f18ff */
[----:B------:R2:W-:Y:S01]  /*05d0*/  STL [R1+0x24], R15 ;  /* 0x0000240f01007387 */ /* 0x0005e20000100800 */
[----:B------:R-:W-:-:S02]  /*05e0*/  LOP3.LUT R4, R6, 0x3fffffe, RZ, 0xc0, !PT ;  /* 0x03fffffe06047812 */ /* 0x000fc400078ec0ff */
[----:B------:R-:W-:Y:S02]  /*05f0*/  LOP3.LUT R8, R3, 0x7fffffe, RZ, 0xc0, !PT ;  /* 0x07fffffe03087812 */ /* 0x000fe400078ec0ff */
[----:B------:R-:W-:Y:S01]  /*0600*/  LOP3.LUT R7, R11, 0xfffffff8, RZ, 0xc0, !PT ;  /* 0xfffffff80b077812 */ /* 0x000fe200078ec0ff */
[C---:B------:R-:W-:Y:S02]  /*0610*/  IMAD.IADD R5, R2.reuse, 0x1, -R4 ;  /* 0x0000000102057824 */ /* 0x040fe400078e0a04 */
[----:B------:R-:W-:Y:S02]  /*0620*/  IMAD.SHL.U32 R2, R2, 0x40, RZ ;  /* 0x0000004002027824 */ /* 0x000fe400078e00ff */
[----:B-1----:R-:W-:Y:S01]  /*0630*/  IMAD.IADD R18, R0, 0x1, -R8 ;  /* 0x0000000100127824 */ /* 0x002fe200078e0a08 */
[----:B------:R-:W-:Y:S01]  /*0640*/  LEA.HI R8, R20, R21, RZ, 0x7 ;  /* 0x0000001514087211 */ /* 0x000fe200078f38ff */
[----:B------:R-:W-:Y:S02]  /*0650*/  IMAD R4, R10, 0x4, R14 ;  /* 0x000000040a047824 */ /* 0x000fe400078e020e */
[----:B------:R-:W-:-:S02]  /*0660*/  IMAD.SHL.U32 R21, R21, 0x2, RZ ;  /* 0x0000000215157824 */ /* 0x000fc400078e00ff */
[----:B------:R-:W-:Y:S01]  /*0670*/  IMAD R19, R4, 0x8, R5 ;  /* 0x0000000804137824 */ /* 0x000fe200078e0205 */
[----:B------:R-:W-:Y:S01]  /*0680*/  SHF.R.S32.HI R4, RZ, 0x1f, R3 ;  /* 0x0000001fff047819 */ /* 0x000fe20000011403 */
[----:B--2---:R-:W-:Y:S01]  /*0690*/  IMAD.IADD R15, R0, 0x1, -R7 ;  /* 0x00000001000f7824 */ /* 0x004fe200078e0a07 */
[----:B------:R-:W-:Y:S02]  /*06a0*/  SHF.R.S32.HI R0, RZ, 0x1, R6 ;  /* 0x00000001ff007819 */ /* 0x000fe40000011406 */
[----:B------:R-:W-:Y:S01]  /*06b0*/  LOP3.LUT R6, R2, 0x1c0, RZ, 0xc0, !PT ;  /* 0x000001c002067812 */ /* 0x000fe200078ec0ff */
[----:B------:R-:W-:Y:S01]  /*06c0*/  IMAD.SHL.U32 R2, R13, 0x10, RZ ;  /* 0x000000100d027824 */ /* 0x000fe200078e00ff */
[C---:B------:R-:W-:Y:S01]  /*06d0*/  LOP3.LUT P6, RZ, R0.reuse, 0x2, RZ, 0xc0, !PT ;  /* 0x0000000200ff7812 */ /* 0x040fe200078cc0ff */
[----:B------:R-:W-:Y:S01]  /*06e0*/  IMAD.SHL.U32 R0, R0, 0x40, RZ ;  /* 0x0000004000007824 */ /* 0x000fe200078e00ff */
[----:B------:R-:W-:Y:S02]  /*06f0*/  SHF.R.S32.HI R7, RZ, 0x1, R3 ;  /* 0x00000001ff077819 */ /* 0x000fe40000011403 */
[----:B------:R-:W-:-:S02]  /*0700*/  LOP3.LUT R3, R9, 0x1, RZ, 0xc0, !PT ;  /* 0x0000000109037812 */ /* 0x000fc400078ec0ff */
[----:B------:R-:W-:Y:S02]  /*0710*/  LOP3.LUT R0, R0, 0xc0, RZ, 0xc0, !PT ;  /* 0x000000c000007812 */ /* 0x000fe400078ec0ff */
[----:B------:R-:W-:Y:S02]  /*0720*/  LOP3.LUT R2, R6, 0x30, R2, 0xf8, !PT ;  /* 0x0000003006027812 */ /* 0x000fe400078ef802 */
[----:B------:R-:W-:Y:S02]  /*0730*/  ISETP.NE.U32.AND P5, PT, R3, 0x1, PT ;  /* 0x000000010300780c */ /* 0x000fe40003fa5070 */
[----:B------:R-:W-:Y:S02]  /*0740*/  LOP3.LUT R5, R0, 0x8, R12, 0xf8, !PT ;  /* 0x0000000800057812 */ /* 0x000fe400078ef80c */
[----:B------:R-:W-:Y:S02]  /*0750*/  SHF.R.U32.HI R3, RZ, 0x3, R0 ;  /* 0x00000003ff037819 */ /* 0x000fe40000011600 */
[----:B------:R-:W-:-:S02]  /*0760*/  LEA.HI R4, R4, R7, RZ, 0x2 ;  /* 0x0000000704047211 */ /* 0x000fc400078f10ff */
[----:B------:R-:W-:Y:S02]  /*0770*/  LOP3.LUT R2, R2, 0x8, R12, 0xf8, !PT ;  /* 0x0000000802027812 */ /* 0x000fe400078ef80c */
[----:B------:R-:W-:Y:S02]  /*0780*/  SHF.R.U32.HI R0, RZ, 0x3, R6 ;  /* 0x00000003ff007819 */ /* 0x000fe40000011606 */
[C---:B------:R-:W-:Y:S02]  /*0790*/  LEA.HI R6, R9.reuse, R9, RZ, 0x1 ;  /* 0x0000000909067211 */ /* 0x040fe400078f08ff */
[----:B------:R-:W-:Y:S02]  /*07a0*/  LOP3.LUT R4, R4, 0xfffffffc, RZ, 0xc0, !PT ;  /* 0xfffffffc04047812 */ /* 0x000fe400078ec0ff */
[----:B------:R-:W-:Y:S01]  /*07b0*/  LOP3.LUT R17, R2, R0, RZ, 0x3c, !PT ;  /* 0x0000000002117212 */ /* 0x000fe200078e3cff */
[----:B------:R-:W-:Y:S01]  /*07c0*/  IMAD.SHL.U32 R2, R9, 0x40, RZ ;  /* 0x0000004009027824 */ /* 0x000fe200078e00ff */
[----:B------:R-:W-:Y:S01]  /*07d0*/  LOP3.LUT R0, R6, 0x3fffffe, RZ, 0xc0, !PT ;  /* 0x03fffffe06007812 */ /* 0x000fe200078ec0ff */
[----:B------:R-:W-:Y:S01]  /*07e0*/  IMAD.IADD R12, R7, 0x1, -R4 ;  /* 0x00000001070c7824 */ /* 0x000fe200078e0a04 */
[----:B------:R-:W-:Y:S01]  /*07f0*/  LOP3.LUT R218, R5, R3, RZ, 0x3c, !PT ;  /* 0x0000000305da7212 */ /* 0x000fe200078e3cff */
[----:B------:R-:W-:Y:S01]  /*0800*/  IMAD.SHL.U32 R5, R16, 0x2, RZ ;  /* 0x0000000210057824 */ /* 0x000fe200078e00ff */
[----:B------:R-:W-:Y:S01]  /*0810*/  LOP3.LUT R2, R2, 0x1c0, RZ, 0xc0, !PT ;  /* 0x000001c002027812 */ /* 0x000fe200078ec0ff */
[----:B------:R-:W-:Y:S01]  /*0820*/  IMAD.IADD R7, R9, 0x1, -R0 ;  /* 0x0000000109077824 */ /* 0x000fe200078e0a00 */
[----:B------:R-:W-:Y:S01]  /*0830*/  SHF.R.S32.HI R3, RZ, 0x3, R11 ;  /* 0x00000003ff037819 */ /* 0x000fe2000001140b */
[----:B------:R-:W-:Y:S01]  /*0840*/  IMAD.SHL.U32 R0, R10, 0x20, RZ ;  /* 0x000000200a007824 */ /* 0x000fe200078e00ff */
[----:B------:R-:W-:Y:S01]  /*0850*/  SEL R217, R226, 0xffffffe0, !P6 ;  /* 0xffffffe0e2d97807 */ /* 0x000fe20007000000 */
[----:B------:R-:W-:Y:S01]  /*0860*/  IMAD.U32 R218, R19, 0x20, R218 ;  /* 0x0000002013da7824 */ /* 0x000fe200078e00da */
[----:B------:R-:W-:Y:S01]  /*0870*/  SEL R230, R230, 0x10, !P5 ;  /* 0x00000010e6e67807 */ /* 0x000fe20006800000 */
[----:B------:R-:W-:Y:S01]  /*0880*/  IMAD R18, R3, 0x8, R18 ;  /* 0x0000000803127824 */ /* 0x000fe200078e0212 */
[----:B------:R-:W-:Y:S01]  /*0890*/  LOP3.LUT R9, R0, 0x6, R21, 0xf8, !PT ;  /* 0x0000000600097812 */ /* 0x000fe200078ef815 */
[C---:B------:R-:W-:Y:S01]  /*08a0*/  IMAD R221, R13.reuse, 0x2, R3 ;  /* 0x000000020ddd7824 */ /* 0x040fe200078e0203 */
[----:B------:R-:W-:Y:S01]  /*08b0*/  LOP3.LUT R4, R2, 0x20, R0, 0xf8, !PT ;  /* 0x0000002002047812 */ /* 0x000fe200078ef800 */
[----:B------:R-:W-:Y:S01]  /*08c0*/  IMAD R0, R13, 0x200, R5 ;  /* 0x000002000d007824 */ /* 0x000fe200078e0205 */
[----:B------:R-:W-:Y:S01]  /*08d0*/  SHF.R.U32.HI R2, RZ, 0x3, R2 ;  /* 0x00000003ff027819 */ /* 0x000fe20000011602 */
[----:B------:R1:W-:Y:S01]  /*08e0*/  STL [R1+0x3c], R9 ;  /* 0x00003c0901007387 */ /* 0x0003e20000100800 */
[----:B------:R-:W-:-:S02]  /*08f0*/  IMAD R217, R218, 0x2, R217 ;  /* 0x00000002dad97824 */ /* 0x000fc400078e02d9 */
[----:B------:R-:W-:Y:S01]  /*0900*/  IMAD R10, R7, 0x20, R0 ;  /* 0x00000020070a7824 */ /* 0x000fe200078e0200 */
[----:B------:R-:W-:Y:S01]  /*0910*/  SHF.R.S32.HI R0, RZ, 0x1, R6 ;  /* 0x00000001ff007819 */ /* 0x000fe20000011406 */
[----:B------:R-:W-:-:S03]  /*0920*/  IMAD.SHL.U32 R218, R218, 0x2, RZ ;  /* 0x00000002dada7824 */ /* 0x000fc600078e00ff */
[C---:B------:R-:W-:Y:S01]  /*0930*/  LOP3.LUT P3, RZ, R0.reuse, 0x2, RZ, 0xc0, !PT ;  /* 0x0000000200ff7812 */ /* 0x040fe2000786c0ff */
[----:B------:R-:W-:-:S03]  /*0940*/  IMAD.SHL.U32 R0, R0, 0x40, RZ ;  /* 0x0000004000007824 */ /* 0x000fc600078e00ff */
[----:B------:R-:W-:Y:S02]  /*0950*/  R2P PR, R15, 0x6 ;  /* 0x000000060f007804 */ /* 0x000fe40000000000 */
[----:B------:R-:W-:Y:S02]  /*0960*/  LOP3.LUT R0, R0, 0xc0, RZ, 0xc0, !PT ;  /* 0x000000c000007812 */ /* 0x000fe400078ec0ff */
[----:B------:R-:W-:Y:S02]  /*0970*/  LOP3.LUT P0, RZ, R12, 0x2, RZ, 0xc0, !PT ;  /* 0x000000020cff7812 */ /* 0x000fe4000780c0ff */
[C---:B------:R-:W-:Y:S02]  /*0980*/  SEL R222, R226.reuse, 0xffffffe0, !P1 ;  /* 0xffffffe0e2de7807 */ /* 0x040fe40004800000 */
[----:B------:R-:W-:Y:S02]  /*0990*/  SEL R223, R223, 0x40, P2 ;  /* 0x00000040dfdf7807 */ /* 0x000fe40001000000 */
[----:B------:R-:W-:-:S02]  /*09a0*/  SEL R226, R226, 0xffffffe0, !P0 ;  /* 0xffffffe0e2e27807 */ /* 0x000fc40004000000 */
[----:B-1----:R-:W-:Y:S01]  /*09b0*/  LOP3.LUT R9, R4, R2, RZ, 0x3c, !PT ;  /* 0x0000000204097212 */ /* 0x002fe200078e3cff */
[----:B------:R-:W-:Y:S01]  /*09c0*/  IMAD.SHL.U32 R4, R14, 0x10, RZ ;  /* 0x000000100e047824 */ /* 0x000fe200078e00ff */
[----:B------:R-:W-:-:S05]  /*09d0*/  SHF.R.S32.HI R2, RZ, 0x7, R8 ;  /* 0x00000007ff027819 */ /* 0x000fca0000011408 */
[C---:B------:R-:W-:Y:S02]  /*09e0*/  IMAD R3, R2.reuse, 0x1000, R5 ;  /* 0x0000100002037824 */ /* 0x040fe400078e0205 */
[----:B------:R-:W-:Y:S02]  /*09f0*/  IMAD.SHL.U32 R2, R2, 0x8, RZ ;  /* 0x0000000802027824 */ /* 0x000fe400078e00ff */
[----:B------:R-:W-:Y:S01]  /*0a00*/  IMAD R5, R227, 0x400, R3 ;  /* 0x00000400e3057824 */ /* 0x000fe200078e0203 */
[----:B------:R-:W-:Y:S02]  /*0a10*/  SHF.R.U32.HI R3, RZ, 0x3, R0 ;  /* 0x00000003ff037819 */ /* 0x000fe40000011600 */
[----:B------:R-:W-:Y:S01]  /*0a20*/  LOP3.LUT R2, R2, 0x8, RZ, 0xc0, !PT ;  /* 0x0000000802027812 */ /* 0x000fe200078ec0ff */
[----:B------:R-:W-:Y:S02]  /*0a30*/  IMAD.IADD R9, R9, 0x1, R5 ;  /* 0x0000000109097824 */ /* 0x000fe400078e0205 */
[----:B------:R-:W-:Y:S01]  /*0a40*/  IMAD.SHL.U32 R5, R14, 0x8, RZ ;  /* 0x000000080e057824 */ /* 0x000fe200078e00ff */
[----:B------:R-:W-:Y:S01]  /*0a50*/  LOP3.LUT R8, R3, R0, R2, 0x1e, !PT ;  /* 0x0000000003087212 */ /* 0x000fe200078e1e02 */
[----:B------:R-:W-:Y:S01]  /*0a60*/  IMAD.SHL.U32 R0, R15, 0x40, RZ ;  /* 0x000000400f007824 */ /* 0x000fe200078e00ff */
[----:B------:R-:W-:Y:S01]  /*0a70*/  LOP3.LUT R7, R2, 0x10, R4, 0xf8, !PT ;  /* 0x0000001002077812 */ /* 0x000fe200078ef804 */
[----:B------:R-:W-:Y:S01]  /*0a80*/  IMAD.SHL.U32 R2, R12, 0x40, RZ ;  /* 0x000000400c027824 */ /* 0x000fe200078e00ff */
[----:B------:R-:W-:Y:S01]  /*0a90*/  LOP3.LUT R5, R5, 0x8, RZ, 0xc0, !PT ;  /* 0x0000000805057812 */ /* 0x000fe200078ec0ff */
[----:B------:R-:W-:Y:S01]  /*0aa0*/  IMAD.IADD R8, R8, 0x1, R10 ;  /* 0x0000000108087824 */ /* 0x000fe200078e020a */
[----:B------:R-:W-:Y:S01]  /*0ab0*/  LOP3.LUT R0, R0, 0x1c0, RZ, 0xc0, !PT ;  /* 0x000001c000007812 */ /* 0x000fe200078ec0ff */
[----:B------:R-:W-:Y:S01]  /*0ac0*/  IMAD.SHL.U32 R233, R9, 0x2, RZ ;  /* 0x0000000209e97824 */ /* 0x000fe200078e00ff */
[----:B------:R-:W-:Y:S01]  /*0ad0*/  LOP3.LUT R2, R2, 0xc0, RZ, 0xc0, !PT ;  /* 0x000000c002027812 */ /* 0x000fe200078ec0ff */
[----:B------:R-:W-:Y:S01]  /*0ae0*/  IMAD R3, R14, 0x200, R17 ;  /* 0x000002000e037824 */ /* 0x000fe200078e0211 */
[----:B------:R-:W-:Y:S01]  /*0af0*/  SHF.R.U32.HI R6, RZ, 0x3, R0 ;  /* 0x00000003ff067819 */ /* 0x000fe20000011600 */
[----:B------:R-:W-:Y:S01]  /*0b00*/  IMAD.IADD R231, R233, 0x1, R230 ;  /* 0x00000001e9e77824 */ /* 0x000fe200078e02e6 */
[----:B------:R-:W-:-:S02]  /*0b10*/  SHF.R.U32.HI R4, RZ, 0x3, R2 ;  /* 0x00000003ff047819 */ /* 0x000fc40000011602 */
[--C-:B------:R-:W-:Y:S01]  /*0b20*/  LOP3.LUT R6, R6, R0, R5.reuse, 0x1e, !PT ;  /* 0x0000000006067212 */ /* 0x100fe200078e1e05 */
[----:B------:R-:W-:Y:S01]  /*0b30*/  IMAD.SHL.U32 R0, R18, 0x20, RZ ;  /* 0x0000002012007824 */ /* 0x000fe200078e00ff */
[C---:B------:R-:W-:Y:S02]  /*0b40*/  LOP3.LUT R5, R4.reuse, R2, R5, 0x1e, !PT ;  /* 0x0000000204057212 */ /* 0x040fe400078e1e05 */
[----:B------:R-:W-:Y:S01]  /*0b50*/  LOP3.LUT R2, R4, R7, R2, 0x1e, !PT ;  /* 0x0000000704027212 */ /* 0x000fe200078e1e02 */
[----:B------:R-:W-:Y:S01]  /*0b60*/  IMAD.U32 R221, R221, 0x200, R6 ;  /* 0x00000200dddd7824 */ /* 0x000fe200078e0006 */
[----:B------:R-:W-:Y:S02]  /*0b70*/  SHF.R.S32.HI R4, RZ, 0x2, R22 ;  /* 0x00000002ff047819 */ /* 0x000fe40000011416 */
[----:B------:R-:W-:Y:S01]  /*0b80*/  IADD3 R232, R233, 0x20, RZ ;  /* 0x00000020e9e87810 */ /* 0x000fe20007ffe0ff */
[----:B------:R-:W-:Y:S01]  /*0b90*/  IMAD.IADD R225, R0, 0x1, R2 ;  /* 0x0000000100e17824 */ /* 0x000fe200078e0202 */
[----:B------:R-:W-:Y:S01]  /*0ba0*/  LEA R221, R221, 0xf000, 0x1 ;  /* 0x0000f000dddd7811 */ /* 0x000fe200078e08ff */
[----:B------:R-:W-:Y:S01]  /*0bb0*/  IMAD R11, R227, 0x10, R4 ;  /* 0x00000010e30b7824 */ /* 0x000fe200078e0204 */
[----:B------:R-:W-:Y:S01]  /*0bc0*/  @P4 IADD3 R232, R233, -0x20, RZ ;  /* 0xffffffe0e9e84810 */ /* 0x000fe20007ffe0ff */
[----:B------:R-:W-:-:S02]  /*0bd0*/  IMAD R227, R227, 0x200, R0 ;  /* 0x00000200e3e37824 */ /* 0x000fc400078e0200 */
[----:B------:R-:W-:Y:S01]  /*0be0*/  IMAD.MOV.U32 R4, RZ, RZ, 0x1 ;  /* 0x00000001ff047424 */ /* 0x000fe200078e00ff */
[----:B------:R-:W-:Y:S01]  /*0bf0*/  IADD3 R0, R11, -0x40, RZ ;  /* 0xffffffc00b007810 */ /* 0x000fe20007ffe0ff */
[----:B------:R-:W-:Y:S01]  /*0c00*/  STL [R1+0x48], R11 ;  /* 0x0000480b01007387 */ /* 0x000fe20000100800 */
[C---:B------:R-:W-:Y:S02]  /*0c10*/  IMAD.IADD R222, R221.reuse, 0x1, R222 ;  /* 0x00000001ddde7824 */ /* 0x040fe400078e02de */
[----:B------:R-:W-:Y:S01]  /*0c20*/  SHF.R.S32.HI R2, RZ, 0x1f, R0 ;  /* 0x0000001fff027819 */ /* 0x000fe20000011400 */
[----:B------:R-:W-:Y:S01]  /*0c30*/  IMAD.IADD R224, R221, 0x1, R223 ;  /* 0x00000001dde07824 */ /* 0x000fe200078e02df */
[----:B------:R-:W-:Y:S01]  /*0c40*/  IADD3 R4, R11, -c[0x0][0x214], R4 ;  /* 0x800085000b047a10 */ /* 0x000fe20007ffe004 */
[----:B------:R-:W-:Y:S01]  /*0c50*/  IMAD.IADD R227, R227, 0x1, R5 ;  /* 0x00000001e3e37824 */ /* 0x000fe200078e0205 */
[C---:B------:R-:W-:Y:S01]  /*0c60*/  SHF.L.U64.HI R2, R0.reuse, 0x2, R2 ;  /* 0x0000000200027819 */ /* 0x040fe20000010202 */
[----:B------:R-:W-:-:S02]  /*0c70*/  IMAD.SHL.U32 R0, R0, 0x4, RZ ;  /* 0x0000000400007824 */ /* 0x000fc400078e00ff */
[----:B------:R1:W-:Y:S01]  /*0c80*/  STL [R1+0x38], R4 ;  /* 0x0000380401007387 */ /* 0x0003e20000100800 */
[----:B------:R-:W-:Y:S02]  /*0c90*/  IMAD.IADD R230, R230, 0x1, R232 ;  /* 0x00000001e6e67824 */ /* 0x000fe400078e02e8 */
[----:B------:R-:W-:Y:S01]  /*0ca0*/  IMAD.IADD R223, R222, 0x1, R223 ;  /* 0x00000001dedf7824 */ /* 0x000fe200078e02df */
[----:B------:R2:W-:Y:S04]  /*0cb0*/  STL [R1+0x34], R2 ;  /* 0x0000340201007387 */ /* 0x0005e80000100800 */
[----:B------:R3:W-:Y:S01]  /*0cc0*/  STL [R1+0x30], R0 ;  /* 0x0000300001007387 */ /* 0x0007e20000100800 */
[----:B-1----:R-:W-:Y:S01]  /*0cd0*/  LEA R4, R8, 0x9000, 0x1 ;  /* 0x0000900008047811 */ /* 0x002fe200078e08ff */
[----:B--2---:R-:W-:-:S04]  /*0ce0*/  IMAD.SHL.U32 R2, R3, 0x2, RZ ;  /* 0x0000000203027824 */ /* 0x004fc800078e00ff */
[----:B------:R1:W-:Y:S01]  /*0cf0*/  STL [R1+0x1c], R4 ;  /* 0x00001c0401007387 */ /* 0x0003e20000100800 */
[C---:B---3--:R-:W-:Y:S02]  /*0d00*/  IADD3 R0, R4.reuse, 0x20, RZ ;  /* 0x0000002004007810 */ /* 0x048fe40007ffe0ff */
[----:B------:R-:W-:-:S05]  /*0d10*/  @P3 IADD3 R0, R4, -0x20, RZ ;  /* 0xffffffe004003810 */ /* 0x000fca0007ffe0ff */
[----:B------:R1:W-:Y:S02]  /*0d20*/  STL [R1+0x20], R0 ;  /* 0x0000200001007387 */ /* 0x0003e40000100800 */
.L_x_51:
[----:B------:R-:W-:Y:S01]  /*0d30*/  ULDC.64 UR4, c[0x0][0x258] ;  /* 0x0000960000047ab9 */ /* 0x000fe20000000a00 */
[----:B------:R-:W-:Y:S01]  /*0d40*/  ISETP.NE.U32.AND P1, PT, RZ, c[0x0][0x250], PT ;  /* 0x00009400ff007a0c */ /* 0x000fe20003f25070 */
[----:B------:R-:W-:Y:S02]  /*0d50*/  UISETP.NE.U32.AND UP1, UPT, URZ, UR4, UPT ;  /* 0x000000043f00728c */ /* 0x000fe4000bf25070 */
[----:B------:R-:W-:Y:S01]  /*0d60*/  ULDC.64 UR6, c[0x0][0x258] ;  /* 0x0000960000067ab9 */ /* 0x000fe20000000a00 */
[----:B------:R-:W-:Y:S01]  /*0d70*/  ISETP.NE.AND.EX P1, PT, RZ, c[0x0][0x254], PT, P1 ;  /* 0x00009500ff007a0c */ /* 0x000fe20003f25310 */
[----:B------:R-:W-:-:S06]  /*0d80*/  UISETP.NE.AND.EX UP1, UPT, URZ, UR5, UPT, UP1 ;  /* 0x000000053f00728c */ /* 0x000fcc000bf25310 */
[----:B------:R-:W-:-:S05]  /*0d90*/  PLOP3.LUT P0, PT, PT, PT, UP1, 0x80, 0x0 ;  /* 0x000000000000781c */ /* 0x000fca0003f0f018 */
[----:B------:R-:W-:Y:S01]  /*0da0*/  @UP1 UMOV UR4, 0x4 ;  /* 0x0000000400041882 */ /* 0x000fe20000000000 */
[----:B-1----:R-:W2:Y:S01]  /*0db0*/  @P1 S2R R7, SR_CTAID.Y ;  /* 0x0000000000071919 */ /* 0x002ea20000002600 */
[----:B------:R-:W-:-:S06]  /*0dc0*/  @P1 IMAD.MOV.U32 R6, RZ, RZ, 0x4 ;  /* 0x00000004ff061424 */ /* 0x000fcc00078e00ff */
[----:B-1----:R-:W1:Y:S01]  /*0dd0*/  @P0 S2R R0, SR_CTAID.Y ;  /* 0x0000000000000919 */ /* 0x002e620000002600 */
[----:B--2---:R-:W-:-:S06]  /*0de0*/  @P1 IMAD.WIDE R6, R7, R6, c[0x0][0x250] ;  /* 0x0000940007061625 */ /* 0x004fcc00078e0206 */
[----:B------:R-:W2:Y:S01]  /*0df0*/  @P1 LDG.E R6, [R6.64] ;  /* 0x0000002206061981 */ /* 0x000ea2000c1e1900 */
[----:B-1----:R-:W1:Y:S02]  /*0e00*/  @P0 R2UR UR5, R0 ;  /* 0x00000000000503c2 */ /* 0x002e6400000e0000 */
[----:B-1----:R-:W-:-:S06]  /*0e10*/  @UP1 UIMAD.WIDE UR4, UR5, UR4, UR6 ;  /* 0x00000004050412a5 */ /* 0x002fcc000f8e0206 */
[----:B------:R-:W-:Y:S02]  /*0e20*/  IMAD.U32 R4, RZ, RZ, UR4 ;  /* 0x00000004ff047e24 */ /* 0x000fe4000f8e00ff */
[----:B------:R-:W-:Y:S01]  /*0e30*/  IMAD.U32 R5, RZ, RZ, UR5 ;  /* 0x00000005ff057e24 */ /* 0x000fe2000f8e00ff */
[----:B------:R-:W-:Y:S02]  /*0e40*/  UMOV UR28, URZ ;  /* 0x0000003f001c7c82 */ /* 0x000fe40008000000 */
[----:B------:R-:W-:Y:S02]  /*0e50*/  ULDC.64 UR4, c[0x0][0x268] ;  /* 0x00009a0000047ab9 */ /* 0x000fe40000000a00 */
[----:B------:R-:W3:Y:S01]  /*0e60*/  @P0 LDG.E R0, [R4.64] ;  /* 0x0000002204000981 */ /* 0x000ee2000c1e1900 */
[----:B------:R-:W-:-:S04]  /*0e70*/  @!UP1 UISETP.NE.U32.AND UP0, UPT, URZ, UR4, UPT ;  /* 0x000000043f00928c */ /* 0x000fc8000bf05070 */
[----:B------:R-:W-:-:S03]  /*0e80*/  @!UP1 UISETP.NE.AND.EX UP0, UPT, URZ, UR5, UPT, UP0 ;  /* 0x000000053f00928c */ /* 0x000fc6000bf05300 */
[----:B------:R-:W-:Y:S02]  /*0e90*/  ULDC.64 UR4, c[0x0][0x218] ;  /* 0x0000860000047ab9 */ /* 0x000fe40000000a00 */
[----:B------:R-:W-:Y:S02]  /*0ea0*/  @!UP1 USEL UR5, URZ, UR5, !UP0 ;  /* 0x000000053f059287 */ /* 0x000fe4000c000000 */
[----:B------:R-:W-:Y:S01]  /*0eb0*/  USHF.L.U32 UR36, UR23, 0x7, URZ ;  /* 0x0000000717247899 */ /* 0x000fe2000800063f */
[----:B--2---:R-:W1:Y:S08]  /*0ec0*/  @P1 R2UR UR28, R6 ;  /* 0x00000000061c13c2 */ /* 0x004e7000000e0000 */
[----:B---3--:R-:W1:Y:S02]  /*0ed0*/  @P0 R2UR UR37, R0 ;  /* 0x00000000002503c2 */ /* 0x008e6400000e0000 */
[----:B-1----:R-:W-:-:S02]  /*0ee0*/  @UP1 UIADD3 UR37, UR37, -UR28, URZ ;  /* 0x8000001c25251290 */ /* 0x002fc4000fffe03f */
[----:B------:R-:W-:-:S04]  /*0ef0*/  @!UP1 UIADD3 UR37, UR5, UR4, -UR28 ;  /* 0x0000000405259290 */ /* 0x000fc8000fffe81c */
[----:B------:R-:W-:-:S06]  /*0f00*/  UISETP.GE.AND UP0, UPT, UR36, UR37, UPT ;  /* 0x000000252400728c */ /* 0x000fcc000bf06270 */
[----:B------:R-:W-:-:S13]  /*0f10*/  PLOP3.LUT P0, PT, PT, PT, UP0, 0x80, 0x0 ;  /* 0x000000000000781c */ /* 0x000fda0003f0f008 */
[----:B------:R-:W-:Y:S05]  /*0f20*/  @P0 BRA `(.L_x_43) ;  /* 0x00005a4000000947 */ /* 0x000fea0003800000 */
[----:B------:R-:W-:Y:S01]  /*0f30*/  IABS R6, c[0x0][0x1c8] ;  /* 0x0000720000067a13 */ /* 0x000fe20000000000 */
[----:B------:R-:W1:Y:S01]  /*0f40*/  S2R R3, SR_CTAID.Z ;  /* 0x0000000000037919 */ /* 0x000e620000002700 */
[----:B------:R-:W2:Y:S01]  /*0f50*/  S2UR UR33, SR_CTAID.Z ;  /* 0x00000000002179c3 */ /* 0x000ea20000002700 */
[----:B------:R-:W-:Y:S01]  /*0f60*/  ULDC UR39, c[0x0][0x1c8] ;  /* 0x0000720000277ab9 */ /* 0x000fe20000000800 */
[----:B------:R-:W3:Y:S01]  /*0f70*/  I2F.RP R4, R6 ;  /* 0x0000000600047306 */ /* 0x000ee20000209400 */
[----:B------:R-:W-:Y:S01]  /*0f80*/  ULDC UR43, c[0x0][0x214] ;  /* 0x00008500002b7ab9 */ /* 0x000fe20000000800 */
[----:B------:R-:W-:Y:S01]  /*0f90*/  ISETP.NE.AND P2, PT, RZ, c[0x0][0x1c8], PT ;  /* 0x00007200ff007a0c */ /* 0x000fe20003f45270 */
[----:B------:R-:W-:Y:S02]  /*0fa0*/  ULDC.U8 UR6, c[0x0][0x328] ;  /* 0x0000ca0000067ab9 */ /* 0x000fe40000000000 */
[----:B------:R-:W-:Y:S01]  /*0fb0*/  UIADD3 UR43, UR43, 0x3f, URZ ;  /* 0x0000003f2b2b7890 */ /* 0x000fe2000fffe03f */
[----:B------:R-:W4:Y:S01]  /*0fc0*/  S2UR UR29, SR_CTAID.Y ;  /* 0x00000000001d79c3 */ /* 0x000f220000002600 */
[----:B------:R-:W-:-:S02]  /*0fd0*/  ULDC.64 UR4, c[0x0][0x240] ;  /* 0x0000900000047ab9 */ /* 0x000fc40000000a00 */
[----:B------:R-:W-:Y:S02]  /*0fe0*/  UISETP.NE.AND UP0, UPT, UR6, URZ, UPT ;  /* 0x0000003f0600728c */ /* 0x000fe4000bf05270 */
[----:B------:R-:W-:Y:S02]  /*0ff0*/  UISETP.NE.U32.AND UP1, UPT, URZ, UR4, UPT ;  /* 0x000000043f00728c */ /* 0x000fe4000bf25070 */
[----:B------:R-:W-:Y:S02]  /*1000*/  USHF.R.S32.HI UR46, URZ, 0x1f, UR43 ;  /* 0x0000001f3f2e7899 */ /* 0x000fe4000801142b */
[----:B------:R-:W-:Y:S01]  /*1010*/  UISETP.NE.AND.EX UP1, UPT, URZ, UR5, UPT, UP1 ;  /* 0x000000053f00728c */ /* 0x000fe2000bf25310 */
[----:B---3--:R-:W3:Y:S01]  /*1020*/  MUFU.RCP R4, R4 ;  /* 0x0000000400047308 */ /* 0x008ee20000001000 */
[----:B------:R-:W-:Y:S02]  /*1030*/  ULEA.HI UR46, UR46, UR43, URZ, 0x6 ;  /* 0x0000002b2e2e7291 */ /* 0x000fe4000f8f303f */
[----:B------:R-:W-:Y:S01]  /*1040*/  ULDC UR4, c[0x0][0x214] ;  /* 0x0000850000047ab9 */ /* 0x000fe20000000800 */
[----:B-1----:R-:W-:Y:S01]  /*1050*/  IABS R3, R3 ;  /* 0x0000000300037213 */ /* 0x002fe20000000000 */
[----:B--2---:R-:W-:-:S02]  /*1060*/  ULOP3.LUT UR39, UR33, UR39, URZ, 0x3c, !UPT ;  /* 0x0000002721277292 */ /* 0x004fc4000f8e3c3f */
[----:B------:R-:W-:Y:S02]  /*1070*/  ULDC UR45, c[0x0][0x22c] ;  /* 0x00008b00002d7ab9 */ /* 0x000fe40000000800 */
[----:B------:R-:W-:Y:S02]  /*1080*/  ULDC UR5, c[0x0][0x1c0] ;  /* 0x0000700000057ab9 */ /* 0x000fe40000000800 */
[----:B------:R-:W-:Y:S01]  /*1090*/  ISETP.LE.AND P1, PT, RZ, UR39, PT ;  /* 0x00000027ff007c0c */ /* 0x000fe2000bf23270 */
[----:B------:R-:W-:Y:S02]  /*10a0*/  ULDC.U8 UR38, c[0x0][0x3d0] ;  /* 0x0000f40000267ab9 */ /* 0x000fe40000000000 */
[----:B----4-:R-:W-:Y:S01]  /*10b0*/  UIMAD.WIDE UR48, UR29, 0x80, URZ ;  /* 0x000000801d3078a5 */ /* 0x010fe2000f8e023f */
[----:B---3--:R-:W-:Y:S01]  /*10c0*/  IADD3 R4, R4, 0xffffffe, RZ ;  /* 0x0ffffffe04047810 */ /* 0x008fe20007ffe0ff */
[----:B------:R-:W-:Y:S01]  /*10d0*/  @UP0 UIMAD UR6, UR29, UR4, URZ ;  /* 0x000000041d0602a4 */ /* 0x000fe2000f8e023f */
[----:B------:R-:W-:Y:S01]  /*10e0*/  ISETP.NE.AND P4, PT, RZ, UR38, PT ;  /* 0x00000026ff007c0c */ /* 0x000fe2000bf85270 */
[----:B------:R-:W-:Y:S01]  /*10f0*/  USEL UR39, UR48, URZ, UP1 ;  /* 0x0000003f30277287 */ /* 0x000fe20008800000 */
[----:B------:R-:W1:Y:S01]  /*1100*/  F2I.FTZ.U32.TRUNC.NTZ R5, R4 ;  /* 0x0000000400057305 */ /* 0x000e62000021f000 */
[----:B------:R-:W-:-:S02]  /*1110*/  ULOP3.LUT UR48, UR46, 0xffffffc0, URZ, 0xc0, !UPT ;  /* 0xffffffc02e307892 */ /* 0x000fc4000f8ec03f */
[----:B------:R-:W-:Y:S02]  /*1120*/  UIMAD UR45, UR33, UR45, URZ ;  /* 0x0000002d212d72a4 */ /* 0x000fe4000f8e023f */
[----:B------:R-:W-:Y:S02]  /*1130*/  @!UP0 UIMAD UR5, UR29, UR5, UR33 ;  /* 0x000000051d0582a4 */ /* 0x000fe4000f8e0221 */
[----:B------:R-:W-:Y:S02]  /*1140*/  UIADD3 UR48, UR48, -0x40, URZ ;  /* 0xffffffc030307890 */ /* 0x000fe4000fffe03f */
[----:B------:R-:W-:Y:S02]  /*1150*/  ULDC UR44, c[0x0][0x234] ;  /* 0x00008d00002c7ab9 */ /* 0x000fe40000000800 */
[----:B------:R-:W-:Y:S02]  /*1160*/  ULDC UR41, c[0x0][0x1c0] ;  /* 0x0000700000297ab9 */ /* 0x000fe40000000800 */
[----:B------:R-:W-:-:S02]  /*1170*/  USEL UR38, UR49, URZ, UP1 ;  /* 0x0000003f31267287 */ /* 0x000fc40008800000 */
[----:B------:R-:W-:Y:S01]  /*1180*/  @UP0 UIMAD UR44, UR33, UR44, UR6 ;  /* 0x0000002c212c02a4 */ /* 0x000fe2000f8e0206 */
[--C-:B-1----:R-:W-:Y:S01]  /*1190*/  IMAD.MOV R0, RZ, RZ, -R5.reuse ;  /* 0x000000ffff007224 */ /* 0x102fe200078e0a05 */
[----:B------:R-:W-:Y:S01]  /*11a0*/  USHF.R.S32.HI UR7, URZ, 0x1f, UR28 ;  /* 0x0000001f3f077899 */ /* 0x000fe2000801141c */
[----:B------:R-:W-:Y:S01]  /*11b0*/  IMAD.MOV.U32 R4, RZ, RZ, RZ ;  /* 0x000000ffff047224 */ /* 0x000fe200078e00ff */
[----:B------:R-:W-:Y:S01]  /*11c0*/  USHF.R.S32.HI UR32, URZ, 0x1f, UR36 ;  /* 0x0000001f3f207899 */ /* 0x000fe20008011424 */
[----:B------:R-:W-:Y:S01]  /*11d0*/  IMAD R0, R0, R6, RZ ;  /* 0x0000000600007224 */ /* 0x000fe200078e02ff */
[----:B------:R-:W-:Y:S02]  /*11e0*/  USHF.R.S32.HI UR47, URZ, 0x1f, UR29 ;  /* 0x0000001f3f2f7899 */ /* 0x000fe4000801141d */
[----:B------:R-:W-:Y:S01]  /*11f0*/  USHF.R.S32.HI UR42, URZ, 0x1f, UR33 ;  /* 0x0000001f3f2a7899 */ /* 0x000fe20008011421 */
[----:B------:R-:W-:Y:S01]  /*1200*/  IMAD.HI.U32 R0, R5, R0, R4 ;  /* 0x0000000005007227 */ /* 0x000fe200078e0004 */
[----:B------:R-:W-:-:S02]  /*1210*/  USHF.R.S32.HI UR41, URZ, 0x1f, UR41 ;  /* 0x0000001f3f297899 */ /* 0x000fc40008011429 */
[----:B------:R-:W-:Y:S01]  /*1220*/  USHF.R.S32.HI UR40, URZ, 0x1f, UR45 ;  /* 0x0000001f3f287899 */ /* 0x000fe2000801142d */
[----:B------:R-:W-:Y:S01]  /*1230*/  IMAD.MOV.U32 R4, RZ, RZ, R3 ;  /* 0x000000ffff047224 */ /* 0x000fe200078e0003 */
[----:B------:R-:W-:Y:S02]  /*1240*/  USHF.R.S32.HI UR46, URZ, 0x6, UR46 ;  /* 0x000000063f2e7899 */ /* 0x000fe4000801142e */
[----:B------:R-:W-:Y:S01]  /*1250*/  @!UP0 UIMAD UR44, UR5, UR4, URZ ;  /* 0x00000004052c82a4 */ /* 0x000fe2000f8e023f */
[----:B------:R-:W-:Y:S01]  /*1260*/  IMAD.HI.U32 R0, R0, R4, RZ ;  /* 0x0000000400007227 */ /* 0x000fe200078e00ff */
[----:B------:R-:W-:-:S03]  /*1270*/  USHF.R.S32.HI UR49, URZ, 0x1f, UR48 ;  /* 0x0000001f3f317899 */ /* 0x000fc60008011430 */
[----:B------:R-:W-:-:S04]  /*1280*/  IMAD.MOV R3, RZ, RZ, -R0 ;  /* 0x000000ffff037224 */ /* 0x000fc800078e0a00 */
[C---:B------:R-:W-:Y:S02]  /*1290*/  IMAD R3, R6.reuse, R3, R4 ;  /* 0x0000000306037224 */ /* 0x040fe400078e0204 */
[----:B------:R-:W1:Y:S03]  /*12a0*/  S2R R4, SR_CTAID.X ;  /* 0x0000000000047919 */ /* 0x000e660000002500 */
[----:B------:R-:W-:-:S13]  /*12b0*/  ISETP.GT.U32.AND P3, PT, R6, R3, PT ;  /* 0x000000030600720c */ /* 0x000fda0003f64070 */
[----:B------:R-:W-:Y:S01]  /*12c0*/  @!P3 IMAD.IADD R3, R3, 0x1, -R6 ;  /* 0x000000010303b824 */ /* 0x000fe200078e0a06 */
[----:B------:R-:W-:-:S04]  /*12d0*/  @!P3 IADD3 R0, R0, 0x1, RZ ;  /* 0x000000010000b810 */ /* 0x000fc80007ffe0ff */
[----:B------:R-:W-:Y:S01]  /*12e0*/  ISETP.GE.U32.AND P0, PT, R3, R6, PT ;  /* 0x000000060300720c */ /* 0x000fe20003f06070 */
[----:B-1----:R-:W-:-:S04]  /*12f0*/  IMAD.WIDE.U32 R20, R4, c[0x0][0x3d8], RZ ;  /* 0x0000f60004147a25 */ /* 0x002fc800078e00ff */
[----:B------:R-:W-:Y:S01]  /*1300*/  IMAD R3, R4, c[0x0][0x3dc], R21 ;  /* 0x0000f70004037a24 */ /* 0x000fe200078e0215 */
[----:B------:R-:W-:-:S04]  /*1310*/  SEL R20, R20, RZ, P4 ;  /* 0x000000ff14147207 */ /* 0x000fc80002000000 */
[----:B------:R-:W-:-:S03]  /*1320*/  SEL R19, R3, RZ, P4 ;  /* 0x000000ff03137207 */ /* 0x000fc60002000000 */
[----:B------:R-:W-:Y:S02]  /*1330*/  @P0 IADD3 R0, R0, 0x1, RZ ;  /* 0x0000000100000810 */ /* 0x000fe40007ffe0ff */
[----:B------:R-:W-:-:S03]  /*1340*/  PLOP3.LUT P0, PT, PT, PT, UP0, 0x80, 0x0 ;  /* 0x000000000000781c */ /* 0x000fc60003f0f008 */
[----:B------:R-:W-:Y:S01]  /*1350*/  @!P1 IMAD.MOV R0, RZ, RZ, -R0 ;  /* 0x000000ffff009224 */ /* 0x000fe200078e0a00 */
[----:B------:R-:W-:-:S04]  /*1360*/  @!P2 LOP3.LUT R0, RZ, c[0x0][0x1c8], RZ, 0x33, !PT ;  /* 0x00007200ff00aa12 */ /* 0x000fc800078e33ff */
[----:B------:R-:W-:-:S05]  /*1370*/  SHF.R.S32.HI R15, RZ, 0x1f, R0 ;  /* 0x0000001fff0f7819 */ /* 0x000fca0000011400 */
[----:B------:R-:W-:Y:S05]  /*1380*/  @!P0 BRA `(.L_x_44) ;  /* 0x0000003000008947 */ /* 0x000fea0003800000 */
[----:B------:R-:W-:-:S04]  /*1390*/  UIMAD UR43, UR21, UR29, URZ ;  /* 0x0000001d152b72a4 */ /* 0x000fc8000f8e023f */
[----:B------:R-:W-:Y:S01]  /*13a0*/  UIMAD UR43, UR22, UR33, UR43 ;  /* 0x00000021162b72a4 */ /* 0x000fe2000f8e022b */
[----:B------:R-:W-:Y:S05]  /*13b0*/  BRA `(.L_x_45) ;  /* 0x0000002000007947 */ /* 0x000fea0003800000 */
.L_x_44:
[----:B------:R-:W-:-:S04]  /*13c0*/  UIMAD UR43, UR29, UR14, UR33 ;  /* 0x0000000e1d2b72a4 */ /* 0x000fc8000f8e0221 */
[----:B------:R-:W-:Y:S02]  /*13d0*/  UIMAD UR43, UR43, UR13, URZ ;  /* 0x0000000d2b2b72a4 */ /* 0x000fe4000f8e023f */
.L_x_45:
[----:B------:R-:W2:Y:S01]  /*13e0*/  LDL.64 R4, [R1+0x40] ;  /* 0x0000400001047983 */ /* 0x000ea20000100a00 */
[----:B------:R-:W-:-:S03]  /*13f0*/  ULDC.64 UR4, c[0x0][0x368] ;  /* 0x0000da0000047ab9 */ /* 0x000fc60000000a00 */
[----:B------:R1:W2:Y:S01]  /*1400*/  LDL.64 R10, [R1+0x40] ;  /* 0x00004000010a7983 */ /* 0x0002a20000100a00 */
[----:B------:R-:W-:Y:S02]  /*1410*/  UIMAD UR4, UR47, UR4, URZ ;  /* 0x000000042f0472a4 */ /* 0x000fe4000f8e023f */
[----:B------:R-:W-:Y:S01]  /*1420*/  UIADD3 UR28, UP0, UR36, UR28, URZ ;  /* 0x0000001c241c7290 */ /* 0x000fe2000ff1e03f */
[----:B------:R-:W3:Y:S01]  /*1430*/  S2R R21, SR_TID.X ;  /* 0x0000000000157919 */ /* 0x000ee20000002100 */
[----:B------:R-:W-:Y:S02]  /*1440*/  UIMAD UR6, UR29, UR5, UR4 ;  /* 0x000000051d0672a4 */ /* 0x000fe4000f8e0204 */
[----:B------:R-:W-:Y:S01]  /*1450*/  UIADD3.X UR32, UR7, UR32, URZ, UP0, !UPT ;  /* 0x0000002007207290 */ /* 0x000fe200087fe43f */
[----:B------:R-:W4:Y:S01]  /*1460*/  S2R R23, SR_CTAID.Y ;  /* 0x0000000000177919 */ /* 0x000f220000002600 */
[----:B------:R-:W-:Y:S01]  /*1470*/  ULDC.64 UR4, c[0x0][0x1a0] ;  /* 0x0000680000047ab9 */ /* 0x000fe20000000a00 */
[----:B------:R-:W-:Y:S01]  /*1480*/  IMAD.U32 R6, RZ, RZ, UR28 ;  /* 0x0000001cff067e24 */ /* 0x000fe2000f8e00ff */
[----:B------:R-:W-:-:S04]  /*1490*/  UIMAD UR4, UR32, UR4, URZ ;  /* 0x00000004200472a4 */ /* 0x000fc8000f8e023f */
[----:B------:R-:W-:-:S03]  /*14a0*/  UIMAD UR50, UR28, UR5, UR4 ;  /* 0x000000051c3272a4 */ /* 0x000fc6000f8e0204 */
[----:B------:R-:W-:Y:S02]  /*14b0*/  ULDC.64 UR4, c[0x0][0x198] ;  /* 0x0000660000047ab9 */ /* 0x000fe40000000a00 */
[----:B------:R-:W-:-:S04]  /*14c0*/  UIMAD UR4, UR32, UR4, URZ ;  /* 0x00000004200472a4 */ /* 0x000fc8000f8e023f */
[----:B------:R-:W-:-:S03]  /*14d0*/  UIMAD UR51, UR28, UR5, UR4 ;  /* 0x000000051c3372a4 */ /* 0x000fc6000f8e0204 */
[----:B------:R-:W-:Y:S01]  /*14e0*/  ULDC.64 UR4, c[0x0][0x180] ;  /* 0x0000600000047ab9 */ /* 0x000fe20000000a00 */
[----:B---3--:R-:W-:Y:S01]  /*14f0*/  SHF.R.S32.HI R22, RZ, 0x1f, R21 ;  /* 0x0000001fff167819 */ /* 0x008fe20000011415 */
[----:B------:R-:W-:-:S03]  /*1500*/  UIMAD UR4, UR47, UR4, URZ ;  /* 0x000000042f0472a4 */ /* 0x000fc6000f8e023f */
[----:B------:R-:W-:Y:S01]  /*1510*/  LEA.HI R3, R22, R21, RZ, 0x2 ;  /* 0x0000001516037211 */ /* 0x000fe200078f10ff */
[----:B------:R-:W-:-:S03]  /*1520*/  UIMAD UR4, UR29, UR5, UR4 ;  /* 0x000000051d0472a4 */ /* 0x000fc6000f8e0204 */
[----:B------:R-:W-:-:S04]  /*1530*/  SHF.R.S32.HI R3, RZ, 0x2, R3 ;  /* 0x00000002ff037819 */ /* 0x000fc80000011403 */
[----:B------:R-:W-:Y:S02]  /*1540*/  SHF.R.S32.HI R18, RZ, 0x1f, R3 ;  /* 0x0000001fff127819 */ /* 0x000fe40000011403 */
[----:B------:R-:W-:-:S04]  /*1550*/  IADD3 R14, P0, R3, UR48, RZ ;  /* 0x00000030030e7c10 */ /* 0x000fc8000ff1e0ff */
[----:B------:R-:W-:-:S05]  /*1560*/  IADD3.X R12, R18, UR49, RZ, P0, !PT ;  /* 0x00000031120c7c10 */ /* 0x000fca00087fe4ff */
[----:B------:R-:W-:Y:S01]  /*1570*/  IMAD R13, R12, c[0x0][0x190], RZ ;  /* 0x000064000c0d7a24 */ /* 0x000fe200078e02ff */
[----:B------:R-:W-:Y:S01]  /*1580*/  UIADD3 UR44, UR48, UR44, URZ ;  /* 0x0000002c302c7290 */ /* 0x000fe2000fffe03f */
[----:B------:R-:W-:Y:S01]  /*1590*/  @P4 BAR.SYNC.DEFER_BLOCKING 0x0 ;  /* 0x0000000000004b1d */ /* 0x000fe20000010000 */
[----:B--2---:R-:W-:-:S05]  /*15a0*/  IMAD.MOV.U32 R10, RZ, RZ, R4 ;  /* 0x000000ffff0a7224 */ /* 0x004fca00078e0004 */
[----:B------:R-:W-:-:S05]  /*15b0*/  SHF.R.S32.HI R11, RZ, 0x1f, R10 ;  /* 0x0000001fff0b7819 */ /* 0x000fca000001140a */
[----:B------:R2:W-:Y:S01]  /*15c0*/  STL [R1+0x44], R11 ;  /* 0x0000440b01007387 */ /* 0x0005e20000100800 */
[----:B----4-:R-:W-:-:S03]  /*15d0*/  IMAD.WIDE.U32 R4, R23, c[0x0][0x368], R10 ;  /* 0x0000da0017047a25 */ /* 0x010fc600078e000a */
[----:B------:R-:W3:Y:S01]  /*15e0*/  LDL R25, [R1+0x24] ;  /* 0x0000240001197983 */ /* 0x000ee20000100800 */
[----:B------:R-:W-:Y:S01]  /*15f0*/  IMAD.MOV.U32 R8, RZ, RZ, R4 ;  /* 0x000000ffff087224 */ /* 0x000fe200078e0004 */
[----:B------:R-:W-:Y:S01]  /*1600*/  IADD3 R9, R5, UR6, RZ ;  /* 0x0000000605097c10 */ /* 0x000fe2000fffe0ff */
[----:B------:R-:W-:Y:S01]  /*1610*/  IMAD.U32 R4, RZ, RZ, UR28 ;  /* 0x0000001cff047e24 */ /* 0x000fe2000f8e00ff */
[----:B------:R-:W4:Y:S01]  /*1620*/  LDL R24, [R1+0x48] ;  /* 0x0000480001187983 */ /* 0x000f220000100800 */
[--C-:B------:R-:W-:Y:S01]  /*1630*/  IMAD.WIDE.U32 R6, R6, c[0x0][0x1a0], R10.reuse ;  /* 0x0000680006067a25 */ /* 0x100fe200078e000a */
[----:B------:R-:W-:Y:S02]  /*1640*/  ULDC.64 UR6, c[0x0][0x188] ;  /* 0x0000620000067ab9 */ /* 0x000fe40000000a00 */
[----:B------:R-:W-:Y:S01]  /*1650*/  UIMAD UR6, UR47, UR6, URZ ;  /* 0x000000062f0672a4 */ /* 0x000fe2000f8e023f */
[----:B------:R-:W-:Y:S01]  /*1660*/  IMAD.WIDE.U32 R4, R4, c[0x0][0x198], R10 ;  /* 0x0000660004047a25 */ /* 0x000fe200078e000a */
[----:B------:R-:W-:-:S02]  /*1670*/  IADD3 R7, R7, UR50, RZ ;  /* 0x0000003207077c10 */ /* 0x000fc4000fffe0ff */
[----:B------:R-:W-:Y:S01]  /*1680*/  UIMAD UR6, UR29, UR7, UR6 ;  /* 0x000000071d0672a4 */ /* 0x000fe2000f8e0206 */
[----:B------:R-:W-:Y:S01]  /*1690*/  IMAD R16, R14, c[0x0][0x194], R13 ;  /* 0x000065000e107a24 */ /* 0x000fe200078e020d */
[----:B------:R-:W-:Y:S01]  /*16a0*/  IADD3 R5, R5, UR51, RZ ;  /* 0x0000003305057c10 */ /* 0x000fe2000fffe0ff */
[----:B------:R-:W-:Y:S02]  /*16b0*/  IMAD R17, R12, c[0x0][0x370], RZ ;  /* 0x0000dc000c117a24 */ /* 0x000fe400078e02ff */
[----:B------:R-:W-:-:S04]  /*16c0*/  IMAD.WIDE.U32 R12, R14, c[0x0][0x370], R8 ;  /* 0x0000dc000e0c7a25 */ /* 0x000fc800078e0008 */
[----:B--2---:R-:W-:-:S04]  /*16d0*/  IMAD.WIDE.U32 R10, R14, c[0x0][0x190], R10 ;  /* 0x000064000e0a7a25 */ /* 0x004fc800078e000a */
[----:B------:R-:W-:Y:S02]  /*16e0*/  IMAD.IADD R9, R11, 0x1, R16 ;  /* 0x000000010b097824 */ /* 0x000fe400078e0210 */
[----:B------:R-:W-:Y:S02]  /*16f0*/  IMAD R16, R14, c[0x0][0x374], R17 ;  /* 0x0000dd000e107a24 */ /* 0x000fe400078e0211 */
[----:B------:R-:W2:Y:S01]  /*1700*/  S2R R17, SR_CTAID.Z ;  /* 0x0000000000117919 */ /* 0x000ea20000002700 */
[----:B------:R-:W-:-:S04]  /*1710*/  IMAD.WIDE.U32 R6, R23, c[0x0][0x188], R6 ;  /* 0x0000620017067a25 */ /* 0x000fc800078e0006 */
[----:B------:R-:W-:Y:S01]  /*1720*/  IMAD.WIDE.U32 R4, R23, c[0x0][0x180], R4 ;  /* 0x0000600017047a25 */ /* 0x000fe200078e0004 */
[----:B------:R-:W-:Y:S01]  /*1730*/  IADD3 R7, R7, UR6, RZ ;  /* 0x0000000607077c10 */ /* 0x000fe2000fffe0ff */
[----:B------:R-:W-:Y:S01]  /*1740*/  ULDC.64 UR6, c[0x0][0x178] ;  /* 0x00005e0000067ab9 */ /* 0x000fe20000000a00 */
[----:B------:R-:W-:Y:S02]  /*1750*/  MOV R8, R10 ;  /* 0x0000000a00087202 */ /* 0x000fe40000000f00 */
[----:B------:R-:W-:Y:S01]  /*1760*/  IADD3 R5, R5, UR4, RZ ;  /* 0x0000000405057c10 */ /* 0x000fe2000fffe0ff */
[----:B------:R-:W-:Y:S01]  /*1770*/  ULDC.64 UR4, c[0x0][0x378] ;  /* 0x0000de0000047ab9 */ /* 0x000fe20000000a00 */
[C---:B------:R-:W-:Y:S01]  /*1780*/  IMAD R11, R15.reuse, c[0x0][0x1b8], RZ ;  /* 0x00006e000f0b7a24 */ /* 0x040fe200078e02ff */
[----:B------:R-:W-:Y:S02]  /*1790*/  UIMAD UR6, UR47, UR6, URZ ;  /* 0x000000062f0672a4 */ /* 0x000fe4000f8e023f */
[----:B------:R-:W-:Y:S01]  /*17a0*/  UIMAD UR4, UR42, UR4, URZ ;  /* 0x000000042a0472a4 */ /* 0x000fe2000f8e023f */
[----:B------:R-:W-:Y:S01]  /*17b0*/  IMAD R10, R15, c[0x0][0x1b0], RZ ;  /* 0x00006c000f0a7a24 */ /* 0x000fe200078e02ff */
[----:B------:R-:W-:Y:S01]  /*17c0*/  UIMAD UR7, UR29, UR7, UR6 ;  /* 0x000000071d0772a4 */ /* 0x000fe2000f8e0206 */
[----:B------:R-:W-:-:S02]  /*17d0*/  IMAD R14, R0, c[0x0][0x1bc], R11 ;  /* 0x00006f00000e7a24 */ /* 0x000fc400078e020b */
[----:B------:R-:W-:Y:S01]  /*17e0*/  IMAD.WIDE.U32 R8, R23, c[0x0][0x178], R8 ;  /* 0x00005e0017087a25 */ /* 0x000fe200078e0008 */
[----:B------:R-:W-:-:S03]  /*17f0*/  UIMAD UR6, UR33, UR5, UR4 ;  /* 0x00000005210672a4 */ /* 0x000fc6000f8e0204 */
[----:B------:R-:W-:Y:S01]  /*1800*/  IMAD.IADD R11, R13, 0x1, R16 ;  /* 0x000000010d0b7824 */ /* 0x000fe200078e0210 */
[----:B------:R-:W-:Y:S01]  /*1810*/  ULDC.64 UR4, c[0x0][0x1a8] ;  /* 0x00006a0000047ab9 */ /* 0x000fe20000000a00 */
[C---:B------:R-:W-:Y:S02]  /*1820*/  IMAD R13, R0.reuse, c[0x0][0x1b4], R10 ;  /* 0x00006d00000d7a24 */ /* 0x040fe400078e020a */
[C---:B------:R-:W-:Y:S01]  /*1830*/  IMAD.WIDE.U32 R4, R0.reuse, c[0x0][0x1b0], R4 ;  /* 0x00006c0000047a25 */ /* 0x040fe200078e0004 */
[----:B------:R-:W-:Y:S01]  /*1840*/  UIMAD UR4, UR42, UR4, URZ ;  /* 0x000000042a0472a4 */ /* 0x000fe2000f8e023f */
[----:B------:R-:W-:Y:S02]  /*1850*/  IADD3 R9, R9, UR7, RZ ;  /* 0x0000000709097c10 */ /* 0x000fe4000fffe0ff */
[----:B------:R-:W-:-:S04]  /*1860*/  IMAD.WIDE.U32 R6, R0, c[0x0][0x1b8], R6 ;  /* 0x00006e0000067a25 */ /* 0x000fc800078e0006 */
[----:B------:R-:W-:Y:S02]  /*1870*/  IMAD.MOV.U32 R10, RZ, RZ, R12 ;  /* 0x000000ffff0a7224 */ /* 0x000fe400078e000c */
[C---:B------:R-:W-:Y:S02]  /*1880*/  IMAD R0, R18.reuse, c[0x0][0x1a0], RZ ;  /* 0x0000680012007a24 */ /* 0x040fe400078e02ff */
[----:B------:R-:W-:Y:S02]  /*1890*/  IMAD.IADD R5, R5, 0x1, R13 ;  /* 0x0000000105057824 */ /* 0x000fe400078e020d */
[----:B------:R-:W-:Y:S01]  /*18a0*/  IMAD R12, R18, c[0x0][0x198], RZ ;  /* 0x00006600120c7a24 */ /* 0x000fe200078e02ff */
[----:B------:R-:W-:Y:S01]  /*18b0*/  UIMAD UR4, UR33, UR5, UR4 ;  /* 0x00000005210472a4 */ /* 0x000fe2000f8e0204 */
[----:B------:R-:W-:Y:S02]  /*18c0*/  IMAD.IADD R7, R7, 0x1, R14 ;  /* 0x0000000107077824 */ /* 0x000fe400078e020e */
[----:B------:R-:W-:-:S02]  /*18d0*/  IMAD R16, R3, c[0x0][0x1a4], R0 ;  /* 0x0000690003107a24 */ /* 0x000fc400078e0200 */
[----:B--2---:R-:W-:-:S04]  /*18e0*/  IMAD.WIDE.U32 R14, R17, c[0x0][0x378], R10 ;  /* 0x0000de00110e7a25 */ /* 0x004fc800078e000a */
[C---:B------:R-:W-:Y:S02]  /*18f0*/  IMAD R0, R3.reuse, c[0x0][0x19c], R12 ;  /* 0x0000670003007a24 */ /* 0x040fe400078e020c */
[----:B------:R-:W-:-:S04]  /*1900*/  IMAD.WIDE.U32 R10, R3, c[0x0][0x198], R4 ;  /* 0x00006600030a7a25 */ /* 0x000fc800078e0004 */
[----:B------:R-:W-:-:S04]  /*1910*/  IMAD.WIDE.U32 R8, R17, c[0x0][0x1a8], R8 ;  /* 0x00006a0011087a25 */ /* 0x000fc800078e0008 */
[----:B------:R-:W-:Y:S01]  /*1920*/  IMAD.IADD R11, R11, 0x1, R0 ;  /* 0x000000010b0b7824 */ /* 0x000fe200078e0200 */
[----:B------:R-:W-:Y:S01]  /*1930*/  IADD3 R0, R9, UR4, RZ ;  /* 0x0000000409007c10 */ /* 0x000fe2000fffe0ff */
[----:B------:R-:W-:Y:S01]  /*1940*/  UIADD3 UR4, UR46, -0x1, URZ ;  /* 0xffffffff2e047890 */ /* 0x000fe2000fffe03f */
[----:B------:R-:W-:-:S03]  /*1950*/  IMAD.WIDE.U32 R12, R3, c[0x0][0x1a0], R6 ;  /* 0x00006800030c7a25 */ /* 0x000fc600078e0006 */
[----:B------:R-:W-:Y:S01]  /*1960*/  ULEA.HI UR5, UR4, UR4, URZ, 0x1 ;  /* 0x0000000404057291 */ /* 0x000fe2000f8f083f */
[----:B------:R-:W-:Y:S02]  /*1970*/  LEA R236, P3, R8, c[0x0][0x160], 0x1 ;  /* 0x0000580008ec7a11 */ /* 0x000fe400078608ff */
[----:B------:R-:W-:Y:S01]  /*1980*/  IADD3 R3, R15, UR6, RZ ;  /* 0x000000060f037c10 */ /* 0x000fe2000fffe0ff */
[----:B------:R-:W-:Y:S01]  /*1990*/  ULOP3.LUT UR5, UR5, 0xfffffffe, URZ, 0xc0, !UPT ;  /* 0xfffffffe05057892 */ /* 0x000fe2000f8ec03f */
[----:B------:R-:W-:Y:S02]  /*19a0*/  LEA R234, P2, R14, c[0x0][0x330], 0x1 ;  /* 0x0000cc000eea7a11 */ /* 0x000fe400078408ff */
[----:B------:R-:W-:Y:S01]  /*19b0*/  IADD3 R5, R13, R16, RZ ;  /* 0x000000100d057210 */ /* 0x000fe20007ffe0ff */
[----:B------:R-:W-:Y:S01]  /*19c0*/  UIADD3 UR5, UR4, -UR5, URZ ;  /* 0x8000000504057290 */ /* 0x000fe2000fffe03f */
[----:B------:R-:W-:Y:S02]  /*19d0*/  LEA R6, P1, R12, c[0x0][0x170], 0x1 ;  /* 0x00005c000c067a11 */ /* 0x000fe400078208ff */
[----:B------:R-:W-:-:S02]  /*19e0*/  LEA R4, P0, R10, c[0x0][0x168], 0x1 ;  /* 0x00005a000a047a11 */ /* 0x000fc400078008ff */
[----:B------:R-:W-:Y:S02]  /*19f0*/  LEA.HI.X R237, R8, c[0x0][0x164], R0, 0x1, P3 ;  /* 0x0000590008ed7a11 */ /* 0x000fe400018f0c00 */
[----:B------:R-:W-:Y:S01]  /*1a00*/  LEA.HI.X R235, R14, c[0x0][0x334], R3, 0x1, P2 ;  /* 0x0000cd000eeb7a11 */ /* 0x000fe200010f0c03 */
[----:B------:R-:W-:Y:S01]  /*1a10*/  IMAD.MOV.U32 R3, RZ, RZ, c[0x0][0x1a0] ;  /* 0x00006800ff037624 */ /* 0x000fe200078e00ff */
[----:B------:R-:W-:Y:S01]  /*1a20*/  MOV R0, c[0x0][0x198] ;  /* 0x0000660000007a02 */ /* 0x000fe20000000f00 */
[----:B------:R-:W-:Y:S01]  /*1a30*/  IMAD.MOV.U32 R8, RZ, RZ, c[0x0][0x19c] ;  /* 0x00006700ff087624 */ /* 0x000fe200078e00ff */
[----:B------:R-:W-:Y:S01]  /*1a40*/  LEA.HI.X R7, R12, c[0x0][0x174], R5, 0x1, P1 ;  /* 0x00005d000c077a11 */ /* 0x000fe200008f0c05 */
[----:B------:R-:W-:Y:S01]  /*1a50*/  UISETP.NE.AND UP0, UPT, UR5, 0x1, UPT ;  /* 0x000000010500788c */ /* 0x000fe2000bf05270 */
[----:B------:R-:W-:Y:S01]  /*1a60*/  LEA.HI.X R5, R10, c[0x0][0x16c], R11, 0x1, P0 ;  /* 0x00005b000a057a11 */ /* 0x000fe200000f0c0b */
[----:B------:R-:W-:Y:S01]  /*1a70*/  IMAD.MOV.U32 R9, RZ, RZ, c[0x0][0x1a4] ;  /* 0x00006900ff097624 */ /* 0x000fe200078e00ff */
[----:B------:R-:W-:-:S02]  /*1a80*/  LEA R10, P0, R0, R4, 0x7 ;  /* 0x00000004000a7211 */ /* 0x000fc400078038ff */
[C---:B------:R-:W-:Y:S02]  /*1a90*/  LEA R12, P1, R3.reuse, R6, 0x7 ;  /* 0x00000006030c7211 */ /* 0x040fe400078238ff */
[----:B------:R-:W-:Y:S02]  /*1aa0*/  LEA.HI.X R11, R0, R5, R8, 0x7, P0 ;  /* 0x00000005000b7211 */ /* 0x000fe400000f3c08 */
[----:B------:R-:W-:Y:S02]  /*1ab0*/  PLOP3.LUT P0, PT, PT, PT, UP0, 0x80, 0x0 ;  /* 0x000000000000781c */ /* 0x000fe40003f0f008 */
[----:B------:R-:W-:Y:S01]  /*1ac0*/  LEA.HI.X R13, R3, R7, R9, 0x7, P1 ;  /* 0x00000007030d7211 */ /* 0x000fe200008f3c09 */
[----:B------:R-:W-:-:S07]  /*1ad0*/  UIMAD.WIDE UR6, UR44, UR15, UR26 ;  /* 0x0000000f2c0672a5 */ /* 0x000fce000f8e021a */
[----:B------:R-:W-:Y:S02]  /*1ae0*/  UMOV UR5, UR7 ;  /* 0x0000000700057c82 */ /* 0x000fe40008000000 */
[----:B------:R-:W-:-:S04]  /*1af0*/  UIMAD UR41, UR41, UR11, UR17 ;  /* 0x0000000b292972a4 */ /* 0x000fc8000f8e0211 */
[----:B------:R-:W-:Y:S02]  /*1b00*/  UIADD3 UR41, UR31, UR41, URZ ;  /* 0x000000291f297290 */ /* 0x000fe4000fffe03f */
[----:B------:R-:W-:Y:S01]  /*1b10*/  UIADD3 UR43, UR48, UR43, URZ ;  /* 0x0000002b302b7290 */ /* 0x000fe2000fffe03f */
[----:B------:R-:W-:Y:S01]  /*1b20*/  CS2R R126, SRZ ;  /* 0x00000000007e7805 */ /* 0x000fe2000001ff00 */
        /* <DEDUP_REMOVED lines=47> */
[C---:B---3--:R-:W-:Y:S01]  /*1e20*/  IMAD.SHL.U32 R15, R25.reuse, 0x2, RZ ;  /* 0x00000002190f7824 */ /* 0x048fe200078e00ff */
[----:B------:R-:W-:-:S04]  /*1e30*/  IADD3 R0, R25, 0x1800, RZ ;  /* 0x0000180019007810 */ /* 0x000fc80007ffe0ff */
[----:B------:R-:W-:Y:S01]  /*1e40*/  @!PT LDS RZ, [RZ] ;  /* 0x00000000fffff984 */ /* 0x000fe20000000800 */
[----:B------:R-:W-:Y:S01]  /*1e50*/  @!PT LDS RZ, [RZ] ;  /* 0x00000000fffff984 */ /* 0x000fe20000000800 */
[----:B------:R-:W-:Y:S01]  /*1e60*/  @!PT LDS RZ, [RZ] ;  /* 0x00000000fffff984 */ /* 0x000fe20000000800 */
[----:B------:R2:W-:Y:S01]  /*1e70*/  LDGSTS.E.BYPASS.LTC128B.128 [R15+0xf000], [R6.64] ;  /* 0x0f000000060f7fae */ /* 0x0005e2000b901d62 */
[----:B------:R-:W-:-:S03]  /*1e80*/  SEL R0, R0, R25, !P0 ;  /* 0x0000001900007207 */ /* 0x000fc60004000000 */
[----:B------:R2:W-:Y:S01]  /*1e90*/  LDGSTS.E.BYPASS.LTC128B.128 [R15+0x11000], [R6.64+0x40] ;  /* 0x11000040060f7fae */ /* 0x0005e2000b901d62 */
[----:B------:R-:W-:-:S03]  /*1ea0*/  SHF.L.U32 R238, R0, 0x1, RZ ;  /* 0x0000000100ee7819 */ /* 0x000fc600000006ff */
[----:B------:R2:W-:Y:S04]  /*1eb0*/  LDGSTS.E.BYPASS.LTC128B.128 [R15+0x13000], [R6.64+0x80] ;  /* 0x13000080060f7fae */ /* 0x0005e8000b901d62 */
[----:B------:R3:W-:Y:S01]  /*1ec0*/  LDGSTS.E.BYPASS.LTC128B.128 [R15+0x10000], [R12.64] ;  /* 0x100000000c0f7fae */ /* 0x0007e2000b901d62 */
[----:B----4-:R-:W-:-:S03]  /*1ed0*/  IMAD.SHL.U32 R8, R24, 0x4, RZ ;  /* 0x0000000418087824 */ /* 0x010fc600078e00ff */
[----:B------:R3:W-:Y:S01]  /*1ee0*/  LDGSTS.E.BYPASS.LTC128B.128 [R15+0x12000], [R12.64+0x40] ;  /* 0x120000400c0f7fae */ /* 0x0007e2000b901d62 */
[----:B------:R-:W-:-:S03]  /*1ef0*/  SHF.R.S32.HI R14, RZ, 0x1f, R24 ;  /* 0x0000001fff0e7819 */ /* 0x000fc60000011418 */
[----:B------:R3:W-:Y:S04]  /*1f00*/  LDGSTS.E.BYPASS.LTC128B.128 [R15+0x14000], [R12.64+0x80] ;  /* 0x140000800c0f7fae */ /* 0x0007e8000b901d62 */
[----:B------:R-:W0:Y:S04]  /*1f10*/  LDGDEPBAR ;  /* 0x00000000000079af */ /* 0x000e280000000000 */
[----:B------:R1:W-:Y:S04]  /*1f20*/  LDGSTS.E.BYPASS.LTC128B.128 [R15+0x6000], [R234.64] ;  /* 0x06000000ea0f7fae */ /* 0x0003e8000b901d62 */
[----:B------:R1:W-:Y:S01]  /*1f30*/  LDGSTS.E.BYPASS.LTC128B.128 [R15+0x7000], [R234.64+0x40] ;  /* 0x07000040ea0f7fae */ /* 0x0003e2000b901d62 */
[----:B------:R-:W-:-:S03]  /*1f40*/  SHF.L.U64.HI R3, R24, 0x2, R14 ;  /* 0x0000000218037819 */ /* 0x000fc6000001020e */
[----:B------:R1:W-:Y:S01]  /*1f50*/  LDGSTS.E.BYPASS.LTC128B.128 [R15+0x8000], [R234.64+0x80] ;  /* 0x08000080ea0f7fae */ /* 0x0003e2000b901d62 */
[----:B------:R-:W-:-:S03]  /*1f60*/  IADD3 R8, P1, R8, UR6, RZ ;  /* 0x0000000608087c10 */ /* 0x000fc6000ff3e0ff */
[----:B------:R1:W-:Y:S01]  /*1f70*/  LDGSTS.E.BYPASS.LTC128B.128 [R238], [R236.64] ;  /* 0x00000000ecee7fae */ /* 0x0003e2000b901d62 */
[----:B------:R-:W-:-:S03]  /*1f80*/  LEA.HI R0, R22, R21, RZ, 0x5 ;  /* 0x0000001516007211 */ /* 0x000fc600078f28ff */
[----:B------:R1:W-:Y:S04]  /*1f90*/  LDGSTS.E.BYPASS.LTC128B.128 [R238+0x1000], [R236.64+0x40] ;  /* 0x01000040ecee7fae */ /* 0x0003e8000b901d62 */
[----:B------:R1:W-:Y:S01]  /*1fa0*/  LDGSTS.E.BYPASS.LTC128B.128 [R238+0x2000], [R236.64+0x80] ;  /* 0x02000080ecee7fae */ /* 0x0003e2000b901d62 */
[----:B------:R-:W-:-:S03]  /*1fb0*/  IADD3.X R9, R3, UR5, RZ, P1, !PT ;  /* 0x0000000503097c10 */ /* 0x000fc60008ffe4ff */
[----:B------:R4:W-:Y:S04]  /*1fc0*/  LDGSTS.E.BYPASS.LTC128B.128 [R15+0x9000], [R4.64] ;  /* 0x09000000040f7fae */ /* 0x0009e8000b901d62 */
[----:B------:R4:W-:Y:S04]  /*1fd0*/  LDGSTS.E.BYPASS.LTC128B.128 [R15+0xb000], [R4.64+0x40] ;  /* 0x0b000040040f7fae */ /* 0x0009e8000b901d62 */
[----:B------:R4:W-:Y:S04]  /*1fe0*/  LDGSTS.E.BYPASS.LTC128B.128 [R15+0xd000], [R4.64+0x80] ;  /* 0x0d000080040f7fae */ /* 0x0009e8000b901d62 */
[----:B------:R1:W-:Y:S04]  /*1ff0*/  LDGSTS.E.BYPASS.LTC128B.128 [R15+0xa000], [R10.64] ;  /* 0x0a0000000a0f7fae */ /* 0x0003e8000b901d62 */
[----:B------:R1:W-:Y:S04]  /*2000*/  LDGSTS.E.BYPASS.LTC128B.128 [R15+0xc000], [R10.64+0x40] ;  /* 0x0c0000400a0f7fae */ /* 0x0003e8000b901d62 */
[----:B------:R1:W-:Y:S04]  /*2010*/  LDGSTS.E.BYPASS.LTC128B.128 [R15+0xe000], [R10.64+0x80] ;  /* 0x0e0000800a0f7fae */ /* 0x0003e8000b901d62 */
[----:B------:R-:W0:Y:S01]  /*2020*/  LDGDEPBAR ;  /* 0x00000000000079af */ /* 0x000e220000000000 */
[----:B------:R-:W-:-:S02]  /*2030*/  LOP3.LUT R3, R0, 0xffffffe0, RZ, 0xc0, !PT ;  /* 0xffffffe000037812 */ /* 0x000fc400078ec0ff */
[----:B------:R-:W-:Y:S01]  /*2040*/  SHF.R.S32.HI R0, RZ, 0x5, R0 ;  /* 0x00000005ff007819 */ /* 0x000fe20000011400 */
[----:B---3--:R3:W5:Y:S02]  /*2050*/  LDG.E R12, [R8.64+0x80] ;  /* 0x00008022080c7981 */ /* 0x008764000c1e1900 */
[----:B------:R-:W-:Y:S02]  /*2060*/  IMAD.IADD R3, R21, 0x1, -R3 ;  /* 0x0000000115037824 */ /* 0x000fe400078e0a03 */
[----:B----4-:R-:W-:Y:S01]  /*2070*/  IMAD.U32 R4, RZ, RZ, UR45 ;  /* 0x0000002dff047e24 */ /* 0x010fe2000f8e00ff */
[----:B------:R-:W-:Y:S02]  /*2080*/  UIMAD.WIDE UR44, UR29, UR12, UR48 ;  /* 0x0000000c1d2c72a5 */ /* 0x000fe4000f8e0230 */
[----:B------:R-:W-:Y:S01]  /*2090*/  UIADD3 UR29, -UR37, UR10, UR36 ;  /* 0x0000000a251d7290 */ /* 0x000fe2000fffe124 */
[----:B------:R-:W-:-:S03]  /*20a0*/  IMAD R0, R0, UR20, R3 ;  /* 0x0000001400007c24 */ /* 0x000fc6000f8e0203 */
[----:B------:R-:W-:Y:S01]  /*20b0*/  UIADD3 UR29, UR29, -UR9, URZ ;  /* 0x800000091d1d7290 */ /* 0x000fe2000fffe03f */
[----:B------:R-:W-:Y:S01]  /*20c0*/  IMAD.U32 R3, RZ, RZ, UR40 ;  /* 0x00000028ff037e24 */ /* 0x000fe2000f8e00ff */
[----:B------:R-:W-:Y:S02]  /*20d0*/  IADD3 R4, P2, P1, R0, UR19, R4 ;  /* 0x0000001300047c10 */ /* 0x000fe4000f95e004 */
[----:B------:R-:W-:Y:S01]  /*20e0*/  USHF.R.S32.HI UR7, URZ, 0x1f, UR29 ;  /* 0x0000001f3f077899 */ /* 0x000fe2000801141d */
[----:B------:R-:W-:Y:S01]  /*20f0*/  SHF.R.S32.HI R0, RZ, 0x1f, R0 ;  /* 0x0000001fff007819 */ /* 0x000fe20000011400 */
[----:B-1----:R3:W5:Y:S01]  /*2100*/  LDG.E R10, [R8.64] ;  /* 0x00000022080a7981 */ /* 0x002762000c1e1900 */
[----:B--2---:R-:W-:Y:S01]  /*2110*/  IMAD.U32 R6, RZ, RZ, UR30 ;  /* 0x0000001eff067e24 */ /* 0x004fe2000f8e00ff */
[----:B------:R-:W-:Y:S01]  /*2120*/  ULEA.HI UR7, UR7, UR29, URZ, 0x6 ;  /* 0x0000001d07077291 */ /* 0x000fe2000f8f303f */
[----:B------:R-:W-:Y:S01]  /*2130*/  IADD3.X R0, R0, UR18, R3, P2, P1 ;  /* 0x0000001200007c10 */ /* 0x000fe200097e2403 */
[----:B------:R-:W-:Y:S01]  /*2140*/  UIADD3 UR39, UP0, UR44, UR39, URZ ;  /* 0x000000272c277290 */ /* 0x000fe2000ff1e03f */
[----:B------:R-:W-:Y:S01]  /*2150*/  IADD3 R4, P1, R4, R20, RZ ;  /* 0x0000001404047210 */ /* 0x000fe20007f3e0ff */
[----:B------:R-:W-:Y:S01]  /*2160*/  USHF.R.S32.HI UR7, URZ, 0x6, UR7 ;  /* 0x000000063f077899 */ /* 0x000fe20008011407 */
[----:B------:R3:W5:Y:S01]  /*2170*/  LDG.E R11, [R8.64+0x20] ;  /* 0x00002022080b7981 */ /* 0x000762000c1e1900 */
[----:B------:R-:W-:Y:S01]  /*2180*/  UIADD3.X UR38, UR45, UR38, URZ, UP0, !UPT ;  /* 0x000000262d267290 */ /* 0x000fe200087fe43f */
[----:B------:R-:W-:Y:S01]  /*2190*/  IADD3.X R5, R0, R19, RZ, P1, !PT ;  /* 0x0000001300057210 */ /* 0x000fe20000ffe4ff */
[----:B------:R-:W-:Y:S01]  /*21a0*/  UIMAD UR41, UR41, UR39, URZ ;  /* 0x00000027292972a4 */ /* 0x000fe2000f8e023f */
[----:B------:R-:W-:-:S04]  /*21b0*/  DEPBAR.LE SB0, 0x1 ;  /* 0x000080400000791a */ /* 0x000fc80000000000 */
[----:B------:R-:W-:Y:S01]  /*21c0*/  UISETP.LT.AND UP0, UPT, URZ, UR7, UPT ;  /* 0x000000073f00728c */ /* 0x000fe2000bf01270 */
[----:B------:R-:W-:Y:S01]  /*21d0*/  IMAD.WIDE.U32 R4, R6, UR39, R4 ;  /* 0x0000002706047c25 */ /* 0x000fe2000f8e0004 */
[----:B------:R-:W-:Y:S02]  /*21e0*/  UIMAD UR38, UR38, UR30, UR41 ;  /* 0x0000001e262672a4 */ /* 0x000fe4000f8e0229 */
[----:B------:R-:W-:Y:S02]  /*21f0*/  USEL UR7, URZ, UR7, !UP0 ;  /* 0x000000073f077287 */ /* 0x000fe4000c000000 */
[C---:B------:R-:W-:Y:S02]  /*2200*/  LEA R228, P1, R4.reuse, c[0x0][0x350], 0x2 ;  /* 0x0000d40004e47a11 */ /* 0x040fe400078210ff */
[----:B------:R-:W-:Y:S01]  /*2210*/  UISETP.GT.AND UP0, UPT, UR46, UR7, UPT ;  /* 0x000000072e00728c */ /* 0x000fe2000bf04270 */
[----:B------:R-:W-:Y:S01]  /*2220*/  IADD3 R0, R5, UR38, RZ ;  /* 0x0000002605007c10 */ /* 0x000fe2000fffe0ff */
[----:B---3--:R1:W5:Y:S04]  /*2230*/  LDG.E R8, [R8.64+0xa0] ;  /* 0x0000a02208087981 */ /* 0x008368000c1e1900 */
[----:B------:R-:W-:Y:S01]  /*2240*/  BAR.SYNC.DEFER_BLOCKING 0x0 ;  /* 0x0000000000007b1d */ /* 0x000fe20000010000 */
[----:B------:R-:W-:-:S02]  /*2250*/  LEA.HI.X R229, R4, c[0x0][0x354], R0, 0x2, P1 ;  /* 0x0000d50004e57a11 */ /* 0x000fc400008f1400 */
[----:B------:R-:W-:Y:S01]  /*2260*/  PLOP3.LUT P1, PT, PT, PT, UP0, 0x80, 0x0 ;  /* 0x000000000000781c */ /* 0x000fe20003f2f008 */
[----:B------:R-:W-:Y:S01]  /*2270*/  IMAD.U32 R7, RZ, RZ, UR31 ;  /* 0x0000001fff077e24 */ /* 0x000fe2000f8e00ff */
[----:B------:R-:W-:Y:S01]  /*2280*/  UIMAD.WIDE UR38, UR43, UR15, UR24 ;  /* 0x0000000f2b2672a5 */ /* 0x000fe2000f8e0218 */
[----:B------:R1:W2:Y:S04]  /*2290*/  LDSM.16.M88.4 R168, [R218+0xf000] ;  /* 0x00f00000daa8783b */ /* 0x0002a80000000200 */
[----:B------:R1:W3:Y:S04]  /*22a0*/  LDSM.16.M88.4 R172, [R218+0xf400] ;  /* 0x00f40000daac783b */ /* 0x0002e80000000200 */
[----:B------:R1:W4:Y:S04]  /*22b0*/  LDSM.16.M88.4 R176, [R217+0xf000] ;  /* 0x00f00000d9b0783b */ /* 0x0003280000000200 */
[----:B------:R1:W1:Y:S04]  /*22c0*/  LDSM.16.M88.4 R180, [R217+0xf400] ;  /* 0x00f40000d9b4783b */ /* 0x0002680000000200 */
[----:B------:R1:W1:Y:S04]  /*22d0*/  LDSM.16.M88.4 R184, [R218+0x11000] ;  /* 0x01100000dab8783b */ /* 0x0002680000000200 */
[----:B------:R1:W1:Y:S04]  /*22e0*/  LDSM.16.M88.4 R188, [R218+0x11400] ;  /* 0x01140000dabc783b */ /* 0x0002680000000200 */
[----:B------:R1:W1:Y:S04]  /*22f0*/  LDSM.16.M88.4 R192, [R217+0x11000] ;  /* 0x01100000d9c0783b */ /* 0x0002680000000200 */
[----:B------:R1:W1:Y:S04]  /*2300*/  LDSM.16.M88.4 R196, [R217+0x11400] ;  /* 0x01140000d9c4783b */ /* 0x0002680000000200 */
[----:B------:R1:W1:Y:S04]  /*2310*/  LDSM.16.M88.4 R200, [R218+0x13000] ;  /* 0x01300000dac8783b */ /* 0x0002680000000200 */
[----:B------:R1:W1:Y:S04]  /*2320*/  LDSM.16.M88.4 R204, [R218+0x13400] ;  /* 0x01340000dacc783b */ /* 0x0002680000000200 */
[----:B------:R1:W1:Y:S04]  /*2330*/  LDSM.16.M88.4 R208, [R217+0x13000] ;  /* 0x01300000d9d0783b */ /* 0x0002680000000200 */
[----:B------:R1:W1:Y:S01]  /*2340*/  LDSM.16.M88.4 R212, [R217+0x13400] ;  /* 0x01340000d9d4783b */ /* 0x0002620000000200 */
[----:B------:R-:W-:Y:S05]  /*2350*/  @!P1 BRA `(.L_x_46) ;  /* 0x0000376000009947 */ /* 0x000fea0003800000 */
[----:B--23-5:R2:W-:Y:S01]  /*2360*/  STL [R1+0x8], R10 ;  /* 0x0000080a01007387 */ /* 0x02c5e20000100800 */
[----:B------:R-:W-:Y:S01]  /*2370*/  IADD3 R3, R225, 0x1800, RZ ;  /* 0x00001800e1037810 */ /* 0x000fe20007ffe0ff */
[----:B------:R-:W-:Y:S01]  /*2380*/  UIADD3 UR33, UR36, UR8, URZ ;  /* 0x0000000824217290 */ /* 0x000fe2000fffe03f */
[----:B------:R-:W-:Y:S01]  /*2390*/  IADD3 R0, R227, 0x1800, RZ ;  /* 0x00001800e3007810 */ /* 0x000fe20007ffe0ff */
[----:B------:R2:W-:Y:S01]  /*23a0*/  STL [R1+0x4], R11 ;  /* 0x0000040b01007387 */ /* 0x0005e20000100800 */
[----:B------:R-:W-:Y:S01]  /*23b0*/  SEL R3, R3, R225, !P0 ;  /* 0x000000e103037207 */ /* 0x000fe20004000000 */
[----:B------:R-:W-:Y:S01]  /*23c0*/  IMAD.MOV.U32 R252, RZ, RZ, R8 ;  /* 0x000000fffffc7224 */ /* 0x000fe200078e0008 */
[----:B------:R-:W-:Y:S01]  /*23d0*/  SEL R0, R0, R227, !P0 ;  /* 0x000000e300007207 */ /* 0x000fe20004000000 */
[----:B------:R2:W-:Y:S01]  /*23e0*/  STL [R1], R12 ;  /* 0x0000000c01007387 */ /* 0x0005e20000100800 */
[----:B------:R-:W-:Y:S01]  /*23f0*/  IMAD.MOV.U32 R127, RZ, RZ, RZ ;  /* 0x000000ffff7f7224 */ /* 0x000fe200078e00ff */
[----:B------:R-:W-:Y:S01]  /*2400*/  UIADD3 UR33, -UR37, 0x80, UR33 ;  /* 0x0000008025217890 */ /* 0x000fe2000fffe121 */
[----:B------:R-:W-:-:S02]  /*2410*/  IMAD.SHL.U32 R3, R3, 0x2, RZ ;  /* 0x0000000203037824 */ /* 0x000fc400078e00ff */
[----:B------:R-:W-:Y:S02]  /*2420*/  IMAD.SHL.U32 R216, R0, 0x2, RZ ;  /* 0x0000000200d87824 */ /* 0x000fe400078e00ff */
[----:B------:R-:W-:Y:S02]  /*2430*/  IMAD.MOV.U32 R0, RZ, RZ, c[0x0][0x1c0] ;  /* 0x00007000ff007624 */ /* 0x000fe400078e00ff */
[----:B------:R-:W-:Y:S02]  /*2440*/  IMAD.SHL.U32 R219, R227, 0x2, RZ ;  /* 0x00000002e3db7824 */ /* 0x000fe400078e00ff */
[----:B------:R-:W-:Y:S02]  /*2450*/  IMAD R0, R0, c[0x0][0x22c], RZ ;  /* 0x00008b0000007a24 */ /* 0x000fe400078e02ff */
[----:B------:R-:W-:Y:S02]  /*2460*/  IMAD.IADD R220, R219, 0x1, R226 ;  /* 0x00000001dbdc7824 */ /* 0x000fe400078e02e2 */
[C---:B------:R-:W-:Y:S01]  /*2470*/  IMAD.SHL.U32 R6, R0.reuse, 0x10, RZ ;  /* 0x0000001000067824 */ /* 0x040fe200078e00ff */
[----:B------:R-:W-:-:S04]  /*2480*/  SHF.L.U32 R4, R0, 0x3, RZ ;  /* 0x0000000300047819 */ /* 0x000fc800000006ff */
[C---:B------:R-:W-:Y:S02]  /*2490*/  IADD3 R5, R6.reuse, 0x20, RZ ;  /* 0x0000002006057810 */ /* 0x040fe40007ffe0ff */
[----:B------:R-:W-:Y:S02]  /*24a0*/  IADD3 R0, R6, 0x40, RZ ;  /* 0x0000004006007810 */ /* 0x000fe40007ffe0ff */
[----:B------:R-:W-:Y:S02]  /*24b0*/  SHF.L.U64.HI R6, R24, 0x2, R14 ;  /* 0x0000000218067819 */ /* 0x000fe4000001020e */
[C---:B------:R-:W-:Y:S01]  /*24c0*/  IADD3 R5, R4.reuse, R5, RZ ;  /* 0x0000000504057210 */ /* 0x040fe20007ffe0ff */
[----:B------:R-:W-:Y:S02]  /*24d0*/  IMAD.IADD R0, R4, 0x1, R0 ;  /* 0x0000000104007824 */ /* 0x000fe400078e0200 */
[----:B------:R3:W-:Y:S02]  /*24e0*/  STL [R1+0x2c], R6 ;  /* 0x00002c0601007387 */ /* 0x0007e40000100800 */
[----:B---3--:R-:W-:-:S05]  /*24f0*/  SHF.L.U32 R6, R24, 0x2, RZ ;  /* 0x0000000218067819 */ /* 0x008fca00000006ff */
[----:B------:R3:W-:Y:S02]  /*2500*/  STL [R1+0x28], R6 ;  /* 0x0000280601007387 */ /* 0x0007e40000100800 */
[C---:B---3--:R-:W-:Y:S01]  /*2510*/  IADD3 R6, R4.reuse, R5, RZ ;  /* 0x0000000504067210 */ /* 0x048fe20007ffe0ff */
[----:B------:R-:W-:-:S03]  /*2520*/  IMAD.IADD R5, R4, 0x1, R0 ;  /* 0x0000000104057824 */ /* 0x000fc600078e0200 */
[C---:B------:R-:W-:Y:S01]  /*2530*/  IADD3 R6, R4.reuse, R6, RZ ;  /* 0x0000000604067210 */ /* 0x040fe20007ffe0ff */
[----:B------:R-:W-:-:S03]  /*2540*/  IMAD.IADD R5, R4, 0x1, R5 ;  /* 0x0000000104057824 */ /* 0x000fc600078e0205 */
[C---:B------:R-:W-:Y:S01]  /*2550*/  IADD3 R6, R4.reuse, R6, RZ ;  /* 0x0000000604067210 */ /* 0x040fe20007ffe0ff */
[----:B------:R-:W-:-:S04]  /*2560*/  IMAD.IADD R5, R4, 0x1, R5 ;  /* 0x0000000104057824 */ /* 0x000fc800078e0205 */
[----:B------:R3:W-:Y:S01]  /*2570*/  STL [R1+0x10], R6 ;  /* 0x0000100601007387 */ /* 0x0007e20000100800 */
[----:B------:R-:W-:-:S03]  /*2580*/  IMAD.IADD R0, R4, 0x1, R5 ;  /* 0x0000000104007824 */ /* 0x000fc600078e0205 */
[----:B------:R2:W-:Y:S01]  /*2590*/  STL [R1+0xc], R5 ;  /* 0x00000c0501007387 */ /* 0x0005e20000100800 */
[----:B---3--:R-:W-:-:S05]  /*25a0*/  IADD3 R6, R4, R6, RZ ;  /* 0x0000000604067210 */ /* 0x008fca0007ffe0ff */
[----:B------:R2:W-:Y:S04]  /*25b0*/  STL [R1+0x18], R6 ;  /* 0x0000180601007387 */ /* 0x0005e80000100800 */
[----:B------:R2:W-:Y:S02]  /*25c0*/  STL [R1+0x14], R0 ;  /* 0x0000140001007387 */ /* 0x0005e40000100800 */
.L_x_49:
[----:B------:R-:W0:Y:S01]  /*25d0*/  LDGDEPBAR ;  /* 0x00000000000079af */ /* 0x000e220000000000 */
[----:B--2---:R-:W-:Y:S01]  /*25e0*/  IMAD.IADD R0, R226, 0x1, R216 ;  /* 0x00000001e2007824 */ /* 0x004fe200078e02d8 */
[----:B------:R-:W-:Y:S02]  /*25f0*/  USHF.L.U32 UR29, UR4, 0x6, URZ ;  /* 0x00000006041d7899 */ /* 0x000fe4000800063f */
[----:B------:R-:W-:Y:S02]  /*2600*/  UISETP.GT.AND UP3, UPT, UR4, UR7, UPT ;  /* 0x000000070400728c */ /* 0x000fe4000bf64270 */
[----:B------:R-:W-:Y:S02]  /*2610*/  UISETP.GE.AND UP0, UPT, UR29, UR33, UPT ;  /* 0x000000211d00728c */ /* 0x000fe4000bf06270 */
[----:B------:R-:W2:Y:S04]  /*2620*/  LDL R242, [R1+0x3c] ;  /* 0x00003c0001f27983 */ /* 0x000ea80000100800 */
[----:B------:R-:W3:Y:S01]  /*2630*/  LDL R243, [R1+0x38] ;  /* 0x0000380001f37983 */ /* 0x000ee20000100800 */
[----:B------:R-:W-:Y:S03]  /*2640*/  PLOP3.LUT P0, PT, PT, PT, UP0, 0x80, 0x0 ;  /* 0x000000000000781c */ /* 0x000fe60003f0f008 */
[----:B-----5:R-:W5:Y:S04]  /*2650*/  LDL R241, [R1+0x8] ;  /* 0x0000080001f17983 */ /* 0x020f680000100800 */
[----:B----4-:R-:W4:Y:S04]  /*2660*/  LDL R240, [R1+0x4] ;  /* 0x0000040001f07983 */ /* 0x010f280000100800 */
[----:B------:R-:W2:Y:S01]  /*2670*/  LDL R239, [R1] ;  /* 0x0000000001ef7983 */ /* 0x000ea20000100800 */
        /* <DEDUP_REMOVED lines=11> */
[----:B------:R-:W1:Y:S02]  /*2730*/  LDSM.16.M88.4 R148, [R217+0x9400] ;  /* 0x00940000d994783b */ /* 0x000e640000000200 */
[-C--:B------:R-:W-:Y:S06]  /*2740*/  HMMA.16816.F32 R12, R28, R18.reuse, RZ ;  /* 0x000000121c0c723c */ /* 0x080fec00000018ff */
[----:B------:R-:W-:Y:S02]  /*2750*/  LDSM.16.M88.4 R152, [R218+0xb000] ;  /* 0x00b00000da98783b */ /* 0x000fe40000000200 */
[C---:B------:R-:W-:Y:S06]  /*2760*/  HMMA.16816.F32 R16, R32.reuse, R18, RZ ;  /* 0x000000122010723c */ /* 0x040fec00000018ff */
[----:B------:R-:W-:Y:S02]  /*2770*/  LDSM.16.M88.4 R156, [R216+0x1800] ;  /* 0x00180000d89c783b */ /* 0x000fe40000000200 */
[-C--:B------:R-:W-:Y:S06]  /*2780*/  HMMA.16816.F32 R20, R32, R132.reuse, RZ ;  /* 0x000000842014723c */ /* 0x080fec00000018ff */
[----:B------:R-:W-:Y:S02]  /*2790*/  LDSM.16.M88.4 R160, [R217+0xb000] ;  /* 0x00b00000d9a0783b */ /* 0x000fe40000000200 */
[C---:B------:R-:W-:Y:S06]  /*27a0*/  HMMA.16816.F32 R24, R28.reuse, R132, RZ ;  /* 0x000000841c18723c */ /* 0x040fec00000018ff */
[----:B------:R-:W-:Y:S02]  /*27b0*/  LDSM.16.M88.4 R164, [R0+0x1800] ;  /* 0x0018000000a4783b */ /* 0x000fe40000000200 */
[-C--:B------:R-:W-:Y:S08]  /*27c0*/  HMMA.16816.F32 R28, R28, R134.reuse, RZ ;  /* 0x000000861c1c723c */ /* 0x080ff000000018ff */
[----:B------:R-:W-:Y:S01]  /*27d0*/  HMMA.16816.F32 R32, R32, R134, RZ ;  /* 0x000000862020723c */ /* 0x000fe200000018ff */
[----:B------:R-:W1:Y:S07]  /*27e0*/  LDSM.16.M88.4 R132, [R216+0x1000] ;  /* 0x00100000d884783b */ /* 0x000e6e0000000200 */
        /* <DEDUP_REMOVED lines=10> */
[----:B------:R-:W2:Y:S07]  /*2890*/  LDSM.16.M88.4 R136, [R217+0xb400] ;  /* 0x00b40000d988783b */ /* 0x000eae0000000200 */
[-C--:B------:R-:W-:Y:S01]  /*28a0*/  HMMA.16816.F32 R4, R132, R152.reuse, R4 ;  /* 0x000000988404723c */ /* 0x080fe20000001804 */
[----:B------:R-:W-:Y:S07]  /*28b0*/  LDSM.16.M88.4 R148, [R216+0x2800] ;  /* 0x00280000d894783b */ /* 0x000fee0000000200 */
[C---:B------:R-:W-:Y:S08]  /*28c0*/  HMMA.16816.F32 R8, R156.reuse, R152, R8 ;  /* 0x000000989c08723c */ /* 0x040ff00000001808 */
[-C--:B------:R-:W-:Y:S08]  /*28d0*/  HMMA.16816.F32 R12, R156, R154.reuse, R12 ;  /* 0x0000009a9c0c723c */ /* 0x080ff0000000180c */
[C---:B------:R-:W-:Y:S01]  /*28e0*/  HMMA.16816.F32 R16, R132.reuse, R154, R16 ;  /* 0x0000009a8410723c */ /* 0x040fe20000001810 */
[----:B------:R-:W-:Y:S07]  /*28f0*/  LDSM.16.M88.4 R152, [R218+0xd400] ;  /* 0x00d40000da98783b */ /* 0x000fee0000000200 */
[-C--:B-1----:R-:W-:Y:S08]  /*2900*/  HMMA.16816.F32 R20, R132, R140.reuse, R20 ;  /* 0x0000008c8414723c */ /* 0x082ff00000001814 */
[C---:B------:R-:W-:Y:S08]  /*2910*/  HMMA.16816.F32 R24, R156.reuse, R140, R24 ;  /* 0x0000008c9c18723c */ /* 0x040ff00000001818 */
[-C--:B------:R-:W-:Y:S01]  /*2920*/  HMMA.16816.F32 R28, R156, R142.reuse, R28 ;  /* 0x0000008e9c1c723c */ /* 0x080fe2000000181c */
[----:B------:R-:W-:Y:S07]  /*2930*/  LDSM.16.M88.4 R156, [R0+0x2000] ;  /* 0x00200000009c783b */ /* 0x000fee0000000200 */
[----:B------:R-:W-:Y:S01]  /*2940*/  HMMA.16816.F32 R32, R132, R142, R32 ;  /* 0x0000008e8420723c */ /* 0x000fe20000001820 */
[----:B------:R-:W-:Y:S07]  /*2950*/  LDSM.16.M88.4 R132, [R216+0x2000] ;  /* 0x00200000d884783b */ /* 0x000fee0000000200 */
[-C--:B------:R-:W-:Y:S01]  /*2960*/  HMMA.16816.F32 R4, R144, R160.reuse, R4 ;  /* 0x000000a09004723c */ /* 0x080fe20000001804 */
[----:B------:R-:W1:Y:S07]  /*2970*/  LDSM.16.M88.4 R140, [R218+0xd000] ;  /* 0x00d00000da8c783b */ /* 0x000e6e0000000200 */
[C---:B------:R-:W-:Y:S08]  /*2980*/  HMMA.16816.F32 R8, R164.reuse, R160, R8 ;  /* 0x000000a0a408723c */ /* 0x040ff00000001808 */
[-C--:B------:R-:W-:Y:S03]  /*2990*/  HMMA.16816.F32 R12, R164, R162.reuse, R12 ;  /* 0x000000a2a40c723c */ /* 0x080fe6000000180c */
[----:B-----5:R-:W-:Y:S05]  /*29a0*/  FSETP.NEU.FTZ.AND P1, PT, R241, -INF , PT ;  /* 0xff800000f100780b */ /* 0x020fea0003f3d000 */
[C---:B------:R-:W-:Y:S01]  /*29b0*/  HMMA.16816.F32 R16, R144.reuse, R162, R16 ;  /* 0x000000a29010723c */ /* 0x040fe20000001810 */
[----:B------:R-:W5:Y:S07]  /*29c0*/  LDSM.16.M88.4 R160, [R217+0xd000] ;  /* 0x00d00000d9a0783b */ /* 0x000f6e0000000200 */
[-C--:B--2---:R-:W-:Y:S08]  /*29d0*/  HMMA.16816.F32 R20, R144, R136.reuse, R20 ;  /* 0x000000889014723c */ /* 0x084ff00000001814 */
[C---:B------:R-:W-:Y:S07]  /*29e0*/  HMMA.16816.F32 R24, R164.reuse, R136, R24 ;  /* 0x00000088a418723c */ /* 0x040fee0000001818 */
[----:B------:R-:W-:Y:S01]  /*29f0*/  IMAD.U32 R137, RZ, RZ, UR29 ;  /* 0x0000001dff897e24 */ /* 0x000fe2000f8e00ff */
[-C--:B------:R-:W-:Y:S04]  /*2a00*/  HMMA.16816.F32 R28, R164, R138.reuse, R28 ;  /* 0x0000008aa41c723c */ /* 0x080fe8000000181c */
[----:B---3--:R-:W-:Y:S04]  /*2a10*/  @!P0 IADD3 R137, R137, UR37, R243 ;  /* 0x0000002589898c10 */ /* 0x008fe8000fffe0f3 */
[----:B------:R-:W-:Y:S01]  /*2a20*/  HMMA.16816.F32 R32, R144, R138, R32 ;  /* 0x0000008a9020723c */ /* 0x000fe20000001820 */
[----:B------:R-:W2:Y:S03]  /*2a30*/  LDL R144, [R1+0x28] ;  /* 0x0000280001907983 */ /* 0x000ea60000100800 */
[----:B------:R-:W-:Y:S03]  /*2a40*/  @!P0 IADD3 R136, R137, 0x20, RZ ;  /* 0x0000002089888810 */ /* 0x000fe60007ffe0ff */
[----:B------:R-:W-:Y:S01]  /*2a50*/  FMUL.FTZ R138, R239, 1.4426950216293334961 ;  /* 0x3fb8aa3bef8a7820 */ /* 0x000fe20000410000 */
[-C--:B-1----:R-:W-:Y:S05]  /*2a60*/  HMMA.16816.F32 R4, R132, R140.reuse, R4 ;  /* 0x0000008c8404723c */ /* 0x082fea0000001804 */
[----:B------:R-:W-:Y:S01]  /*2a70*/  @!P0 IMNMX R136, R136, UR37, PT ;  /* 0x0000002588888c17 */ /* 0x000fe2000b800200 */
[----:B----4-:R-:W-:Y:S02]  /*2a80*/  FMUL.FTZ R139, R240, 1.4426950216293334961 ;  /* 0x3fb8aa3bf08b7820 */ /* 0x010fe40000410000 */
[C---:B------:R-:W-:Y:S07]  /*2a90*/  HMMA.16816.F32 R8, R148.reuse, R140, R8 ;  /* 0x0000008c9408723c */ /* 0x040fee0000001808 */
[----:B------:R-:W-:Y:S01]  /*2aa0*/  FMUL.FTZ R141, R241, 1.4426950216293334961 ;  /* 0x3fb8aa3bf18d7820 */ /* 0x000fe20000410000 */
[-C--:B------:R-:W-:Y:S04]  /*2ab0*/  HMMA.16816.F32 R12, R148, R142.reuse, R12 ;  /* 0x0000008e940c723c */ /* 0x080fe8000000180c */
[----:B------:R-:W-:Y:S02]  /*2ac0*/  FSEL R141, R141, RZ, P1 ;  /* 0x000000ff8d8d7208 */ /* 0x000fe40000800000 */
[C---:B------:R-:W-:Y:S02]  /*2ad0*/  @!P0 IADD3 R140, R137.reuse, 0x8, RZ ;  /* 0x00000008898c8810 */ /* 0x040fe40007ffe0ff */
[C---:B------:R-:W-:Y:S04]  /*2ae0*/  HMMA.16816.F32 R16, R132.reuse, R142, R16 ;  /* 0x0000008e8410723c */ /* 0x040fe80000001810 */
[----:B------:R-:W-:Y:S03]  /*2af0*/  @!P0 IMNMX R140, R140, UR37, PT ;  /* 0x000000258c8c8c17 */ /* 0x000fe6000b800200 */
[C---:B------:R-:W-:Y:S01]  /*2b00*/  @!P0 IMNMX R142, R137.reuse, UR37, PT ;  /* 0x00000025898e8c17 */ /* 0x040fe2000b800200 */
[-C--:B------:R-:W-:Y:S04]  /*2b10*/  HMMA.16816.F32 R20, R132, R152.reuse, R20 ;  /* 0x000000988414723c */ /* 0x080fe80000001814 */
[----:B------:R-:W-:Y:S04]  /*2b20*/  @!P0 IADD3 R137, R137, 0x28, RZ ;  /* 0x0000002889898810 */ /* 0x000fe80007ffe0ff */
[C---:B------:R-:W-:Y:S04]  /*2b30*/  HMMA.16816.F32 R24, R148.reuse, R152, R24 ;  /* 0x000000989418723c */ /* 0x040fe80000001818 */
[----:B------:R-:W-:Y:S04]  /*2b40*/  @!P0 IMNMX R137, R137, UR37, PT ;  /* 0x0000002589898c17 */ /* 0x000fe8000b800200 */
[-C--:B------:R-:W-:Y:S08]  /*2b50*/  HMMA.16816.F32 R28, R148, R154.reuse, R28 ;  /* 0x0000009a941c723c */ /* 0x080ff0000000181c */
[----:B------:R-:W-:Y:S01]  /*2b60*/  HMMA.16816.F32 R32, R132, R154, R32 ;  /* 0x0000009a8420723c */ /* 0x000fe20000001820 */
[----:B------:R1:W3:Y:S07]  /*2b70*/  LDSM.16.M88.4 R132, [R0+0x2800] ;  /* 0x002800000084783b */ /* 0x0002ee0000000200 */
[-C--:B-----5:R-:W-:Y:S01]  /*2b80*/  HMMA.16816.F32 R4, R156, R160.reuse, R4 ;  /* 0x000000a09c04723c */ /* 0x0a0fe20000001804 */
[----:B-1----:R-:W-:Y:S04]  /*2b90*/  IMAD.U32 R0, RZ, RZ, UR23 ;  /* 0x00000017ff007e24 */ /* 0x002fe8000f8e00ff */
[----:B------:R-:W-:Y:S05]  /*2ba0*/  @!P0 IMAD R0, R0, 0x80, R242 ;  /* 0x0000008000008824 */ /* 0x000fea00078e02f2 */
[CC--:B------:R-:W-:Y:S02]  /*2bb0*/  @!P0 ISETP.GE.AND P2, PT, R0.reuse, R142.reuse, PT ;  /* 0x0000008e0000820c */ /* 0x0c0fe40003f46270 */
[----:B------:R-:W-:Y:S11]  /*2bc0*/  @!P0 IADD3 R143, R0, 0x1, RZ ;  /* 0x00000001008f8810 */ /* 0x000ff60007ffe0ff */
[----:B------:R-:W-:Y:S01]  /*2bd0*/  @!UPT UIADD3 URZ, URZ, URZ, URZ ;  /* 0x0000003f3f3ff290 */ /* 0x000fe2000fffe03f */
[----:B------:R-:W-:Y:S02]  /*2be0*/  @!P0 FSEL R4, R4, -INF , !P2 ;  /* 0xff80000004048808 */ /* 0x000fe40005000000 */
[----:B------:R-:W-:Y:S01]  /*2bf0*/  @!P0 ISETP.GE.AND P1, PT, R143, R142, PT ;  /* 0x0000008e8f00820c */ /* 0x000fe20003f26270 */
[C---:B---3--:R-:W-:Y:S04]  /*2c00*/  HMMA.16816.F32 R8, R132.reuse, R160, R8 ;  /* 0x000000a08408723c */ /* 0x048fe80000001808 */
[----:B------:R-:W-:Y:S01]  /*2c10*/  @!P0 FSEL R5, R5, -INF , !P1 ;  /* 0xff80000005058808 */ /* 0x000fe20004800000 */
[--C-:B------:R-:W-:Y:S01]  /*2c20*/  FFMA.FTZ R4, R4, c[0x0][0x23c], -R141.reuse ;  /* 0x00008f0004047a23 */ /* 0x100fe2000001088d */
[----:B------:R-:W-:Y:S02]  /*2c30*/  FSETP.NEU.FTZ.AND P1, PT, R240, -INF , PT ;  /* 0xff800000f000780b */ /* 0x000fe40003f3d000 */
[-C--:B------:R-:W-:Y:S01]  /*2c40*/  HMMA.16816.F32 R12, R132, R162.reuse, R12 ;  /* 0x000000a2840c723c */ /* 0x080fe2000000180c */
[----:B------:R-:W-:Y:S02]  /*2c50*/  MUFU.EX2 R241, R4 ;  /* 0x0000000400f17308 */ /* 0x000fe40000000800 */
[-C--:B------:R-:W-:Y:S01]  /*2c60*/  @!P0 ISETP.GE.AND P2, PT, R0, R140.reuse, PT ;  /* 0x0000008c0000820c */ /* 0x080fe20003f46270 */
[----:B------:R-:W-:Y:S01]  /*2c70*/  FFMA.FTZ R5, R5, c[0x0][0x23c], -R141 ;  /* 0x00008f0005057a23 */ /* 0x000fe2000001088d */
[----:B------:R-:W-:Y:S02]  /*2c80*/  FSEL R139, R139, RZ, P1 ;  /* 0x000000ff8b8b7208 */ /* 0x000fe40000800000 */
[----:B------:R-:W-:Y:S01]  /*2c90*/  @!P0 ISETP.GE.AND P1, PT, R143, R140, PT ;  /* 0x0000008c8f00820c */ /* 0x000fe20003f26270 */
[C---:B------:R-:W-:Y:S03]  /*2ca0*/  HMMA.16816.F32 R16, R156.reuse, R162, R16 ;  /* 0x000000a29c10723c */ /* 0x040fe60000001810 */
[----:B------:R-:W-:Y:S01]  /*2cb0*/  MUFU.EX2 R165, R5 ;  /* 0x0000000500a57308 */ /* 0x000fe20000000800 */
[----:B------:R-:W-:Y:S02]  /*2cc0*/  @!P0 FSEL R6, R6, -INF , !P2 ;  /* 0xff80000006068808 */ /* 0x000fe40005000000 */
[-C--:B------:R-:W-:Y:S02]  /*2cd0*/  @!P0 ISETP.GE.AND P2, PT, R0, R136.reuse, PT ;  /* 0x000000880000820c */ /* 0x080fe40003f46270 */
[----:B------:R-:W-:Y:S01]  /*2ce0*/  @!P0 FSEL R7, R7, -INF , !P1 ;  /* 0xff80000007078808 */ /* 0x000fe20004800000 */
[--C-:B------:R-:W-:Y:S01]  /*2cf0*/  FFMA.FTZ R6, R6, c[0x0][0x23c], -R139.reuse ;  /* 0x00008f0006067a23 */ /* 0x100fe2000001088b */
[----:B------:R-:W-:Y:S02]  /*2d00*/  FSETP.NEU.FTZ.AND P1, PT, R239, -INF , PT ;  /* 0xff800000ef00780b */ /* 0x000fe40003f3d000 */
[----:B------:R-:W-:Y:S01]  /*2d10*/  @!P0 FSEL R8, R8, -INF , !P2 ;  /* 0xff80000008088808 */ /* 0x000fe20005000000 */
[----:B------:R-:W-:Y:S01]  /*2d20*/  FFMA.FTZ R7, R7, c[0x0][0x23c], -R139 ;  /* 0x00008f0007077a23 */ /* 0x000fe2000001088b */
[----:B------:R-:W-:Y:S01]  /*2d30*/  FSEL R138, R138, RZ, P1 ;  /* 0x000000ff8a8a7208 */ /* 0x000fe20000800000 */
[----:B------:R-:W-:Y:S01]  /*2d40*/  MUFU.EX2 R146, R6 ;  /* 0x0000000600927308 */ /* 0x000fe20000000800 */
[-C--:B------:R-:W-:Y:S02]  /*2d50*/  @!P0 ISETP.GE.AND P1, PT, R143, R136.reuse, PT ;  /* 0x000000888f00820c */ /* 0x080fe40003f26270 */
[-C--:B------:R-:W-:Y:S01]  /*2d60*/  @!P0 ISETP.GE.AND P2, PT, R0, R137.reuse, PT ;  /* 0x000000890000820c */ /* 0x080fe20003f46270 */
[--C-:B------:R-:W-:Y:S01]  /*2d70*/  FFMA.FTZ R8, R8, c[0x0][0x23c], -R138.reuse ;  /* 0x00008f0008087a23 */ /* 0x100fe2000001088a */
[----:B------:R-:W-:Y:S02]  /*2d80*/  @!P0 FSEL R9, R9, -INF , !P1 ;  /* 0xff80000009098808 */ /* 0x000fe40004800000 */
[----:B------:R-:W-:Y:S02]  /*2d90*/  FSETP.NEU.FTZ.AND P1, PT, R252, -INF , PT ;  /* 0xff800000fc00780b */ /* 0x000fe40003f3d000 */
[----:B------:R-:W-:Y:S01]  /*2da0*/  @!P0 FSEL R10, R10, -INF , !P2 ;  /* 0xff8000000a0a8808 */ /* 0x000fe20005000000 */
[----:B------:R1:W-:Y:S01]  /*2db0*/  MUFU.EX2 R249, R8 ;  /* 0x0000000800f97308 */ /* 0x0003e20000000800 */
[----:B------:R-:W-:Y:S09]  /*2dc0*/  FFMA.FTZ R9, R9, c[0x0][0x23c], -R138 ;  /* 0x00008f0009097a23 */ /* 0x000ff2000001088a */
[----:B------:R3:W4:Y:S10]  /*2dd0*/  MUFU.EX2 R245, R7 ;  /* 0x0000000700f57308 */ /* 0x0007340000000800 */
[----:B------:R5:W4:Y:S01]  /*2de0*/  MUFU.EX2 R248, R9 ;  /* 0x0000000900f87308 */ /* 0x000b220000000800 */
[----:B-1----:R-:W-:Y:S05]  /*2df0*/  FMUL.FTZ R8, R252, 1.4426950216293334961 ;  /* 0x3fb8aa3bfc087820 */ /* 0x002fea0000410000 */
[----:B------:R-:W-:Y:S02]  /*2e00*/  FSEL R8, R8, RZ, P1 ;  /* 0x000000ff08087208 */ /* 0x000fe40000800000 */
[-C--:B------:R-:W-:Y:S01]  /*2e10*/  @!P0 ISETP.GE.AND P1, PT, R143, R137.reuse, PT ;  /* 0x000000898f00820c */ /* 0x080fe20003f26270 */
[----:B---3--:R-:W1:Y:S02]  /*2e20*/  LDSM.16.M88.4 R4, [R217+0xd400] ;  /* 0x00d40000d904783b */ /* 0x008e640000000200 */
[--C-:B------:R-:W-:Y:S01]  /*2e30*/  FFMA.FTZ R10, R10, c[0x0][0x23c], -R8.reuse ;  /* 0x00008f000a0a7a23 */ /* 0x100fe20000010808 */
[----:B------:R-:W-:Y:S03]  /*2e40*/  @!P0 FSEL R11, R11, -INF , !P1 ;  /* 0xff8000000b0b8808 */ /* 0x000fe60004800000 */
[----:B------:R3:W-:Y:S02]  /*2e50*/  MUFU.EX2 R250, R10 ;  /* 0x0000000a00fa7308 */ /* 0x0007e40000000800 */
[----:B------:R-:W-:Y:S01]  /*2e60*/  FFMA.FTZ R11, R11, c[0x0][0x23c], -R8 ;  /* 0x00008f000b0b7a23 */ /* 0x000fe20000010808 */
[----:B-----5:R-:W-:Y:S04]  /*2e70*/  @!P0 IADD3 R9, R0, 0x8, RZ ;  /* 0x0000000800098810 */ /* 0x020fe80007ffe0ff */
[-C--:B------:R-:W-:Y:S03]  /*2e80*/  @!P0 ISETP.GE.AND P1, PT, R9, R136.reuse, PT ;  /* 0x000000880900820c */ /* 0x080fe60003f26270 */
[----:B------:R-:W5:Y:S01]  /*2e90*/  MUFU.EX2 R251, R11 ;  /* 0x0000000b00fb7308 */ /* 0x000f620000000800 */
[----:B------:R-:W-:Y:S05]  /*2ea0*/  @!P0 FSEL R12, R12, -INF , !P1 ;  /* 0xff8000000c0c8808 */ /* 0x000fea0004800000 */
[--C-:B------:R-:W-:Y:S04]  /*2eb0*/  FFMA.FTZ R12, R12, c[0x0][0x23c], -R138.reuse ;  /* 0x00008f000c0c7a23 */ /* 0x100fe8000001088a */
[----:B------:R-:W-:Y:S01]  /*2ec0*/  MUFU.EX2 R244, R12 ;  /* 0x0000000c00f47308 */ /* 0x000fe20000000800 */
[----:B---3--:R-:W-:Y:S04]  /*2ed0*/  @!P0 IADD3 R10, R0, 0x9, RZ ;  /* 0x00000009000a8810 */ /* 0x008fe80007ffe0ff */
[----:B------:R-:W-:Y:S04]  /*2ee0*/  @!P0 ISETP.GE.AND P1, PT, R10, R136, PT ;  /* 0x000000880a00820c */ /* 0x000fe80003f26270 */
[----:B------:R-:W-:Y:S02]  /*2ef0*/  @!P0 FSEL R13, R13, -INF , !P1 ;  /* 0xff8000000d0d8808 */ /* 0x000fe40004800000 */
[-C--:B------:R-:W-:Y:S01]  /*2f00*/  @!P0 ISETP.GE.AND P1, PT, R9, R137.reuse, PT ;  /* 0x000000890900820c */ /* 0x080fe20003f26270 */
[-C--:B-1----:R-:W-:Y:S03]  /*2f10*/  HMMA.16816.F32 R20, R156, R4.reuse, R20 ;  /* 0x000000049c14723c */ /* 0x082fe60000001814 */
[----:B------:R-:W-:Y:S01]  /*2f20*/  @!P0 FSEL R14, R14, -INF , !P1 ;  /* 0xff8000000e0e8808 */ /* 0x000fe20004800000 */
[----:B------:R-:W-:Y:S01]  /*2f30*/  FFMA.FTZ R13, R13, c[0x0][0x23c], -R138 ;  /* 0x00008f000d0d7a23 */ /* 0x000fe2000001088a */
[----:B------:R-:W-:Y:S03]  /*2f40*/  @!P0 ISETP.GE.AND P1, PT, R10, R137, PT ;  /* 0x000000890a00820c */ /* 0x000fe60003f26270 */
[C---:B------:R-:W-:Y:S01]  /*2f50*/  HMMA.16816.F32 R24, R132.reuse, R4, R24 ;  /* 0x000000048418723c */ /* 0x040fe20000001818 */
[----:B------:R-:W1:Y:S03]  /*2f60*/  MUFU.EX2 R243, R13 ;  /* 0x0000000d00f37308 */ /* 0x000e660000000800 */
[----:B------:R-:W-:Y:S01]  /*2f70*/  @!P0 FSEL R15, R15, -INF , !P1 ;  /* 0xff8000000f0f8808 */ /* 0x000fe20004800000 */
[--C-:B------:R-:W-:Y:S01]  /*2f80*/  FFMA.FTZ R14, R14, c[0x0][0x23c], -R8.reuse ;  /* 0x00008f000e0e7a23 */ /* 0x100fe20000010808 */
[-C--:B------:R-:W-:Y:S02]  /*2f90*/  @!P0 ISETP.GE.AND P1, PT, R9, R142.reuse, PT ;  /* 0x0000008e0900820c */ /* 0x080fe40003f26270 */
[-C--:B------:R-:W-:Y:S03]  /*2fa0*/  HMMA.16816.F32 R28, R132, R6.reuse, R28 ;  /* 0x00000006841c723c */ /* 0x080fe6000000181c */
[----:B------:R-:W-:Y:S01]  /*2fb0*/  MUFU.EX2 R247, R14 ;  /* 0x0000000e00f77308 */ /* 0x000fe20000000800 */
[----:B------:R-:W-:Y:S01]  /*2fc0*/  @!P0 FSEL R16, R16, -INF , !P1 ;  /* 0xff80000010108808 */ /* 0x000fe20004800000 */
[----:B------:R-:W-:Y:S01]  /*2fd0*/  FFMA.FTZ R15, R15, c[0x0][0x23c], -R8 ;  /* 0x00008f000f0f7a23 */ /* 0x000fe20000010808 */
[----:B------:R-:W-:Y:S02]  /*2fe0*/  @!P0 ISETP.GE.AND P1, PT, R10, R142, PT ;  /* 0x0000008e0a00820c */ /* 0x000fe40003f26270 */
[----:B------:R-:W-:Y:S01]  /*2ff0*/  HMMA.16816.F32 R32, R156, R6, R32 ;  /* 0x000000069c20723c */ /* 0x000fe20000001820 */
[----:B------:R-:W3:Y:S03]  /*3000*/  LDL R159, [R1+0x2c] ;  /* 0x00002c00019f7983 */ /* 0x000ee60000100800 */
[----:B------:R-:W-:Y:S01]  /*3010*/  @!P0 FSEL R17, R17, -INF , !P1 ;  /* 0xff80000011118808 */ /* 0x000fe20004800000 */
[--C-:B------:R-:W-:Y:S01]  /*3020*/  FFMA.FTZ R16, R16, c[0x0][0x23c], -R141.reuse ;  /* 0x00008f0010107a23 */ /* 0x100fe2000001088d */
[-C--:B------:R-:W-:Y:S01]  /*3030*/  @!P0 ISETP.GE.AND P1, PT, R9, R140.reuse, PT ;  /* 0x0000008c0900820c */ /* 0x080fe20003f26270 */
[----:B------:R-:W-:Y:S01]  /*3040*/  MUFU.EX2 R246, R15 ;  /* 0x0000000f00f67308 */ /* 0x000fe20000000800 */
[----:B------:R-:W-:Y:S01]  /*3050*/  @!P0 IADD3 R9, R0, 0x10, RZ ;  /* 0x0000001000098810 */ /* 0x000fe20007ffe0ff */
[----:B------:R-:W-:Y:S03]  /*3060*/  FFMA.FTZ R17, R17, c[0x0][0x23c], -R141 ;  /* 0x00008f0011117a23 */ /* 0x000fe6000001088d */
[----:B------:R-:W-:Y:S02]  /*3070*/  @!P0 FSEL R18, R18, -INF , !P1 ;  /* 0xff80000012128808 */ /* 0x000fe40004800000 */
[----:B------:R-:W-:Y:S02]  /*3080*/  @!P0 ISETP.GE.AND P1, PT, R10, R140, PT ;  /* 0x0000008c0a00820c */ /* 0x000fe40003f26270 */
[----:B------:R-:W-:Y:S01]  /*3090*/  @!P0 IADD3 R10, R0, 0x11, RZ ;  /* 0x00000011000a8810 */ /* 0x000fe20007ffe0ff */
[--C-:B------:R-:W-:Y:S01]  /*30a0*/  FFMA.FTZ R18, R18, c[0x0][0x23c], -R139.reuse ;  /* 0x00008f0012127a23 */ /* 0x100fe2000001088b */
[----:B------:R-:W-:Y:S01]  /*30b0*/  @!P0 FSEL R19, R19, -INF , !P1 ;  /* 0xff80000013138808 */ /* 0x000fe20004800000 */
[----:B------:R-:W-:Y:S01]  /*30c0*/  MUFU.EX2 R164, R16 ;  /* 0x0000001000a47308 */ /* 0x000fe20000000800 */
[-C--:B------:R-:W-:Y:S02]  /*30d0*/  @!P0 ISETP.GE.AND P1, PT, R9, R142.reuse, PT ;  /* 0x0000008e0900820c */ /* 0x080fe40003f26270 */
[----:B------:R-:W-:Y:S01]  /*30e0*/  @!P0 IADD3 R4, R0, 0x18, RZ ;  /* 0x0000001800048810 */ /* 0x000fe20007ffe0ff */
[----:B------:R-:W-:Y:S01]  /*30f0*/  FFMA.FTZ R19, R19, c[0x0][0x23c], -R139 ;  /* 0x00008f0013137a23 */ /* 0x000fe2000001088b */
[----:B------:R-:W-:Y:S02]  /*3100*/  @!P0 FSEL R20, R20, -INF , !P1 ;  /* 0xff80000014148808 */ /* 0x000fe40004800000 */
[----:B------:R-:W-:Y:S02]  /*3110*/  @!P0 ISETP.GE.AND P1, PT, R10, R142, PT ;  /* 0x0000008e0a00820c */ /* 0x000fe40003f26270 */
[----:B------:R-:W-:Y:S01]  /*3120*/  @!P0 IADD3 R0, R0, 0x19, RZ ;  /* 0x0000001900008810 */ /* 0x000fe20007ffe0ff */
[----:B------:R-:W1:Y:S01]  /*3130*/  MUFU.EX2 R162, R17 ;  /* 0x0000001100a27308 */ /* 0x000e620000000800 */
[----:B------:R-:W-:Y:S01]  /*3140*/  @!P0 FSEL R21, R21, -INF , !P1 ;  /* 0xff80000015158808 */ /* 0x000fe20004800000 */
[--C-:B------:R-:W-:Y:S01]  /*3150*/  FFMA.FTZ R20, R20, c[0x0][0x23c], -R141.reuse ;  /* 0x00008f0014147a23 */ /* 0x100fe2000001088d */
[----:B------:R-:W-:Y:S02]  /*3160*/  @!P0 ISETP.GE.AND P1, PT, R9, R140, PT ;  /* 0x0000008c0900820c */ /* 0x000fe40003f26270 */
[----:B----4-:R-:W-:Y:S01]  /*3170*/  F2FP.PACK_AB R7, R245, R146 ;  /* 0x00000092f507723e */ /* 0x010fe200000000ff */
[----:B------:R-:W-:Y:S01]  /*3180*/  FFMA.FTZ R21, R21, c[0x0][0x23c], -R141 ;  /* 0x00008f0015157a23 */ /* 0x000fe2000001088d */
[----:B------:R-:W-:Y:S02]  /*3190*/  @!P0 FSEL R22, R22, -INF , !P1 ;  /* 0xff80000016168808 */ /* 0x000fe40004800000 */
[----:B------:R-:W-:Y:S01]  /*31a0*/  @!P0 ISETP.GE.AND P1, PT, R10, R140, PT ;  /* 0x0000008c0a00820c */ /* 0x000fe20003f26270 */
[----:B------:R-:W-:Y:S01]  /*31b0*/  MUFU.EX2 R167, R18 ;  /* 0x0000001200a77308 */ /* 0x000fe20000000800 */
[----:B------:R1:W-:Y:S01]  /*31c0*/  STS [R233+0x13400], R7 ;  /* 0x01340007e9007388 */ /* 0x0003e20000000800 */
[----:B------:R-:W-:Y:S01]  /*31d0*/  F2FP.PACK_AB R6, R248, R249 ;  /* 0x000000f9f806723e */ /* 0x000fe200000000ff */
[--C-:B------:R-:W-:Y:S01]  /*31e0*/  FFMA.FTZ R22, R22, c[0x0][0x23c], -R139.reuse ;  /* 0x00008f0016167a23 */ /* 0x100fe2000001088b */
[----:B------:R-:W-:Y:S02]  /*31f0*/  @!P0 FSEL R23, R23, -INF , !P1 ;  /* 0xff80000017178808 */ /* 0x000fe40004800000 */
[----:B------:R-:W-:Y:S02]  /*3200*/  @!P0 ISETP.GE.AND P1, PT, R9, R136, PT ;  /* 0x000000880900820c */ /* 0x000fe40003f26270 */
[----:B-----5:R-:W-:Y:S01]  /*3210*/  F2FP.PACK_AB R5, R251, R250 ;  /* 0x000000fafb05723e */ /* 0x020fe200000000ff */
[----:B------:R-:W-:Y:S01]  /*3220*/  FFMA.FTZ R23, R23, c[0x0][0x23c], -R139 ;  /* 0x00008f0017177a23 */ /* 0x000fe2000001088b */
[----:B------:R-:W-:Y:S01]  /*3230*/  @!P0 FSEL R24, R24, -INF , !P1 ;  /* 0xff80000018188808 */ /* 0x000fe20004800000 */
[----:B------:R-:W4:Y:S01]  /*3240*/  MUFU.EX2 R166, R19 ;  /* 0x0000001300a67308 */ /* 0x000f220000000800 */
[----:B------:R-:W-:Y:S03]  /*3250*/  @!P0 ISETP.GE.AND P1, PT, R10, R136, PT ;  /* 0x000000880a00820c */ /* 0x000fe60003f26270 */
[--C-:B------:R-:W-:Y:S01]  /*3260*/  FFMA.FTZ R24, R24, c[0x0][0x23c], -R138.reuse ;  /* 0x00008f0018187a23 */ /* 0x100fe2000001088a */
[----:B------:R-:W-:Y:S02]  /*3270*/  @!P0 FSEL R25, R25, -INF , !P1 ;  /* 0xff80000019198808 */ /* 0x000fe40004800000 */
[-C--:B------:R-:W-:Y:S03]  /*3280*/  @!P0 ISETP.GE.AND P1, PT, R9, R137.reuse, PT ;  /* 0x000000890900820c */ /* 0x080fe60003f26270 */
[----:B------:R-:W-:Y:S01]  /*3290*/  MUFU.EX2 R143, R20 ;  /* 0x00000014008f7308 */ /* 0x000fe20000000800 */
[----:B------:R-:W-:Y:S01]  /*32a0*/  @!P0 FSEL R26, R26, -INF , !P1 ;  /* 0xff8000001a1a8808 */ /* 0x000fe20004800000 */
[----:B------:R-:W-:Y:S01]  /*32b0*/  FFMA.FTZ R25, R25, c[0x0][0x23c], -R138 ;  /* 0x00008f0019197a23 */ /* 0x000fe2000001088a */
[-C--:B------:R-:W-:Y:S02]  /*32c0*/  @!P0 ISETP.GE.AND P1, PT, R10, R137.reuse, PT ;  /* 0x000000890a00820c */ /* 0x080fe40003f26270 */
[----:B-1----:R-:W-:Y:S01]  /*32d0*/  F2FP.PACK_AB R7, R243, R244 ;  /* 0x000000f4f307723e */ /* 0x002fe200000000ff */
[--C-:B------:R-:W-:Y:S01]  /*32e0*/  FFMA.FTZ R26, R26, c[0x0][0x23c], -R8.reuse ;  /* 0x00008f001a1a7a23 */ /* 0x100fe20000010808 */
[----:B------:R-:W-:Y:S02]  /*32f0*/  @!P0 FSEL R27, R27, -INF , !P1 ;  /* 0xff8000001b1b8808 */ /* 0x000fe40004800000 */
[-C--:B------:R-:W-:Y:S01]  /*3300*/  @!P0 ISETP.GE.AND P1, PT, R4, R136.reuse, PT ;  /* 0x000000880400820c */ /* 0x080fe20003f26270 */
[----:B------:R-:W-:Y:S02]  /*3310*/  MUFU.EX2 R154, R21 ;  /* 0x00000015009a7308 */ /* 0x000fe40000000800 */
[----:B------:R-:W-:Y:S01]  /*3320*/  FFMA.FTZ R27, R27, c[0x0][0x23c], -R8 ;  /* 0x00008f001b1b7a23 */ /* 0x000fe20000010808 */
[----:B------:R-:W-:Y:S02]  /*3330*/  @!P0 FSEL R28, R28, -INF , !P1 ;  /* 0xff8000001c1c8808 */ /* 0x000fe40004800000 */
[----:B------:R-:W-:Y:S03]  /*3340*/  @!P0 ISETP.GE.AND P1, PT, R0, R136, PT ;  /* 0x000000880000820c */ /* 0x000fe60003f26270 */
[--C-:B------:R-:W-:Y:S01]  /*3350*/  FFMA.FTZ R28, R28, c[0x0][0x23c], -R138.reuse ;  /* 0x00008f001c1c7a23 */ /* 0x100fe2000001088a */
[----:B------:R-:W-:Y:S01]  /*3360*/  @!P0 FSEL R29, R29, -INF , !P1 ;  /* 0xff8000001d1d8808 */ /* 0x000fe20004800000 */
[----:B------:R-:W-:Y:S01]  /*3370*/  MUFU.EX2 R161, R22 ;  /* 0x0000001600a17308 */ /* 0x000fe20000000800 */
[-C--:B------:R-:W-:Y:S03]  /*3380*/  @!P0 ISETP.GE.AND P1, PT, R4, R137.reuse, PT ;  /* 0x000000890400820c */ /* 0x080fe60003f26270 */
[----:B------:R-:W-:Y:S01]  /*3390*/  FFMA.FTZ R138, R29, c[0x0][0x23c], -R138 ;  /* 0x00008f001d8a7a23 */ /* 0x000fe2000001088a */
[----:B------:R-:W-:Y:S02]  /*33a0*/  @!P0 FSEL R30, R30, -INF , !P1 ;  /* 0xff8000001e1e8808 */ /* 0x000fe40004800000 */
[-C--:B------:R-:W-:Y:S03]  /*33b0*/  @!P0 ISETP.GE.AND P1, PT, R4, R142.reuse, PT ;  /* 0x0000008e0400820c */ /* 0x080fe60003f26270 */
[----:B------:R-:W1:Y:S01]  /*33c0*/  MUFU.EX2 R160, R23 ;  /* 0x0000001700a07308 */ /* 0x000e620000000800 */
[----:B------:R-:W-:Y:S01]  /*33d0*/  @!P0 FSEL R32, R32, -INF , !P1 ;  /* 0xff80000020208808 */ /* 0x000fe20004800000 */
[--C-:B------:R-:W-:Y:S01]  /*33e0*/  FFMA.FTZ R30, R30, c[0x0][0x23c], -R8.reuse ;  /* 0x00008f001e1e7a23 */ /* 0x100fe20000010808 */
[----:B------:R-:W-:Y:S03]  /*33f0*/  @!P0 ISETP.GE.AND P1, PT, R0, R142, PT ;  /* 0x0000008e0000820c */ /* 0x000fe60003f26270 */
[--C-:B------:R-:W-:Y:S01]  /*3400*/  FFMA.FTZ R32, R32, c[0x0][0x23c], -R141.reuse ;  /* 0x00008f0020207a23 */ /* 0x100fe2000001088d */
[----:B------:R-:W-:Y:S02]  /*3410*/  @!P0 FSEL R33, R33, -INF , !P1 ;  /* 0xff80000021218808 */ /* 0x000fe40004800000 */
[----:B------:R-:W-:Y:S01]  /*3420*/  @!P0 ISETP.GE.AND P1, PT, R4, R140, PT ;  /* 0x0000008c0400820c */ /* 0x000fe20003f26270 */
[----:B------:R-:W-:Y:S01]  /*3430*/  MUFU.EX2 R148, R32 ;  /* 0x0000002000947308 */ /* 0x000fe20000000800 */
[----:B------:R-:W-:Y:S01]  /*3440*/  F2FP.PACK_AB R4, R162, R164 ;  /* 0x000000a4a204723e */ /* 0x000fe200000000ff */
[----:B------:R-:W-:Y:S01]  /*3450*/  FFMA.FTZ R141, R33, c[0x0][0x23c], -R141 ;  /* 0x00008f00218d7a23 */ /* 0x000fe2000001088d */
[----:B------:R-:W-:Y:S02]  /*3460*/  @!P0 FSEL R34, R34, -INF , !P1 ;  /* 0xff80000022228808 */ /* 0x000fe40004800000 */
[----:B------:R-:W-:Y:S03]  /*3470*/  @!P0 ISETP.GE.AND P1, PT, R0, R140, PT ;  /* 0x0000008c0000820c */ /* 0x000fe60003f26270 */
[--C-:B------:R-:W-:Y:S01]  /*3480*/  FFMA.FTZ R34, R34, c[0x0][0x23c], -R139.reuse ;  /* 0x00008f0022227a23 */ /* 0x100fe2000001088b */
[----:B------:R-:W-:Y:S01]  /*3490*/  @!P0 FSEL R35, R35, -INF , !P1 ;  /* 0xff80000023238808 */ /* 0x000fe20004800000 */
[----:B------:R-:W5:Y:S01]  /*34a0*/  MUFU.EX2 R147, R141 ;  /* 0x0000008d00937308 */ /* 0x000f620000000800 */
[----:B------:R-:W-:Y:S02]  /*34b0*/  @!P0 ISETP.GE.AND P1, PT, R0, R137, PT ;  /* 0x000000890000820c */ /* 0x000fe40003f26270 */
[----:B------:R-:W-:Y:S01]  /*34c0*/  F2FP.PACK_AB R0, R165, R241 ;  /* 0x000000f1a500723e */ /* 0x000fe200000000ff */
[----:B------:R-:W-:Y:S01]  /*34d0*/  FFMA.FTZ R139, R35, c[0x0][0x23c], -R139 ;  /* 0x00008f00238b7a23 */ /* 0x000fe2000001088b */
[----:B------:R-:W-:Y:S02]  /*34e0*/  @!P0 FSEL R31, R31, -INF , !P1 ;  /* 0xff8000001f1f8808 */ /* 0x000fe40004800000 */
[----:B--2---:R-:W-:Y:S01]  /*34f0*/  IADD3 R144, P0, R144, UR38, RZ ;  /* 0x0000002690907c10 */ /* 0x004fe2000ff1e0ff */
[----:B------:R4:W-:Y:S02]  /*3500*/  STS [R233+0x13000], R0 ;  /* 0x01300000e9007388 */ /* 0x0009e40000000800 */
[----:B------:R-:W-:Y:S01]  /*3510*/  MUFU.EX2 R150, R34 ;  /* 0x0000002200967308 */ /* 0x000fe20000000800 */
[----:B------:R-:W-:Y:S01]  /*3520*/  FFMA.FTZ R8, R31, c[0x0][0x23c], -R8 ;  /* 0x00008f001f087a23 */ /* 0x000fe20000010808 */
[----:B------:R1:W-:Y:S08]  /*3530*/  STS [R231+0x13000], R4 ;  /* 0x01300004e7007388 */ /* 0x0003f00000000800 */
[----:B------:R-:W-:Y:S10]  /*3540*/  MUFU.EX2 R149, R139 ;  /* 0x0000008b00957308 */ /* 0x000ff40000000800 */
[----:B------:R-:W-:Y:S01]  /*3550*/  MUFU.EX2 R240, R24 ;  /* 0x0000001800f07308 */ /* 0x000fe20000000800 */
[----:B----4-:R-:W-:Y:S02]  /*3560*/  F2FP.PACK_AB R0, R166, R167 ;  /* 0x000000a7a600723e */ /* 0x010fe400000000ff */
[----:B-1----:R-:W-:Y:S03]  /*3570*/  F2FP.PACK_AB R4, R160, R161 ;  /* 0x000000a1a004723e */ /* 0x002fe600000000ff */
[----:B------:R5:W-:Y:S04]  /*3580*/  STS [R231+0x13400], R0 ;  /* 0x01340000e7007388 */ /* 0x000be80000000800 */
[----:B------:R-:W1:Y:S01]  /*3590*/  MUFU.EX2 R163, R25 ;  /* 0x0000001900a37308 */ /* 0x000e620000000800 */
[----:B------:R2:W-:Y:S04]  /*35a0*/  STS [R233+0x14000], R6 ;  /* 0x01400006e9007388 */ /* 0x0005e80000000800 */
[----:B------:R4:W-:Y:S04]  /*35b0*/  STS [R233+0x14400], R5 ;  /* 0x01440005e9007388 */ /* 0x0009e80000000800 */
[----:B------:R1:W-:Y:S01]  /*35c0*/  STS [R231+0x14000], R7 ;  /* 0x01400007e7007388 */ /* 0x0003e20000000800 */
[----:B------:R-:W-:Y:S10]  /*35d0*/  MUFU.EX2 R242, R26 ;  /* 0x0000001a00f27308 */ /* 0x000ff40000000800 */
[----:B------:R-:W1:Y:S01]  /*35e0*/  MUFU.EX2 R239, R27 ;  /* 0x0000001b00ef7308 */ /* 0x000e620000000800 */
[----:B-----5:R-:W-:Y:S02]  /*35f0*/  F2FP.PACK_AB R0, R147, R148 ;  /* 0x000000949300723e */ /* 0x020fe400000000ff */
[----:B--2---:R-:W-:Y:S02]  /*3600*/  F2FP.PACK_AB R6, R246, R247 ;  /* 0x000000f7f606723e */ /* 0x004fe400000000ff */
[----:B----4-:R-:W-:Y:S03]  /*3610*/  F2FP.PACK_AB R5, R154, R143 ;  /* 0x0000008f9a05723e */ /* 0x010fe600000000ff */
[----:B------:R2:W-:Y:S02]  /*3620*/  STS [R231+0x14400], R6 ;  /* 0x01440006e7007388 */ /* 0x0005e40000000800 */
[----:B------:R-:W-:Y:S01]  /*3630*/  MUFU.EX2 R153, R28 ;  /* 0x0000001c00997308 */ /* 0x000fe20000000800 */
[----:B-1----:R-:W-:Y:S01]  /*3640*/  F2FP.PACK_AB R7, R163, R240 ;  /* 0x000000f0a307723e */ /* 0x002fe200000000ff */
[----:B------:R1:W-:Y:S04]  /*3650*/  STS [R232+0x13000], R5 ;  /* 0x01300005e8007388 */ /* 0x0003e80000000800 */
[----:B------:R4:W-:Y:S04]  /*3660*/  STS [R232+0x13400], R4 ;  /* 0x01340004e8007388 */ /* 0x0009e80000000800 */
[----:B------:R-:W4:Y:S01]  /*3670*/  MUFU.EX2 R152, R138 ;  /* 0x0000008a00987308 */ /* 0x000f220000000800 */
[----:B------:R5:W-:Y:S09]  /*3680*/  STS [R230+0x13000], R0 ;  /* 0x01300000e6007388 */ /* 0x000bf20000000800 */
[----:B------:R-:W-:Y:S01]  /*3690*/  MUFU.EX2 R155, R30 ;  /* 0x0000001e009b7308 */ /* 0x000fe20000000800 */
[----:B--2---:R-:W-:Y:S02]  /*36a0*/  F2FP.PACK_AB R6, R239, R242 ;  /* 0x000000f2ef06723e */ /* 0x004fe400000000ff */
[----:B-1----:R-:W-:Y:S07]  /*36b0*/  F2FP.PACK_AB R5, R149, R150 ;  /* 0x000000969505723e */ /* 0x002fee00000000ff */
[----:B------:R-:W5:Y:S01]  /*36c0*/  MUFU.EX2 R151, R8 ;  /* 0x0000000800977308 */ /* 0x000f620000000800 */
[----:B------:R-:W-:Y:S01]  /*36d0*/  STS [R230+0x13400], R5 ;  /* 0x01340005e6007388 */ /* 0x000fe20000000800 */
[----:B----4-:R-:W-:Y:S03]  /*36e0*/  F2FP.PACK_AB R4, R152, R153 ;  /* 0x000000999804723e */ /* 0x010fe600000000ff */
[----:B------:R-:W-:Y:S04]  /*36f0*/  STS [R232+0x14000], R7 ;  /* 0x01400007e8007388 */ /* 0x000fe80000000800 */
[----:B------:R-:W-:Y:S04]  /*3700*/  STS [R232+0x14400], R6 ;  /* 0x01440006e8007388 */ /* 0x000fe80000000800 */
[----:B------:R-:W-:Y:S01]  /*3710*/  STS [R230+0x14000], R4 ;  /* 0x01400004e6007388 */ /* 0x000fe20000000800 */
[----:B-----5:R-:W-:Y:S05]  /*3720*/  F2FP.PACK_AB R0, R151, R155 ;  /* 0x0000009b9700723e */ /* 0x020fea00000000ff */
[----:B------:R-:W-:Y:S04]  /*3730*/  STS [R230+0x14400], R0 ;  /* 0x01440000e6007388 */ /* 0x000fe80000000800 */
[----:B------:R-:W1:Y:S08]  /*3740*/  LDSM.16.M88.4 R32, [R219+0x6000] ;  /* 0x00600000db20783b */ /* 0x000e700000000200 */
[----:B------:R-:W2:Y:S08]  /*3750*/  LDSM.16.M88.4 R28, [R219+0x6800] ;  /* 0x00680000db1c783b */ /* 0x000eb00000000200 */
[----:B------:R-:W4:Y:S08]  /*3760*/  LDSM.16.M88.4 R132, [R220+0x6000] ;  /* 0x00600000dc84783b */ /* 0x000f300000000200 */
[----:B------:R-:W5:Y:S01]  /*3770*/  LDSM.16.M88.4 R136, [R220+0x6800] ;  /* 0x00680000dc88783b */ /* 0x000f620000000200 */
[-C--:B-1----:R-:W-:Y:S08]  /*3780*/  HMMA.16816.F32 R4, R32, R168.reuse, RZ ;  /* 0x000000a82004723c */ /* 0x082ff000000018ff */
[C---:B--2---:R-:W-:Y:S04]  /*3790*/  HMMA.16816.F32 R8, R28.reuse, R168, RZ ;  /* 0x000000a81c08723c */ /* 0x044fe800000018ff */
[----:B---3--:R-:W-:Y:S04]  /*37a0*/  IADD3.X R145, R159, UR39, RZ, P0, !PT ;  /* 0x000000279f917c10 */ /* 0x008fe800087fe4ff */
[-C--:B------:R-:W-:Y:S01]  /*37b0*/  HMMA.16816.F32 R12, R28, R170.reuse, RZ ;  /* 0x000000aa1c0c723c */ /* 0x080fe200000018ff */
[----:B------:R-:W-:Y:S01]  /*37c0*/  IMAD.MOV.U32 R159, RZ, RZ, c[0x0][0x1c0] ;  /* 0x00007000ff9f7624 */ /* 0x000fe200078e00ff */
[----:B------:R-:W2:Y:S03]  /*37d0*/  LDG.E R142, [R144.64] ;  /* 0x00000022908e7981 */ /* 0x000ea6000c1e1900 */
[----:B------:R-:W-:Y:S03]  /*37e0*/  IMAD R159, R159, c[0x0][0x22c], RZ ;  /* 0x00008b009f9f7a24 */ /* 0x000fe600078e02ff */
[C---:B------:R-:W-:Y:S01]  /*37f0*/  HMMA.16816.F32 R16, R32.reuse, R170, RZ ;  /* 0x000000aa2010723c */ /* 0x040fe200000018ff */
[----:B------:R-:W3:Y:S03]  /*3800*/  LDG.E R141, [R144.64+0x20] ;  /* 0x00002022908d7981 */ /* 0x000ee6000c1e1900 */
[----:B------:R-:W-:Y:S01]  /*3810*/  IMAD.U32 R159, R159, -0x40, RZ ;  /* 0xffffffc09f9f7824 */ /* 0x000fe200078e00ff */
[----:B------:R1:W2:Y:S03]  /*3820*/  LDG.E R140, [R144.64+0x80] ;  /* 0x00008022908c7981 */ /* 0x0002a6000c1e1900 */
[-C--:B------:R-:W-:Y:S01]  /*3830*/  HMMA.16816.F32 R20, R32, R172.reuse, RZ ;  /* 0x000000ac2014723c */ /* 0x080fe200000018ff */
[----:B------:R1:W2:Y:S03]  /*3840*/  LDG.E R0, [R144.64+0xa0] ;  /* 0x0000a02290007981 */ /* 0x0002a6000c1e1900 */
[C---:B------:R-:W-:Y:S04]  /*3850*/  LEA R228, P0, R159.reuse, R228, 0x2 ;  /* 0x000000e49fe47211 */ /* 0x040fe800078010ff */
[C---:B------:R-:W-:Y:S04]  /*3860*/  HMMA.16816.F32 R24, R28.reuse, R172, RZ ;  /* 0x000000ac1c18723c */ /* 0x040fe800000018ff */
[----:B------:R-:W-:Y:S02]  /*3870*/  LEA.HI.X.SX32 R229, R159, R229, 0x2, P0 ;  /* 0x000000e59fe57211 */ /* 0x000fe400000f16ff */
[----:B------:R-:W-:Y:S02]  /*3880*/  PLOP3.LUT P0, PT, PT, PT, UP3, 0x80, 0x0 ;  /* 0x000000000000781c */ /* 0x000fe40003f0f038 */
[-C--:B------:R-:W-:Y:S08]  /*3890*/  HMMA.16816.F32 R28, R28, R174.reuse, RZ ;  /* 0x000000ae1c1c723c */ /* 0x080ff000000018ff */
[----:B------:R-:W-:Y:S08]  /*38a0*/  HMMA.16816.F32 R32, R32, R174, RZ ;  /* 0x000000ae2020723c */ /* 0x000ff000000018ff */
[-C--:B----4-:R-:W-:Y:S08]  /*38b0*/  HMMA.16816.F32 R4, R132, R176.reuse, R4 ;  /* 0x000000b08404723c */ /* 0x090ff00000001804 */
[C---:B-----5:R-:W-:Y:S08]  /*38c0*/  HMMA.16816.F32 R8, R136.reuse, R176, R8 ;  /* 0x000000b08808723c */ /* 0x060ff00000001808 */
[-C--:B------:R-:W-:Y:S08]  /*38d0*/  HMMA.16816.F32 R12, R136, R178.reuse, R12 ;  /* 0x000000b2880c723c */ /* 0x080ff0000000180c */
[C---:B------:R-:W-:Y:S08]  /*38e0*/  HMMA.16816.F32 R16, R132.reuse, R178, R16 ;  /* 0x000000b28410723c */ /* 0x040ff00000001810 */
[-C--:B------:R-:W-:Y:S08]  /*38f0*/  HMMA.16816.F32 R20, R132, R180.reuse, R20 ;  /* 0x000000b48414723c */ /* 0x080ff00000001814 */
[C---:B------:R-:W-:Y:S08]  /*3900*/  HMMA.16816.F32 R24, R136.reuse, R180, R24 ;  /* 0x000000b48818723c */ /* 0x040ff00000001818 */
[-C--:B------:R-:W-:Y:S01]  /*3910*/  HMMA.16816.F32 R28, R136, R182.reuse, R28 ;  /* 0x000000b6881c723c */ /* 0x080fe2000000181c */
[----:B------:R-:W4:Y:S07]  /*3920*/  LDSM.16.M88.4 R136, [R219+0x7000] ;  /* 0x00700000db88783b */ /* 0x000f2e0000000200 */
[----:B------:R-:W-:Y:S01]  /*3930*/  HMMA.16816.F32 R32, R132, R182, R32 ;  /* 0x000000b68420723c */ /* 0x000fe20000001820 */
[----:B------:R-:W5:Y:S07]  /*3940*/  LDSM.16.M88.4 R132, [R219+0x7800] ;  /* 0x00780000db84783b */ /* 0x000f6e0000000200 */
        /* <DEDUP_REMOVED lines=33> */
[C---:B--2---:R-:W-:Y:S01]  /*3b60*/  FADD.FTZ R5, -R142.reuse, R5 ;  /* 0x000000058e057221 */ /* 0x044fe20000010100 */
[C---:B------:R-:W-:Y:S04]  /*3b70*/  HMMA.16816.F32 R16, R132.reuse, R210, R16 ;  /* 0x000000d28410723c */ /* 0x040fe80000001810 */
[C---:B---3--:R-:W-:Y:S02]  /*3b80*/  FADD.FTZ R6, -R141.reuse, R6 ;  /* 0x000000068d067221 */ /* 0x048fe40000010100 */
[----:B------:R-:W-:Y:S02]  /*3b90*/  FADD.FTZ R7, -R141, R7 ;  /* 0x000000078d077221 */ /* 0x000fe40000010100 */
[----:B------:R-:W-:Y:S01]  /*3ba0*/  FADD.FTZ R4, -R142, R4 ;  /* 0x000000048e047221 */ /* 0x000fe20000010100 */
[-C--:B------:R-:W-:Y:S03]  /*3bb0*/  HMMA.16816.F32 R20, R132, R212.reuse, R20 ;  /* 0x000000d48414723c */ /* 0x080fe60000001814 */
[----:B-1----:R-:W-:Y:S02]  /*3bc0*/  FMUL.FTZ R144, R165, R5 ;  /* 0x00000005a5907220 */ /* 0x002fe40000410000 */
[----:B------:R-:W-:Y:S02]  /*3bd0*/  FMUL.FTZ R146, R146, R6 ;  /* 0x0000000692927220 */ /* 0x000fe40000410000 */
[C---:B------:R-:W-:Y:S01]  /*3be0*/  FADD.FTZ R8, -R140.reuse, R8 ;  /* 0x000000088c087221 */ /* 0x040fe20000010100 */
        /* <DEDUP_REMOVED lines=11> */
[----:B------:R-:W-:Y:S04]  /*3ca0*/  FADD.FTZ R21, -R142, R21 ;  /* 0x000000158e157221 */ /* 0x000fe80000010100 */
[----:B------:R-:W-:Y:S02]  /*3cb0*/  FMUL.FTZ R135, R162, R17 ;  /* 0x00000011a2877220 */ /* 0x000fe40000410000 */
[----:B------:R-:W-:Y:S02]  /*3cc0*/  FMUL.FTZ R143, R143, R20 ;  /* 0x000000148f8f7220 */ /* 0x000fe40000410000 */
[----:B------:R-:W-:Y:S02]  /*3cd0*/  FMUL.FTZ R132, R167, R18 ;  /* 0x00000012a7847220 */ /* 0x000fe40000410000 */
[----:B------:R-:W-:Y:S02]  /*3ce0*/  FADD.FTZ R22, -R141, R22 ;  /* 0x000000168d167221 */ /* 0x000fe40000010100 */
[C---:B------:R-:W-:Y:S02]  /*3cf0*/  FADD.FTZ R24, -R140.reuse, R24 ;  /* 0x000000188c187221 */ /* 0x040fe40000010100 */
[----:B------:R-:W-:Y:S02]  /*3d00*/  FADD.FTZ R28, -R140, R28 ;  /* 0x0000001c8c1c7221 */ /* 0x000fe40000010100 */
[C---:B------:R-:W-:Y:S02]  /*3d10*/  FADD.FTZ R32, -R142.reuse, R32 ;  /* 0x000000208e207221 */ /* 0x040fe40000010100 */
[----:B------:R-:W-:Y:S02]  /*3d20*/  FADD.FTZ R33, -R142, R33 ;  /* 0x000000218e217221 */ /* 0x000fe40000010100 */
[----:B------:R-:W-:Y:S02]  /*3d30*/  FMUL.FTZ R138, R148, R32 ;  /* 0x00000020948a7220 */ /* 0x000fe40000410000 */
[----:B------:R-:W-:Y:S02]  /*3d40*/  FMUL.FTZ R136, R147, R33 ;  /* 0x0000002193887220 */ /* 0x000fe40000410000 */
[----:B------:R-:W-:Y:S02]  /*3d50*/  FMUL.FTZ R32, R245, R7 ;  /* 0x00000007f5207220 */ /* 0x000fe40000410000 */
[----:B------:R-:W-:Y:S02]  /*3d60*/  FMUL.FTZ R33, R166, R19 ;  /* 0x00000013a6217220 */ /* 0x000fe40000410000 */
[C---:B------:R-:W-:Y:S02]  /*3d70*/  FADD.FTZ R134, -R141.reuse, R34 ;  /* 0x000000228d867221 */ /* 0x040fe40000010100 */
[----:B------:R-:W-:Y:S02]  /*3d80*/  FADD.FTZ R133, -R141, R35 ;  /* 0x000000238d857221 */ /* 0x000fe40000010100 */
[----:B------:R-:W-:Y:S02]  /*3d90*/  FMUL.FTZ R34, R160, R23 ;  /* 0x00000017a0227220 */ /* 0x000fe40000410000 */
[C---:B------:R-:W-:Y:S02]  /*3da0*/  FADD.FTZ R7, -R140.reuse, R9 ;  /* 0x000000098c077221 */ /* 0x040fe40000010100 */
[C---:B------:R-:W-:Y:S02]  /*3db0*/  FADD.FTZ R23, -R140.reuse, R25 ;  /* 0x000000198c177221 */ /* 0x040fe40000010100 */
[----:B------:R-:W-:Y:S02]  /*3dc0*/  FADD.FTZ R25, -R140, R29 ;  /* 0x0000001d8c197221 */ /* 0x000fe40000010100 */
        /* <DEDUP_REMOVED lines=29> */
[----:B------:R-:W-:Y:S01]  /*3fa0*/  FMUL.FTZ R19, R151, R19 ;  /* 0x0000001397137220 */ /* 0x000fe20000410000 */
[----:B------:R-:W-:-:S05]  /*3fb0*/  @!P0 BRA `(.L_x_47) ;  /* 0x0000012000008947 */ /* 0x000fca0003800000 */
[----:B------:R-:W-:Y:S01]  /*3fc0*/  IMAD.MOV.U32 R0, RZ, RZ, c[0x0][0x190] ;  /* 0x00006400ff007624 */ /* 0x000fe200078e00ff */
[----:B------:R-:W-:Y:S03]  /*3fd0*/  ULOP3.LUT UR29, UR4, 0x1, URZ, 0xc0, !UPT ;  /* 0x00000001041d7892 */ /* 0x000fe6000f8ec03f */
[----:B------:R-:W-:Y:S01]  /*3fe0*/  IMAD.U32 R0, R0, -0x40, RZ ;  /* 0xffffffc000007824 */ /* 0x000fe200078e00ff */
[----:B------:R-:W-:Y:S04]  /*3ff0*/  UISETP.NE.U32.AND UP0, UPT, UR29, 0x1, UPT ;  /* 0x000000011d00788c */ /* 0x000fe8000bf05070 */
[C---:B------:R-:W-:Y:S01]  /*4000*/  LEA R4, P1, R0.reuse, R236, 0x1 ;  /* 0x000000ec00047211 */ /* 0x040fe200078208ff */
[----:B------:R-:W-:Y:S03]  /*4010*/  USEL UR29, UR16, 0x3000, !UP0 ;  /* 0x00003000101d7887 */ /* 0x000fe6000c000000 */
[----:B------:R-:W-:Y:S01]  /*4020*/  LEA.HI.X.SX32 R0, R0, R237, 0x1, P1 ;  /* 0x000000ed00007211 */ /* 0x000fe200008f0eff */
[----:B------:R-:W-:Y:S02]  /*4030*/  IMAD.MOV.U32 R236, RZ, RZ, R4 ;  /* 0x000000ffffec7224 */ /* 0x000fe400078e0004 */
[----:B------:R-:W-:Y:S02]  /*4040*/  IADD3 R238, R238, UR29, RZ ;  /* 0x0000001deeee7c10 */ /* 0x000fe4000fffe0ff */
[----:B------:R-:W-:Y:S01]  /*4050*/  IMAD.MOV.U32 R237, RZ, RZ, R0 ;  /* 0x000000ffffed7224 */ /* 0x000fe200078e0000 */
[----:B------:R-:W-:Y:S04]  /*4060*/  IADD3 R216, R216, UR29, RZ ;  /* 0x0000001dd8d87c10 */ /* 0x000fe8000fffe0ff */
[----:B------:R-:W-:Y:S01]  /*4070*/  @!PT LDS RZ, [RZ] ;  /* 0x00000000fffff984 */ /* 0x000fe20000000800 */
[----:B------:R-:W-:Y:S01]  /*4080*/  @!PT LDS RZ, [RZ] ;  /* 0x00000000fffff984 */ /* 0x000fe20000000800 */
[----:B------:R-:W-:Y:S01]  /*4090*/  @!PT LDS RZ, [RZ] ;  /* 0x00000000fffff984 */ /* 0x000fe20000000800 */
[----:B------:R1:W-:Y:S04]  /*40a0*/  LDGSTS.E.BYPASS.LTC128B.128 [R238], [R236.64] ;  /* 0x00000000ecee7fae */ /* 0x0003e8000b901d62 */
[----:B------:R1:W-:Y:S04]  /*40b0*/  LDGSTS.E.BYPASS.LTC128B.128 [R238+0x1000], [R236.64+0x40] ;  /* 0x01000040ecee7fae */ /* 0x0003e8000b901d62 */
[----:B------:R1:W-:Y:S04]  /*40c0*/  LDGSTS.E.BYPASS.LTC128B.128 [R238+0x2000], [R236.64+0x80] ;  /* 0x02000080ecee7fae */ /* 0x0003e8000b901d62 */
[----:B------:R-:W0:Y:S02]  /*40d0*/  LDGDEPBAR ;  /* 0x00000000000079af */ /* 0x000e240000000000 */
.L_x_47:
[----:B------:R-:W-:Y:S02]  /*40e0*/  F2FP.PACK_AB R16, R144, R145 ;  /* 0x000000919010723e */ /* 0x000fe400000000ff */
        /* <DEDUP_REMOVED lines=37> */
[----:B------:R-:W5:Y:S04]  /*4340*/  LDSM.16.MT88.4 R20, [R0+0x8000] ;  /* 0x008000000014783b */ /* 0x000f680000004200 */
        /* <DEDUP_REMOVED lines=15> */
[-C--:B-----5:R-:W-:Y:S08]  /*4440*/  HMMA.16816.F32 R68, R4, R20.reuse, R68 ;  /* 0x000000140444723c */ /* 0x0a0ff00000001844 */
[C---:B------:R-:W-:Y:S08]  /*4450*/  HMMA.16816.F32 R72, R12.reuse, R20, R72 ;  /* 0x000000140c48723c */ /* 0x040ff00000001848 */
[-C--:B------:R-:W-:Y:S01]  /*4460*/  HMMA.16816.F32 R76, R12, R22.reuse, R76 ;  /* 0x000000160c4c723c */ /* 0x080fe2000000184c */
[----:B------:R-:W-:Y:S07]  /*4470*/  LDSM.16.MT88.4 R12, [R0+0x6800] ;  /* 0x00680000000c783b */ /* 0x000fee0000004200 */
[----:B------:R-:W-:Y:S01]  /*4480*/  HMMA.16816.F32 R80, R4, R22, R80 ;  /* 0x000000160450723c */ /* 0x000fe20000001850 */
[----:B------:R-:W3:Y:S04]  /*4490*/  LDSM.16.MT88.4 R4, [R2+0x14000] ;  /* 0x014000000204783b */ /* 0x000ee80000004200 */
[----:B------:R-:W4:Y:S03]  /*44a0*/  LDSM.16.MT88.4 R20, [R0+0x7800] ;  /* 0x007800000014783b */ /* 0x000f260000004200 */
        /* <DEDUP_REMOVED lines=15> */
[----:B------:R-:W5:Y:S04]  /*45a0*/  LDSM.16.MT88.4 R8, [R0+0x7c00] ;  /* 0x007c00000008783b */ /* 0x000f680000004200 */
[----:B------:R-:W1:Y:S03]  /*45b0*/  LDSM.16.MT88.4 R24, [R0+0x8c00] ;  /* 0x008c00000018783b */ /* 0x000e660000004200 */
[-C--:B---3--:R-:W-:Y:S01]  /*45c0*/  HMMA.16816.F32 R36, R4, R12.reuse, R36 ;  /* 0x0000000c0424723c */ /* 0x088fe20000001824 */
[----:B------:R-:W-:Y:S07]  /*45d0*/  BAR.SYNC.DEFER_BLOCKING 0x0 ;  /* 0x0000000000007b1d */ /* 0x000fee0000010000 */
[C---:B------:R-:W-:Y:S08]  /*45e0*/  HMMA.16816.F32 R40, R16.reuse, R12, R40 ;  /* 0x0000000c1028723c */ /* 0x040ff00000001828 */
[-C--:B------:R-:W-:Y:S08]  /*45f0*/  HMMA.16816.F32 R44, R16, R14.reuse, R44 ;  /* 0x0000000e102c723c */ /* 0x080ff0000000182c */
[C---:B------:R-:W-:Y:S08]  /*4600*/  HMMA.16816.F32 R48, R4.reuse, R14, R48 ;  /* 0x0000000e0430723c */ /* 0x040ff00000001830 */
[-C--:B----4-:R-:W-:Y:S08]  /*4610*/  HMMA.16816.F32 R52, R4, R20.reuse, R52 ;  /* 0x000000140434723c */ /* 0x090ff00000001834 */
[C---:B------:R-:W-:Y:S08]  /*4620*/  HMMA.16816.F32 R56, R16.reuse, R20, R56 ;  /* 0x000000141038723c */ /* 0x040ff00000001838 */
[-C--:B------:R-:W-:Y:S08]  /*4630*/  HMMA.16816.F32 R60, R16, R22.reuse, R60 ;  /* 0x00000016103c723c */ /* 0x080ff0000000183c */
[C---:B------:R-:W-:Y:S08]  /*4640*/  HMMA.16816.F32 R64, R4.reuse, R22, R64 ;  /* 0x000000160440723c */ /* 0x040ff00000001840 */
[-C--:B-1----:R-:W-:Y:S08]  /*4650*/  HMMA.16816.F32 R68, R4, R28.reuse, R68 ;  /* 0x0000001c0444723c */ /* 0x082ff00000001844 */
[C---:B------:R-:W-:Y:S08]  /*4660*/  HMMA.16816.F32 R72, R16.reuse, R28, R72 ;  /* 0x0000001c1048723c */ /* 0x040ff00000001848 */
[-C--:B------:R-:W-:Y:S08]  /*4670*/  HMMA.16816.F32 R76, R16, R30.reuse, R76 ;  /* 0x0000001e104c723c */ /* 0x080ff0000000184c */
[----:B------:R-:W-:Y:S08]  /*4680*/  HMMA.16816.F32 R80, R4, R30, R80 ;  /* 0x0000001e0450723c */ /* 0x000ff00000001850 */
[-C--:B--2---:R-:W-:Y:S08]  /*4690*/  HMMA.16816.F32 R36, R32, R132.reuse, R36 ;  /* 0x000000842024723c */ /* 0x084ff00000001824 */
[C---:B------:R-:W-:Y:S08]  /*46a0*/  HMMA.16816.F32 R40, R136.reuse, R132, R40 ;  /* 0x000000848828723c */ /* 0x040ff00000001828 */
[-C--:B------:R-:W-:Y:S08]  /*46b0*/  HMMA.16816.F32 R44, R136, R134.reuse, R44 ;  /* 0x00000086882c723c */ /* 0x080ff0000000182c */
[C---:B------:R-:W-:Y:S08]  /*46c0*/  HMMA.16816.F32 R48, R32.reuse, R134, R48 ;  /* 0x000000862030723c */ /* 0x040ff00000001830 */
[-C--:B-----5:R-:W-:Y:S08]  /*46d0*/  HMMA.16816.F32 R52, R32, R8.reuse, R52 ;  /* 0x000000082034723c */ /* 0x0a0ff00000001834 */
        /* <DEDUP_REMOVED lines=8> */
[----:B------:R-:W2:Y:S01]  /*4760*/  LDL R140, [R1+0x24] ;  /* 0x00002400018c7983 */ /* 0x000ea20000100800 */
[----:B------:R-:W-:Y:S05]  /*4770*/  IMAD.MOV.U32 R5, RZ, RZ, c[0x0][0x370] ;  /* 0x0000dc00ff057624 */ /* 0x000fea00078e00ff */
[----:B------:R-:W-:Y:S04]  /*4780*/  LEA R5, -R5, RZ, 0x6 ;  /* 0x000000ff05057211 */ /* 0x000fe800078e31ff */
[C---:B------:R-:W-:Y:S04]  /*4790*/  LEA R6, P1, R5.reuse, R234, 0x1 ;  /* 0x000000ea05067211 */ /* 0x040fe800078208ff */
[----:B------:R-:W-:Y:S02]  /*47a0*/  LEA.HI.X.SX32 R5, R5, R235, 0x1, P1 ;  /* 0x000000eb05057211 */ /* 0x000fe400008f0eff */
[----:B------:R-:W-:Y:S03]  /*47b0*/  MOV R234, R6 ;  /* 0x0000000600ea7202 */ /* 0x000fe60000000f00 */
[----:B------:R-:W-:Y:S02]  /*47c0*/  IMAD.MOV.U32 R235, RZ, RZ, R5 ;  /* 0x000000ffffeb7224 */ /* 0x000fe400078e0005 */
[----:B--2---:R-:W-:Y:S05]  /*47d0*/  IMAD.SHL.U32 R4, R140, 0x2, RZ ;  /* 0x000000028c047824 */ /* 0x004fea00078e00ff */
[----:B------:R-:W-:Y:S01]  /*47e0*/  @!PT LDS RZ, [RZ] ;  /* 0x00000000fffff984 */ /* 0x000fe20000000800 */
[----:B------:R-:W-:Y:S01]  /*47f0*/  @!PT LDS RZ, [RZ] ;  /* 0x00000000fffff984 */ /* 0x000fe20000000800 */
[----:B------:R-:W-:Y:S01]  /*4800*/  @!PT LDS RZ, [RZ] ;  /* 0x00000000fffff984 */ /* 0x000fe20000000800 */
[----:B------:R1:W-:Y:S04]  /*4810*/  LDGSTS.E.BYPASS.LTC128B.128 [R4+0x6000], [R234.64] ;  /* 0x06000000ea047fae */ /* 0x0003e8000b901d62 */
[----:B------:R1:W-:Y:S04]  /*4820*/  LDGSTS.E.BYPASS.LTC128B.128 [R4+0x7000], [R234.64+0x40] ;  /* 0x07000040ea047fae */ /* 0x0003e8000b901d62 */
[----:B------:R1:W-:Y:S04]  /*4830*/  LDGSTS.E.BYPASS.LTC128B.128 [R4+0x8000], [R234.64+0x80] ;  /* 0x08000080ea047fae */ /* 0x0003e8000b901d62 */
[----:B------:R-:W0:Y:S02]  /*4840*/  LDGDEPBAR ;  /* 0x00000000000079af */ /* 0x000e240000000000 */
.L_x_48:
[----:B------:R-:W-:Y:S01]  /*4850*/  LDSM.16.M88.4 R24, [R221] ;  /* 0x00000000dd18783b */ /* 0x000fe20000000200 */
[----:B------:R-:W-:Y:S01]  /*4860*/  IMAD.MOV.U32 R144, RZ, RZ, c[0x0][0x1c0] ;  /* 0x00007000ff907624 */ /* 0x000fe200078e00ff */
[----:B------:R-:W-:Y:S02]  /*4870*/  ULOP3.LUT UR29, UR4, 0x1, URZ, 0xc0, !UPT ;  /* 0x00000001041d7892 */ /* 0x000fe4000f8ec03f */
[----:B------:R-:W2:Y:S01]  /*4880*/  LDSM.16.MT88.4 R8, [R0+0x9000] ;  /* 0x009000000008783b */ /* 0x000ea20000004200 */
[----:B------:R-:W-:Y:S01]  /*4890*/  IMAD R144, R144, c[0x0][0x22c], RZ ;  /* 0x00008b0090907a24 */ /* 0x000fe200078e02ff */
[----:B------:R-:W-:Y:S02]  /*48a0*/  UISETP.NE.U32.AND UP0, UPT, UR29, 0x1, UPT ;  /* 0x000000011d00788c */ /* 0x000fe4000bf05070 */
[----:B------:R-:W3:Y:S01]  /*48b0*/  LDSM.16.MT88.4 R16, [R0+0xb000] ;  /* 0x00b000000010783b */ /* 0x000ee20000004200 */
[----:B------:R-:W-:Y:S01]  /*48c0*/  IMAD.SHL.U32 R144, R144, 0x8, RZ ;  /* 0x0000000890907824 */ /* 0x000fe200078e00ff */
[----:B------:R-:W-:Y:S02]  /*48d0*/  UISETP.GT.AND UP2, UPT, UR4, UR7, UPT ;  /* 0x000000070400728c */ /* 0x000fe4000bf44270 */
[----:B------:R-:W3:Y:S01]  /*48e0*/  LDSM.16.MT88.4 R28, [R0+0xd000] ;  /* 0x00d00000001c783b */ /* 0x000ee20000004200 */
[----:B------:R-:W-:Y:S03]  /*48f0*/  UIADD3 UR4, UR4, -0x1, URZ ;  /* 0xffffffff04047890 */ /* 0x000fe6000fffe03f */
[----:B------:R-:W4:Y:S04]  /*4900*/  LDL R149, [R1+0x30] ;  /* 0x0000300001957983 */ /* 0x000f280000100800 */
[----:B------:R-:W-:Y:S04]  /*4910*/  LDSM.16.M88.4 R32, [R222] ;  /* 0x00000000de20783b */ /* 0x000fe80000000200 */
[----:B------:R-:W4:Y:S04]  /*4920*/  LDL R148, [R1+0x34] ;  /* 0x0000340001947983 */ /* 0x000f280000100800 */
[----:B------:R-:W1:Y:S04]  /*4930*/  LDSM.16.MT88.4 R132, [R0+0x9400] ;  /* 0x009400000084783b */ /* 0x000e680000004200 */
[----:B------:R1:W4:Y:S04]  /*4940*/  LDL R145, [R1+0x8] ;  /* 0x0000080001917983 */ /* 0x0003280000100800 */
[----:B------:R-:W1:Y:S04]  /*4950*/  LDSM.16.MT88.4 R136, [R0+0xb400] ;  /* 0x00b400000088783b */ /* 0x000e680000004200 */
[----:B------:R1:W4:Y:S02]  /*4960*/  LDL R146, [R1] ;  /* 0x0000000001927983 */ /* 0x0003240000100800 */
[C---:B-12---:R-:W-:Y:S02]  /*4970*/  HMMA.16816.F32 R4, R24.reuse, R8, RZ ;  /* 0x000000081804723c */ /* 0x046fe400000018ff */
[----:B------:R-:W1:Y:S04]  /*4980*/  LDSM.16.MT88.4 R140, [R0+0xd400] ;  /* 0x00d40000008c783b */ /* 0x000e680000004200 */
[----:B------:R2:W2:Y:S02]  /*4990*/  LDL R147, [R1+0x4] ;  /* 0x0000040001937983 */ /* 0x0004a40000100800 */
[C---:B------:R-:W-:Y:S08]  /*49a0*/  HMMA.16816.F32 R8, R24.reuse, R10, RZ ;  /* 0x0000000a1808723c */ /* 0x040ff000000018ff */
[C---:B---3--:R-:W-:Y:S08]  /*49b0*/  HMMA.16816.F32 R12, R24.reuse, R16, RZ ;  /* 0x00000010180c723c */ /* 0x048ff000000018ff */
[C---:B------:R-:W-:Y:S08]  /*49c0*/  HMMA.16816.F32 R16, R24.reuse, R18, RZ ;  /* 0x000000121810723c */ /* 0x040ff000000018ff */
[C---:B------:R-:W-:Y:S08]  /*49d0*/  HMMA.16816.F32 R20, R24.reuse, R28, RZ ;  /* 0x0000001c1814723c */ /* 0x040ff000000018ff */
[----:B------:R-:W-:Y:S01]  /*49e0*/  HMMA.16816.F32 R24, R24, R30, RZ ;  /* 0x0000001e1818723c */ /* 0x000fe200000018ff */
[----:B------:R-:W-:Y:S07]  /*49f0*/  LDSM.16.M88.4 R28, [R224] ;  /* 0x00000000e01c783b */ /* 0x000fee0000000200 */
[C---:B------:R-:W-:Y:S08]  /*4a00*/  HMMA.16816.F32 R4, R32.reuse, R132, R4 ;  /* 0x000000842004723c */ /* 0x040ff00000001804 */
[C---:B------:R-:W-:Y:S01]  /*4a10*/  HMMA.16816.F32 R8, R32.reuse, R134, R8 ;  /* 0x000000862008723c */ /* 0x040fe20000001808 */
[----:B------:R-:W3:Y:S07]  /*4a20*/  LDSM.16.MT88.4 R132, [R0+0x9800] ;  /* 0x009800000084783b */ /* 0x000eee0000004200 */
[C---:B------:R-:W-:Y:S08]  /*4a30*/  HMMA.16816.F32 R12, R32.reuse, R136, R12 ;  /* 0x00000088200c723c */ /* 0x040ff0000000180c */
[C---:B------:R-:W-:Y:S01]  /*4a40*/  HMMA.16816.F32 R16, R32.reuse, R138, R16 ;  /* 0x0000008a2010723c */ /* 0x040fe20000001810 */
[----:B------:R-:W3:Y:S07]  /*4a50*/  LDSM.16.MT88.4 R136, [R0+0xb800] ;  /* 0x00b800000088783b */ /* 0x000eee0000004200 */
[C---:B-1----:R-:W-:Y:S08]  /*4a60*/  HMMA.16816.F32 R20, R32.reuse, R140, R20 ;  /* 0x0000008c2014723c */ /* 0x042ff00000001814 */
[----:B------:R-:W-:Y:S01]  /*4a70*/  HMMA.16816.F32 R24, R32, R142, R24 ;  /* 0x0000008e2018723c */ /* 0x000fe20000001818 */
[----:B------:R-:W1:Y:S04]  /*4a80*/  LDSM.16.MT88.4 R32, [R0+0xd800] ;  /* 0x00d800000020783b */ /* 0x000e680000004200 */
[----:B------:R-:W-:Y:S03]  /*4a90*/  LDSM.16.MT88.4 R140, [R0+0xbc00] ;  /* 0x00bc0000008c783b */ /* 0x000fe60000004200 */
[C---:B---3--:R-:W-:Y:S08]  /*4aa0*/  HMMA.16816.F32 R4, R28.reuse, R132, R4 ;  /* 0x000000841c04723c */ /* 0x048ff00000001804 */
[C---:B------:R-:W-:Y:S01]  /*4ab0*/  HMMA.16816.F32 R8, R28.reuse, R134, R8 ;  /* 0x000000861c08723c */ /* 0x040fe20000001808 */
[----:B------:R-:W-:Y:S07]  /*4ac0*/  LDSM.16.M88.4 R132, [R223] ;  /* 0x00000000df84783b */ /* 0x000fee0000000200 */
[C---:B------:R-:W-:Y:S08]  /*4ad0*/  HMMA.16816.F32 R12, R28.reuse, R136, R12 ;  /* 0x000000881c0c723c */ /* 0x040ff0000000180c */
[C---:B------:R-:W-:Y:S01]  /*4ae0*/  HMMA.16816.F32 R16, R28.reuse, R138, R16 ;  /* 0x0000008a1c10723c */ /* 0x040fe20000001810 */
[----:B------:R-:W3:Y:S07]  /*4af0*/  LDSM.16.MT88.4 R136, [R0+0x9c00] ;  /* 0x009c00000088783b */ /* 0x000eee0000004200 */
[C---:B-1----:R-:W-:Y:S08]  /*4b00*/  HMMA.16816.F32 R20, R28.reuse, R32, R20 ;  /* 0x000000201c14723c */ /* 0x042ff00000001814 */
[----:B------:R-:W-:Y:S01]  /*4b10*/  HMMA.16816.F32 R24, R28, R34, R24 ;  /* 0x000000221c18723c */ /* 0x000fe20000001818 */
[----:B------:R-:W1:Y:S04]  /*4b20*/  LDSM.16.MT88.4 R28, [R0+0xdc00] ;  /* 0x00dc0000001c783b */ /* 0x000e680000004200 */
[----:B------:R-:W-:Y:S03]  /*4b30*/  LDSM.16.M88.4 R32, [R221+0x2000] ;  /* 0x00200000dd20783b */ /* 0x000fe60000000200 */
[C---:B---3--:R-:W-:Y:S08]  /*4b40*/  HMMA.16816.F32 R4, R132.reuse, R136, R4 ;  /* 0x000000888404723c */ /* 0x048ff00000001804 */
        /* <DEDUP_REMOVED lines=24> */
[----:B------:R-:W2:Y:S07]  /*4cd0*/  LDSM.16.MT88.4 R140, [R0+0xc800] ;  /* 0x00c80000008c783b */ /* 0x000eae0000004200 */
[C---:B-1----:R-:W-:Y:S08]  /*4ce0*/  HMMA.16816.F32 R20, R132.reuse, R28, R20 ;  /* 0x0000001c8414723c */ /* 0x042ff00000001814 */
[----:B------:R-:W-:Y:S01]  /*4cf0*/  HMMA.16816.F32 R24, R132, R30, R24 ;  /* 0x0000001e8418723c */ /* 0x000fe20000001818 */
[----:B------:R-:W1:Y:S04]  /*4d00*/  LDSM.16.MT88.4 R28, [R0+0xe800] ;  /* 0x00e80000001c783b */ /* 0x000e680000004200 */
[----:B------:R-:W-:Y:S03]  /*4d10*/  LDSM.16.M88.4 R132, [R223+0x2000] ;  /* 0x00200000df84783b */ /* 0x000fe60000000200 */
[C---:B---3--:R-:W-:Y:S08]  /*4d20*/  HMMA.16816.F32 R4, R32.reuse, R136, R4 ;  /* 0x000000882004723c */ /* 0x048ff00000001804 */
[C---:B------:R-:W-:Y:S01]  /*4d30*/  HMMA.16816.F32 R8, R32.reuse, R138, R8 ;  /* 0x0000008a2008723c */ /* 0x040fe20000001808 */
[----:B------:R-:W3:Y:S07]  /*4d40*/  LDSM.16.MT88.4 R136, [R0+0xac00] ;  /* 0x00ac00000088783b */ /* 0x000eee0000004200 */
[C---:B--2---:R-:W-:Y:S08]  /*4d50*/  HMMA.16816.F32 R12, R32.reuse, R140, R12 ;  /* 0x0000008c200c723c */ /* 0x044ff0000000180c */
[C---:B------:R-:W-:Y:S01]  /*4d60*/  HMMA.16816.F32 R16, R32.reuse, R142, R16 ;  /* 0x0000008e2010723c */ /* 0x040fe20000001810 */
[----:B------:R-:W2:Y:S07]  /*4d70*/  LDSM.16.MT88.4 R140, [R0+0xcc00] ;  /* 0x00cc0000008c783b */ /* 0x000eae0000004200 */
[C---:B-1----:R-:W-:Y:S08]  /*4d80*/  HMMA.16816.F32 R20, R32.reuse, R28, R20 ;  /* 0x0000001c2014723c */ /* 0x042ff00000001814 */
[----:B------:R-:W-:Y:S01]  /*4d90*/  HMMA.16816.F32 R24, R32, R30, R24 ;  /* 0x0000001e2018723c */ /* 0x000fe20000001818 */
[----:B------:R-:W1:Y:S06]  /*4da0*/  LDSM.16.MT88.4 R28, [R0+0xec00] ;  /* 0x00ec0000001c783b */ /* 0x000e6c0000004200 */
[----:B----4-:R-:W-:Y:S01]  /*4db0*/  @P0 IADD3 R32, P1, R149, UR6, RZ ;  /* 0x0000000695200c10 */ /* 0x010fe2000ff3e0ff */
[----:B------:R-:W-:Y:S01]  /*4dc0*/  IMAD.MOV.U32 R149, RZ, RZ, c[0x0][0x1c0] ;  /* 0x00007000ff957624 */ /* 0x000fe200078e00ff */
[C---:B---3--:R-:W-:Y:S01]  /*4dd0*/  HMMA.16816.F32 R4, R132.reuse, R136, R4 ;  /* 0x000000888404723c */ /* 0x048fe20000001804 */
[----:B------:R-:W-:Y:S04]  /*4de0*/  @UP3 UIADD3 UR6, UP1, UR6, -0x100, URZ ;  /* 0xffffff0006063890 */ /* 0x000fe8000ff3e03f */
[----:B------:R-:W-:Y:S01]  /*4df0*/  @P0 IADD3.X R33, R148, UR5, RZ, P1, !PT ;  /* 0x0000000594210c10 */ /* 0x000fe20008ffe4ff */
[----:B------:R-:W-:Y:S01]  /*4e00*/  IMAD R149, R149, c[0x0][0x22c], RZ ;  /* 0x00008b0095957a24 */ /* 0x000fe200078e02ff */
[CC--:B------:R-:W-:Y:S01]  /*4e10*/  LEA R34, P1, R144.reuse, R228.reuse, 0x2 ;  /* 0x000000e490227211 */ /* 0x0c0fe200078210ff */
[C---:B------:R-:W-:Y:S01]  /*4e20*/  HMMA.16816.F32 R8, R132.reuse, R138, R8 ;  /* 0x0000008a8408723c */ /* 0x040fe20000001808 */
[----:B------:R-:W-:Y:S01]  /*4e30*/  IMAD.MOV.U32 R148, RZ, RZ, c[0x0][0x1c0] ;  /* 0x00007000ff947624 */ /* 0x000fe200078e00ff */
[----:B------:R-:W3:Y:S01]  /*4e40*/  @P0 LDG.E R145, [R32.64] ;  /* 0x0000002220910981 */ /* 0x000ee2000c1e1900 */
[----:B------:R-:W-:Y:S01]  /*4e50*/  @UP3 UIADD3.X UR5, UR5, -0x1, URZ, UP1, !UPT ;  /* 0xffffffff05053890 */ /* 0x000fe20008ffe43f */
[-C--:B------:R-:W-:Y:S01]  /*4e60*/  LEA.HI.X.SX32 R35, R144, R229.reuse, 0x2, P1 ;  /* 0x000000e590237211 */ /* 0x080fe200008f16ff */
[----:B------:R-:W-:Y:S01]  /*4e70*/  IMAD.SHL.U32 R149, R149, 0x20, RZ ;  /* 0x0000002095957824 */ /* 0x000fe200078e00ff */
[----:B------:R-:W4:Y:S01]  /*4e80*/  @P0 LDG.E R146, [R32.64+0x80] ;  /* 0x0000802220920981 */ /* 0x000f22000c1e1900 */
[----:B------:R-:W-:Y:S01]  /*4e90*/  IMAD R148, R148, c[0x0][0x22c], RZ ;  /* 0x00008b0094947a24 */ /* 0x000fe200078e02ff */
[C---:B--2---:R-:W-:Y:S02]  /*4ea0*/  HMMA.16816.F32 R12, R132.reuse, R140, R12 ;  /* 0x0000008c840c723c */ /* 0x044fe4000000180c */
[----:B------:R-:W2:Y:S02]  /*4eb0*/  @P0 LDG.E R147, [R32.64+0x20] ;  /* 0x0000202220930981 */ /* 0x000ea4000c1e1900 */
[----:B------:R-:W-:Y:S02]  /*4ec0*/  IMAD R148, R148, 0x28, RZ ;  /* 0x0000002894947824 */ /* 0x000fe400078e02ff */
[----:B------:R2:W5:Y:S02]  /*4ed0*/  @P0 LDG.E R252, [R32.64+0xa0] ;  /* 0x0000a02220fc0981 */ /* 0x000564000c1e1900 */
[C---:B------:R-:W-:Y:S02]  /*4ee0*/  HMMA.16816.F32 R16, R132.reuse, R142, R16 ;  /* 0x0000008e8410723c */ /* 0x040fe40000001810 */
[----:B------:R-:W-:Y:S04]  /*4ef0*/  RED.E.ADD.F32.FTZ.RN.STRONG.GPU [R228.64], R4 ;  /* 0x00000004e400798e */ /* 0x000fe8000c10e7a2 */
[----:B------:R-:W-:Y:S02]  /*4f00*/  RED.E.ADD.F32.FTZ.RN.STRONG.GPU [R34.64], R5 ;  /* 0x000000052200798e */ /* 0x000fe4000c10e7a2 */
[C---:B-1----:R-:W-:Y:S08]  /*4f10*/  HMMA.16816.F32 R20, R132.reuse, R28, R20 ;  /* 0x0000001c8414723c */ /* 0x042ff00000001814 */
[----:B------:R-:W-:Y:S01]  /*4f20*/  HMMA.16816.F32 R24, R132, R30, R24 ;  /* 0x0000001e8418723c */ /* 0x000fe20000001818 */
[----:B------:R-:W-:Y:S04]  /*4f30*/  LDSM.16.MT88.4 R132, [R3+0x1400] ;  /* 0x001400000384783b */ /* 0x000fe80000004200 */
[----:B---3--:R1:W-:Y:S04]  /*4f40*/  @P0 STL [R1+0x8], R145 ;  /* 0x0000089101000387 */ /* 0x0083e80000100800 */
[----:B------:R-:W3:Y:S04]  /*4f50*/  LDL R137, [R1+0x10] ;  /* 0x0000100001897983 */ /* 0x000ee80000100800 */
[----:B------:R-:W3:Y:S04]  /*4f60*/  LDL R136, [R1+0x18] ;  /* 0x0000180001887983 */ /* 0x000ee80000100800 */
[----:B----4-:R4:W-:Y:S04]  /*4f70*/  @P0 STL [R1], R146 ;  /* 0x0000009201000387 */ /* 0x0109e80000100800 */
[----:B--2---:R2:W-:Y:S04]  /*4f80*/  @P0 STL [R1+0x4], R147 ;  /* 0x0000049301000387 */ /* 0x0045e80000100800 */
[----:B------:R-:W3:Y:S01]  /*4f90*/  LDL R0, [R1+0x14] ;  /* 0x0000140001007983 */ /* 0x000ee20000100800 */
[----:B-1----:R-:W-:Y:S04]  /*4fa0*/  IMAD.MOV.U32 R145, RZ, RZ, c[0x0][0x1c0] ;  /* 0x00007000ff917624 */ /* 0x002fe800078e00ff */
[----:B------:R-:W-:Y:S04]  /*4fb0*/  IMAD R145, R145, c[0x0][0x22c], RZ ;  /* 0x00008b0091917a24 */ /* 0x000fe800078e02ff */
[----:B------:R-:W-:Y:S02]  /*4fc0*/  IMAD.SHL.U32 R145, R145, 0x10, RZ ;  /* 0x0000001091917824 */ /* 0x000fe400078e00ff */
[----:B----4-:R-:W-:Y:S03]  /*4fd0*/  IMAD.MOV.U32 R146, RZ, RZ, c[0x0][0x1c0] ;  /* 0x00007000ff927624 */ /* 0x010fe600078e00ff */
[CC--:B------:R-:W-:Y:S02]  /*4fe0*/  LEA R28, P0, R145.reuse, R228.reuse, 0x2 ;  /* 0x000000e4911c7211 */ /* 0x0c0fe400078010ff */
[C---:B------:R-:W-:Y:S01]  /*4ff0*/  IADD3 R33, R145.reuse, 0x40, RZ ;  /* 0x0000004091217810 */ /* 0x040fe20007ffe0ff */
[----:B------:R-:W-:Y:S01]  /*5000*/  IMAD R146, R146, c[0x0][0x22c], RZ ;  /* 0x00008b0092927a24 */ /* 0x000fe200078e02ff */
[-C--:B------:R-:W-:Y:S01]  /*5010*/  LEA.HI.X.SX32 R29, R145, R229.reuse, 0x2, P0 ;  /* 0x000000e5911d7211 */ /* 0x080fe200000f16ff */
[----:B--2---:R-:W-:Y:S01]  /*5020*/  IMAD.MOV.U32 R147, RZ, RZ, c[0x0][0x1c0] ;  /* 0x00007000ff937624 */ /* 0x004fe200078e00ff */
[CC--:B------:R-:W-:Y:S01]  /*5030*/  LEA R30, P0, R149.reuse, R228.reuse, 0x2 ;  /* 0x000000e4951e7211 */ /* 0x0c0fe200078010ff */
[----:B------:R-:W-:Y:S02]  /*5040*/  IMAD R146, R146, 0x18, RZ ;  /* 0x0000001892927824 */ /* 0x000fe400078e02ff */
[----:B------:R1:W-:Y:S01]  /*5050*/  RED.E.ADD.F32.FTZ.RN.STRONG.GPU [R28.64], R6 ;  /* 0x000000061c00798e */ /* 0x0003e2000c10e7a2 */
[-C--:B------:R-:W-:Y:S01]  /*5060*/  LEA.HI.X.SX32 R31, R149, R229.reuse, 0x2, P0 ;  /* 0x000000e5951f7211 */ /* 0x080fe200000f16ff */
[----:B------:R-:W-:Y:S01]  /*5070*/  IMAD R147, R147, c[0x0][0x22c], RZ ;  /* 0x00008b0093937a24 */ /* 0x000fe200078e02ff */
[-C--:B------:R-:W-:Y:S01]  /*5080*/  LEA R4, P1, R146, R228.reuse, 0x2 ;  /* 0x000000e492047211 */ /* 0x080fe200078210ff */
[----:B------:R-:W-:Y:S02]  /*5090*/  IMAD.IADD R33, R144, 0x1, R33 ;  /* 0x0000000190217824 */ /* 0x000fe400078e0221 */
[----:B------:R-:W-:Y:S01]  /*50a0*/  IMAD R147, R147, 0x30, RZ ;  /* 0x0000003093937824 */ /* 0x000fe200078e02ff */
[-C--:B------:R-:W-:Y:S01]  /*50b0*/  LEA.HI.X.SX32 R5, R146, R229.reuse, 0x2, P1 ;  /* 0x000000e592057211 */ /* 0x080fe200008f16ff */
[----:B------:R-:W-:Y:S04]  /*50c0*/  IMAD.MOV.U32 R146, RZ, RZ, c[0x0][0x1c0] ;  /* 0x00007000ff927624 */ /* 0x000fe800078e00ff */
[----:B------:R2:W-:Y:S01]  /*50d0*/  RED.E.ADD.F32.FTZ.RN.STRONG.GPU [R4.64], R7 ;  /* 0x000000070400798e */ /* 0x0005e2000c10e7a2 */
[----:B------:R-:W-:Y:S03]  /*50e0*/  IMAD R146, R146, c[0x0][0x22c], RZ ;  /* 0x00008b0092927a24 */ /* 0x000fe600078e02ff */
[----:B------:R4:W-:Y:S01]  /*50f0*/  RED.E.ADD.F32.FTZ.RN.STRONG.GPU [R30.64], R8 ;  /* 0x000000081e00798e */ /* 0x0009e2000c10e7a2 */
[----:B------:R-:W-:Y:S01]  /*5100*/  IMAD R146, R146, 0x38, RZ ;  /* 0x0000003892927824 */ /* 0x000fe200078e02ff */
[CC--:B-1----:R-:W-:Y:S02]  /*5110*/  LEA R28, P2, R148.reuse, R228.reuse, 0x2 ;  /* 0x000000e4941c7211 */ /* 0x0c2fe400078410ff */
[CC--:B------:R-:W-:Y:S02]  /*5120*/  LEA R6, P1, R147.reuse, R228.reuse, 0x2 ;  /* 0x000000e493067211 */ /* 0x0c0fe400078210ff */
[-C--:B------:R-:W-:Y:S01]  /*5130*/  LEA.HI.X.SX32 R29, R148, R229.reuse, 0x2, P2 ;  /* 0x000000e5941d7211 */ /* 0x080fe200010f16ff */
[----:B------:R-:W-:Y:S04]  /*5140*/  IMAD.MOV.U32 R148, RZ, RZ, c[0x0][0x1c0] ;  /* 0x00007000ff947624 */ /* 0x000fe800078e00ff */
[----:B------:R1:W-:Y:S01]  /*5150*/  RED.E.ADD.F32.FTZ.RN.STRONG.GPU [R28.64], R9 ;  /* 0x000000091c00798e */ /* 0x0003e2000c10e7a2 */
[----:B------:R-:W-:Y:S01]  /*5160*/  IMAD R148, R148, c[0x0][0x22c], RZ ;  /* 0x00008b0094947a24 */ /* 0x000fe200078e02ff */
[-C--:B--2---:R-:W-:Y:S01]  /*5170*/  LEA.HI.X.SX32 R7, R147, R229.reuse, 0x2, P1 ;  /* 0x000000e593077211 */ /* 0x084fe200008f16ff */
[----:B------:R-:W-:Y:S01]  /*5180*/  IMAD.MOV.U32 R147, RZ, RZ, c[0x0][0x1c0] ;  /* 0x00007000ff937624 */ /* 0x000fe200078e00ff */
[-C--:B------:R-:W-:Y:S01]  /*5190*/  LEA R4, P0, R146, R228.reuse, 0x2 ;  /* 0x000000e492047211 */ /* 0x080fe200078010ff */
[----:B------:R-:W-:Y:S01]  /*51a0*/  IMAD.SHL.U32 R148, R148, 0x10, RZ ;  /* 0x0000001094947824 */ /* 0x000fe200078e00ff */
[----:B----4-:R-:W2:Y:S01]  /*51b0*/  LDL R30, [R1+0xc] ;  /* 0x00000c00011e7983 */ /* 0x010ea20000100800 */
[----:B------:R-:W-:Y:S01]  /*51c0*/  IMAD R147, R147, c[0x0][0x22c], RZ ;  /* 0x00008b0093937a24 */ /* 0x000fe200078e02ff */
[-C--:B------:R-:W-:Y:S01]  /*51d0*/  LEA.HI.X.SX32 R5, R146, R229.reuse, 0x2, P0 ;  /* 0x000000e592057211 */ /* 0x080fe200000f16ff */
[----:B------:R-:W-:Y:S01]  /*51e0*/  IMAD.MOV.U32 R146, RZ, RZ, c[0x0][0x1c0] ;  /* 0x00007000ff927624 */ /* 0x000fe200078e00ff */
[----:B------:R4:W-:Y:S01]  /*51f0*/  RED.E.ADD.F32.FTZ.RN.STRONG.GPU [R6.64], R10 ;  /* 0x0000000a0600798e */ /* 0x0009e2000c10e7a2 */
[C---:B------:R-:W-:Y:S01]  /*5200*/  IADD3 R140, R148.reuse, 0x20, RZ ;  /* 0x00000020948c7810 */ /* 0x040fe20007ffe0ff */
[----:B------:R-:W-:Y:S01]  /*5210*/  IMAD.SHL.U32 R147, R147, 0x8, RZ ;  /* 0x0000000893937824 */ /* 0x000fe200078e00ff */
[----:B------:R-:W-:Y:S01]  /*5220*/  IADD3 R139, R148, 0x20, RZ ;  /* 0x00000020948b7810 */ /* 0x000fe20007ffe0ff */
[----:B------:R-:W-:Y:S01]  /*5230*/  IMAD R146, R146, c[0x0][0x22c], RZ ;  /* 0x00008b0092927a24 */ /* 0x000fe200078e02ff */
[----:B------:R4:W-:Y:S01]  /*5240*/  RED.E.ADD.F32.FTZ.RN.STRONG.GPU [R4.64], R11 ;  /* 0x0000000b0400798e */ /* 0x0009e2000c10e7a2 */
[----:B------:R-:W-:Y:S01]  /*5250*/  IMAD.IADD R140, R147, 0x1, R140 ;  /* 0x00000001938c7824 */ /* 0x000fe200078e028c */
[----:B------:R-:W-:Y:S01]  /*5260*/  IADD3 R31, R145, 0x40, RZ ;  /* 0x00000040911f7810 */ /* 0x000fe20007ffe0ff */
[----:B------:R-:W-:Y:S01]  /*5270*/  IMAD.SHL.U32 R146, R146, 0x10, RZ ;  /* 0x0000001092927824 */ /* 0x000fe200078e00ff */
[----:B------:R-:W-:Y:S01]  /*5280*/  RED.E.ADD.F32.FTZ.RN.STRONG.GPU [R228.64+0x80], R12 ;  /* 0x0000800ce400798e */ /* 0x000fe2000c10e7a2 */
[C---:B------:R-:W-:Y:S02]  /*5290*/  IMAD.IADD R139, R147.reuse, 0x1, R139 ;  /* 0x00000001938b7824 */ /* 0x040fe400078e028b */
[----:B------:R-:W-:Y:S01]  /*52a0*/  IMAD.IADD R31, R144, 0x1, R31 ;  /* 0x00000001901f7824 */ /* 0x000fe200078e021f */
[----:B------:R-:W-:Y:S01]  /*52b0*/  IADD3 R138, R146, 0x20, RZ ;  /* 0x00000020928a7810 */ /* 0x000fe20007ffe0ff */
[----:B------:R-:W-:Y:S01]  /*52c0*/  IMAD.MOV.U32 R146, RZ, RZ, c[0x0][0x1c0] ;  /* 0x00007000ff927624 */ /* 0x000fe200078e00ff */
[----:B------:R-:W-:Y:S01]  /*52d0*/  RED.E.ADD.F32.FTZ.RN.STRONG.GPU [R34.64+0x80], R13 ;  /* 0x0000800d2200798e */ /* 0x000fe2000c10e7a2 */
[----:B------:R-:W-:Y:S01]  /*52e0*/  IMAD.IADD R139, R147, 0x1, R139 ;  /* 0x00000001938b7824 */ /* 0x000fe200078e028b */
[-C--:B------:R-:W-:Y:S01]  /*52f0*/  LEA R8, P0, R138, R228.reuse, 0x2 ;  /* 0x000000e48a087211 */ /* 0x080fe200078010ff */
[----:B------:R-:W-:Y:S02]  /*5300*/  IMAD R146, R146, c[0x0][0x22c], RZ ;  /* 0x00008b0092927a24 */ /* 0x000fe400078e02ff */
[----:B------:R-:W-:Y:S01]  /*5310*/  IMAD.IADD R31, R144, 0x1, R31 ;  /* 0x00000001901f7824 */ /* 0x000fe200078e021f */
[-C--:B-1----:R-:W-:Y:S01]  /*5320*/  LEA.HI.X.SX32 R9, R138, R229.reuse, 0x2, P0 ;  /* 0x000000e58a097211 */ /* 0x082fe200000f16ff */
[----:B------:R-:W-:Y:S02]  /*5330*/  IMAD.SHL.U32 R146, R146, 0x10, RZ ;  /* 0x0000001092927824 */ /* 0x000fe400078e00ff */
[----:B------:R-:W-:Y:S02]  /*5340*/  IMAD.IADD R31, R144, 0x1, R31 ;  /* 0x00000001901f7824 */ /* 0x000fe400078e021f */
[----:B------:R3:W-:Y:S01]  /*5350*/  RED.E.ADD.F32.FTZ.RN.STRONG.GPU [R8.64], R14 ;  /* 0x0000000e0800798e */ /* 0x0007e2000c10e7a2 */
[-C--:B----4-:R-:W-:Y:S02]  /*5360*/  LEA R6, P1, R140, R228.reuse, 0x2 ;  /* 0x000000e48c067211 */ /* 0x090fe400078210ff */
[----:B------:R-:W-:Y:S02]  /*5370*/  IADD3 R138, R146, 0x20, RZ ;  /* 0x00000020928a7810 */ /* 0x000fe40007ffe0ff */
[-C--:B------:R-:W-:Y:S02]  /*5380*/  LEA.HI.X.SX32 R7, R140, R229.reuse, 0x2, P1 ;  /* 0x000000e58c077211 */ /* 0x080fe400008f16ff */
[-C--:B------:R-:W-:Y:S01]  /*5390*/  LEA R4, P0, R139, R228.reuse, 0x2 ;  /* 0x000000e48b047211 */ /* 0x080fe200078010ff */
[----:B------:R-:W-:Y:S01]  /*53a0*/  IMAD.IADD R138, R147, 0x1, R138 ;  /* 0x00000001938a7824 */ /* 0x000fe200078e028a */
[----:B------:R-:W-:Y:S01]  /*53b0*/  IADD3 R32, R146, 0x40, RZ ;  /* 0x0000004092207810 */ /* 0x000fe20007ffe0ff */
[----:B------:R1:W-:Y:S01]  /*53c0*/  RED.E.ADD.F32.FTZ.RN.STRONG.GPU [R6.64], R15 ;  /* 0x0000000f0600798e */ /* 0x0003e2000c10e7a2 */
[-C--:B------:R-:W-:Y:S01]  /*53d0*/  LEA.HI.X.SX32 R5, R139, R229.reuse, 0x2, P0 ;  /* 0x000000e58b057211 */ /* 0x080fe200000f16ff */
[C---:B------:R-:W-:Y:S02]  /*53e0*/  IMAD.IADD R138, R147.reuse, 0x1, R138 ;  /* 0x00000001938a7824 */ /* 0x040fe400078e028a */
[----:B------:R-:W-:Y:S02]  /*53f0*/  LDSM.16.MT88.4 R140, [R3+0x1c00] ;  /* 0x001c0000038c783b */ /* 0x000fe40000004200 */
[----:B------:R-:W-:Y:S02]  /*5400*/  IMAD.IADD R138, R147, 0x1, R138 ;  /* 0x00000001938a7824 */ /* 0x000fe400078e028a */
[----:B------:R4:W-:Y:S03]  /*5410*/  RED.E.ADD.F32.FTZ.RN.STRONG.GPU [R4.64], R16 ;  /* 0x000000100400798e */ /* 0x0009e6000c10e7a2 */
[CC--:B------:R-:W-:Y:S04]  /*5420*/  LEA R10, P2, R138.reuse, R228.reuse, 0x2 ;  /* 0x000000e48a0a7211 */ /* 0x0c0fe800078410ff */
[-C--:B------:R-:W-:Y:S05]  /*5430*/  LEA.HI.X.SX32 R11, R138, R229.reuse, 0x2, P2 ;  /* 0x000000e58a0b7211 */ /* 0x080fea00010f16ff */
[----:B------:R1:W-:Y:S01]  /*5440*/  RED.E.ADD.F32.FTZ.RN.STRONG.GPU [R10.64], R17 ;  /* 0x000000110a00798e */ /* 0x0003e2000c10e7a2 */
[CC--:B---3--:R-:W-:Y:S02]  /*5450*/  LEA R8, P1, R137.reuse, R228.reuse, 0x2 ;  /* 0x000000e489087211 */ /* 0x0c8fe400078210ff */
[CC--:B-1----:R-:W-:Y:S02]  /*5460*/  LEA R6, P0, R136.reuse, R228.reuse, 0x2 ;  /* 0x000000e488067211 */ /* 0x0c2fe400078010ff */
[-C--:B------:R-:W-:Y:S02]  /*5470*/  LEA.HI.X.SX32 R9, R137, R229.reuse, 0x2, P1 ;  /* 0x000000e589097211 */ /* 0x080fe400008f16ff */
[-C--:B------:R-:W-:Y:S02]  /*5480*/  LEA.HI.X.SX32 R7, R136, R229.reuse, 0x2, P0 ;  /* 0x000000e588077211 */ /* 0x080fe400000f16ff */
[CC--:B----4-:R-:W-:Y:S01]  /*5490*/  LEA R4, P1, R32.reuse, R228.reuse, 0x2 ;  /* 0x000000e420047211 */ /* 0x0d0fe200078210ff */
[----:B------:R1:W-:Y:S01]  /*54a0*/  RED.E.ADD.F32.FTZ.RN.STRONG.GPU [R8.64], R18 ;  /* 0x000000120800798e */ /* 0x0003e2000c10e7a2 */
[-C--:B------:R-:W-:Y:S02]  /*54b0*/  LEA R12, P0, R33, R228.reuse, 0x2 ;  /* 0x000000e4210c7211 */ /* 0x080fe400078010ff */
[-C--:B------:R-:W-:Y:S01]  /*54c0*/  LEA.HI.X.SX32 R5, R32, R229.reuse, 0x2, P1 ;  /* 0x000000e520057211 */ /* 0x080fe200008f16ff */
[----:B------:R-:W-:Y:S01]  /*54d0*/  RED.E.ADD.F32.FTZ.RN.STRONG.GPU [R6.64], R19 ;  /* 0x000000130600798e */ /* 0x000fe2000c10e7a2 */
[----:B------:R-:W-:Y:S02]  /*54e0*/  IADD3 R32, R145, 0x40, RZ ;  /* 0x0000004091207810 */ /* 0x000fe40007ffe0ff */
[-C--:B------:R-:W-:Y:S01]  /*54f0*/  LEA.HI.X.SX32 R13, R33, R229.reuse, 0x2, P0 ;  /* 0x000000e5210d7211 */ /* 0x080fe200000f16ff */
[----:B------:R-:W-:Y:S02]  /*5500*/  RED.E.ADD.F32.FTZ.RN.STRONG.GPU [R228.64+0x100], R20 ;  /* 0x00010014e400798e */ /* 0x000fe4000c10e7a2 */
[C---:B------:R-:W-:Y:S02]  /*5510*/  IMAD.IADD R32, R144.reuse, 0x1, R32 ;  /* 0x0000000190207824 */ /* 0x040fe400078e0220 */
[----:B------:R-:W-:Y:S02]  /*5520*/  RED.E.ADD.F32.FTZ.RN.STRONG.GPU [R34.64+0x100], R21 ;  /* 0x000100152200798e */ /* 0x000fe4000c10e7a2 */
[----:B------:R-:W-:Y:S02]  /*5530*/  IMAD.IADD R32, R144, 0x1, R32 ;  /* 0x0000000190207824 */ /* 0x000fe400078e0220 */
[----:B------:R3:W-:Y:S03]  /*5540*/  RED.E.ADD.F32.FTZ.RN.STRONG.GPU [R4.64], R22 ;  /* 0x000000160400798e */ /* 0x0007e6000c10e7a2 */
[CC--:B------:R-:W-:Y:S01]  /*5550*/  LEA R10, P3, R32.reuse, R228.reuse, 0x2 ;  /* 0x000000e4200a7211 */ /* 0x0c0fe200078610ff */
[----:B------:R-:W-:Y:S03]  /*5560*/  RED.E.ADD.F32.FTZ.RN.STRONG.GPU [R12.64], R23 ;  /* 0x000000170c00798e */ /* 0x000fe6000c10e7a2 */
[-C--:B------:R-:W-:Y:S01]  /*5570*/  LEA.HI.X.SX32 R11, R32, R229.reuse, 0x2, P3 ;  /* 0x000000e5200b7211 */ /* 0x080fe200018f16ff */
[----:B------:R-:W-:Y:S01]  /*5580*/  LDSM.16.MT88.4 R12, [R2+0x11000] ;  /* 0x01100000020c783b */ /* 0x000fe20000004200 */
[CC--:B-1----:R-:W-:Y:S03]  /*5590*/  LEA R8, P2, R31.reuse, R228.reuse, 0x2 ;  /* 0x000000e41f087211 */ /* 0x0c2fe600078410ff */
[----:B------:R-:W-:Y:S01]  /*55a0*/  RED.E.ADD.F32.FTZ.RN.STRONG.GPU [R10.64], R24 ;  /* 0x000000180a00798e */ /* 0x000fe2000c10e7a2 */
[-C--:B------:R-:W-:Y:S03]  /*55b0*/  LEA.HI.X.SX32 R9, R31, R229.reuse, 0x2, P2 ;  /* 0x000000e51f097211 */ /* 0x080fe600010f16ff */
[----:B------:R-:W-:Y:S04]  /*55c0*/  LDSM.16.MT88.4 R16, [R3+0x1000] ;  /* 0x001000000310783b */ /* 0x000fe80000004200 */
[----:B------:R-:W-:Y:S04]  /*55d0*/  RED.E.ADD.F32.FTZ.RN.STRONG.GPU [R8.64], R25 ;  /* 0x000000190800798e */ /* 0x000fe8000c10e7a2 */
[----:B------:R-:W-:Y:S01]  /*55e0*/  LDSM.16.MT88.4 R8, [R3] ;  /* 0x000000000308783b */ /* 0x000fe20000004200 */
[CC--:B---3--:R-:W-:Y:S03]  /*55f0*/  LEA R4, P0, R0.reuse, R228.reuse, 0x2 ;  /* 0x000000e400047211 */ /* 0x0c8fe600078010ff */
[----:B------:R-:W-:Y:S01]  /*5600*/  LDSM.16.MT88.4 R20, [R3+0x2000] ;  /* 0x002000000314783b */ /* 0x000fe20000004200 */
[-C--:B------:R-:W-:Y:S03]  /*5610*/  LEA.HI.X.SX32 R5, R0, R229.reuse, 0x2, P0 ;  /* 0x000000e500057211 */ /* 0x080fe600000f16ff */
[----:B------:R-:W-:Y:S01]  /*5620*/  LDSM.16.MT88.4 R32, [R2+0x11800] ;  /* 0x011800000220783b */ /* 0x000fe20000004200 */
[----:B------:R-:W-:Y:S02]  /*5630*/  PLOP3.LUT P0, PT, PT, PT, UP2, 0x80, 0x0 ;  /* 0x000000000000781c */ /* 0x000fe40003f0f028 */
[C---:B------:R-:W-:Y:S01]  /*5640*/  IADD3 R0, R3.reuse, -0x3000, RZ ;  /* 0xffffd00003007810 */ /* 0x040fe20007ffe0ff */
[----:B------:R-:W-:Y:S01]  /*5650*/  LDSM.16.MT88.4 R136, [R2+0x12800] ;  /* 0x012800000288783b */ /* 0x000fe20000004200 */
[C---:B--2---:R-:W-:Y:S04]  /*5660*/  LEA R6, P1, R30.reuse, R228, 0x2 ;  /* 0x000000e41e067211 */ /* 0x044fe800078210ff */
        /* <DEDUP_REMOVED lines=9> */
[----:B------:R-:W2:Y:S01]  /*5700*/  LDSM.16.MT88.4 R24, [R3+0x400] ;  /* 0x000400000318783b */ /* 0x000ea20000004200 */
        /* <DEDUP_REMOVED lines=15> */
[----:B------:R-:W3:Y:S04]  /*5800*/  LDSM.16.MT88.4 R4, [R2+0x10000] ;  /* 0x010000000204783b */ /* 0x000ee80000004200 */
[----:B------:R-:W4:Y:S03]  /*5810*/  LDSM.16.MT88.4 R20, [R3+0x1800] ;  /* 0x001800000314783b */ /* 0x000f260000004200 */
[-C--:B--2---:R-:W-:Y:S08]  /*5820*/  HMMA.16816.F32 R84, R28, R24.reuse, R84 ;  /* 0x000000181c54723c */ /* 0x084ff00000001854 */
[C---:B------:R-:W-:Y:S08]  /*5830*/  HMMA.16816.F32 R88, R32.reuse, R24, R88 ;  /* 0x000000182058723c */ /* 0x040ff00000001858 */
[-C--:B------:R-:W-:Y:S08]  /*5840*/  HMMA.16816.F32 R92, R32, R26.reuse, R92 ;  /* 0x0000001a205c723c */ /* 0x080ff0000000185c */
[C---:B------:R-:W-:Y:S01]  /*5850*/  HMMA.16816.F32 R96, R28.reuse, R26, R96 ;  /* 0x0000001a1c60723c */ /* 0x040fe20000001860 */
[----:B------:R-:W2:Y:S07]  /*5860*/  LDSM.16.MT88.4 R24, [R3+0x2800] ;  /* 0x002800000318783b */ /* 0x000eae0000004200 */
[-C--:B------:R-:W-:Y:S08]  /*5870*/  HMMA.16816.F32 R100, R28, R132.reuse, R100 ;  /* 0x000000841c64723c */ /* 0x080ff00000001864 */
        /* <DEDUP_REMOVED lines=10> */
[-C--:B---3--:R-:W-:Y:S08]  /*5920*/  HMMA.16816.F32 R84, R4, R12.reuse, R84 ;  /* 0x0000000c0454723c */ /* 0x088ff00000001854 */
[C---:B------:R-:W-:Y:S08]  /*5930*/  HMMA.16816.F32 R88, R16.reuse, R12, R88 ;  /* 0x0000000c1058723c */ /* 0x040ff00000001858 */
[-C--:B------:R-:W-:Y:S04]  /*5940*/  HMMA.16816.F32 R92, R16, R14.reuse, R92 ;  /* 0x0000000e105c723c */ /* 0x080fe8000000185c */
[----:B--2---:R-:W-:Y:S04]  /*5950*/  IMAD.MOV.U32 R3, RZ, RZ, R0 ;  /* 0x000000ffff037224 */ /* 0x004fe800078e0000 */
[C---:B------:R-:W-:Y:S08]  /*5960*/  HMMA.16816.F32 R96, R4.reuse, R14, R96 ;  /* 0x0000000e0460723c */ /* 0x040ff00000001860 */
[-C--:B----4-:R-:W-:Y:S08]  /*5970*/  HMMA.16816.F32 R100, R4, R20.reuse, R100 ;  /* 0x000000140464723c */ /* 0x090ff00000001864 */
[C---:B------:R-:W-:Y:S08]  /*5980*/  HMMA.16816.F32 R104, R16.reuse, R20, R104 ;  /* 0x000000141068723c */ /* 0x040ff00000001868 */
[-C--:B------:R-:W-:Y:S08]  /*5990*/  HMMA.16816.F32 R108, R16, R22.reuse, R108 ;  /* 0x00000016106c723c */ /* 0x080ff0000000186c */
[C---:B------:R-:W-:Y:S08]  /*59a0*/  HMMA.16816.F32 R112, R4.reuse, R22, R112 ;  /* 0x000000160470723c */ /* 0x040ff00000001870 */
[-C--:B------:R-:W-:Y:S08]  /*59b0*/  HMMA.16816.F32 R116, R4, R24.reuse, R116 ;  /* 0x000000180474723c */ /* 0x080ff00000001874 */
        /* <DEDUP_REMOVED lines=16> */
.L_x_46:
[----:B--23--:R-:W2:Y:S04]  /*5ac0*/  LDL R30, [R1+0x1c] ;  /* 0x00001c00011e7983 */ /* 0x00cea80000100800 */
[----:B------:R-:W3:Y:S04]  /*5ad0*/  LDL R28, [R1+0x20] ;  /* 0x00002000011c7983 */ /* 0x000ee80000100800 */
[----:B----4-:R-:W4:Y:S04]  /*5ae0*/  LDL.64 R32, [R1+0x40] ;  /* 0x0000400001207983 */ /* 0x010f280000100a00 */
[----:B------:R-:W4:Y:S01]  /*5af0*/  LDL R7, [R1+0x24] ;  /* 0x0000240001077983 */ /* 0x000f220000100800 */
[----:B------:R-:W-:Y:S01]  /*5b00*/  FMUL.FTZ R84, R84, c[0x0][0x2e0] ;  /* 0x0000b80054547a20 */ /* 0x000fe20000410000 */
[----:B------:R-:W-:Y:S01]  /*5b10*/  F2FP.PACK_AB R36, R37, R36 ;  /* 0x000000242524723e */ /* 0x000fe200000000ff */
[----:B------:R-:W-:-:S02]  /*5b20*/  FMUL.FTZ R3, R85, c[0x0][0x2e0] ;  /* 0x0000b80055037a20 */ /* 0x000fc40000410000 */
[----:B------:R-:W-:Y:S02]  /*5b30*/  FMUL.FTZ R86, R86, c[0x0][0x2e0] ;  /* 0x0000b80056567a20 */ /* 0x000fe40000410000 */
[----:B------:R-:W-:Y:S02]  /*5b40*/  FMUL.FTZ R0, R87, c[0x0][0x2e0] ;  /* 0x0000b80057007a20 */ /* 0x000fe40000410000 */
[----:B------:R-:W-:Y:S02]  /*5b50*/  FMUL.FTZ R96, R96, c[0x0][0x2e0] ;  /* 0x0000b80060607a20 */ /* 0x000fe40000410000 */
[----:B-1----:R-:W-:Y:S02]  /*5b60*/  FMUL.FTZ R9, R97, c[0x0][0x2e0] ;  /* 0x0000b80061097a20 */ /* 0x002fe40000410000 */
[----:B------:R-:W-:Y:S02]  /*5b70*/  FMUL.FTZ R98, R98, c[0x0][0x2e0] ;  /* 0x0000b80062627a20 */ /* 0x000fe40000410000 */
[----:B-----5:R-:W-:Y:S01]  /*5b80*/  FMUL.FTZ R8, R99, c[0x0][0x2e0] ;  /* 0x0000b80063087a20 */ /* 0x020fe20000410000 */
[----:B------:R-:W-:Y:S01]  /*5b90*/  F2FP.PACK_AB R3, R3, R84 ;  /* 0x000000540303723e */ /* 0x000fe200000000ff */
[----:B------:R-:W-:Y:S01]  /*5ba0*/  BAR.SYNC.DEFER_BLOCKING 0x0 ;  /* 0x0000000000007b1d */ /* 0x000fe20000010000 */
[----:B------:R-:W-:-:S02]  /*5bb0*/  FMUL.FTZ R88, R88, c[0x0][0x2e0] ;  /* 0x0000b80058587a20 */ /* 0x000fc40000410000 */
[----:B------:R-:W-:Y:S01]  /*5bc0*/  FMUL.FTZ R13, R89, c[0x0][0x2e0] ;  /* 0x0000b800590d7a20 */ /* 0x000fe20000410000 */
[----:B------:R-:W-:Y:S01]  /*5bd0*/  F2FP.PACK_AB R0, R0, R86 ;  /* 0x000000560000723e */ /* 0x000fe200000000ff */
[----:B------:R-:W-:Y:S02]  /*5be0*/  FMUL.FTZ R90, R90, c[0x0][0x2e0] ;  /* 0x0000b8005a5a7a20 */ /* 0x000fe40000410000 */
[----:B------:R-:W-:Y:S01]  /*5bf0*/  FMUL.FTZ R12, R91, c[0x0][0x2e0] ;  /* 0x0000b8005b0c7a20 */ /* 0x000fe20000410000 */
[----:B------:R-:W-:Y:S01]  /*5c00*/  F2FP.PACK_AB R9, R9, R96 ;  /* 0x000000600909723e */ /* 0x000fe200000000ff */
[----:B------:R-:W-:Y:S02]  /*5c10*/  FMUL.FTZ R92, R92, c[0x0][0x2e0] ;  /* 0x0000b8005c5c7a20 */ /* 0x000fe40000410000 */
[----:B------:R-:W-:Y:S01]  /*5c20*/  FMUL.FTZ R11, R93, c[0x0][0x2e0] ;  /* 0x0000b8005d0b7a20 */ /* 0x000fe20000410000 */
[----:B------:R-:W-:Y:S01]  /*5c30*/  F2FP.PACK_AB R8, R8, R98 ;  /* 0x000000620808723e */ /* 0x000fe200000000ff */
        /* <DEDUP_REMOVED lines=50> */
[----:B------:R-:W-:Y:S02]  /*5f60*/  F2FP.PACK_AB R121, R121, R120 ;  /* 0x000000787979723e */ /* 0x000fe400000000ff */
[----:B------:R-:W-:Y:S02]  /*5f70*/  F2FP.PACK_AB R38, R39, R38 ;  /* 0x000000262726723e */ /* 0x000fe400000000ff */
[----:B------:R-:W-:Y:S02]  /*5f80*/  F2FP.PACK_AB R48, R49, R48 ;  /* 0x000000303130723e */ /* 0x000fe400000000ff */
[----:B------:R-:W-:Y:S01]  /*5f90*/  F2FP.PACK_AB R50, R51, R50 ;  /* 0x000000323332723e */ /* 0x000fe200000000ff */
[----:B------:R-:W1:Y:S01]  /*5fa0*/  S2R R25, SR_CTAID.Y ;  /* 0x0000000000197919 */ /* 0x000e620000002600 */
[----:B------:R-:W-:Y:S01]  /*5fb0*/  F2FP.PACK_AB R122, R123, R122 ;  /* 0x0000007a7b7a723e */ /* 0x000fe200000000ff */
[----:B------:R-:W-:Y:S01]  /*5fc0*/  ULDC.64 UR6, c[0x0][0x3a0] ;  /* 0x0000e80000067ab9 */ /* 0x000fe20000000a00 */
[----:B------:R-:W-:-:S02]  /*5fd0*/  F2FP.PACK_AB R124, R125, R124 ;  /* 0x0000007c7d7c723e */ /* 0x000fc400000000ff */
[----:B------:R-:W-:Y:S02]  /*5fe0*/  F2FP.PACK_AB R40, R41, R40 ;  /* 0x000000282928723e */ /* 0x000fe400000000ff */
[----:B------:R-:W-:Y:S02]  /*5ff0*/  F2FP.PACK_AB R42, R43, R42 ;  /* 0x0000002a2b2a723e */ /* 0x000fe400000000ff */
[----:B------:R-:W-:Y:S02]  /*6000*/  F2FP.PACK_AB R44, R45, R44 ;  /* 0x0000002c2d2c723e */ /* 0x000fe400000000ff */
[----:B------:R-:W-:Y:S02]  /*6010*/  F2FP.PACK_AB R46, R47, R46 ;  /* 0x0000002e2f2e723e */ /* 0x000fe400000000ff */
[----:B------:R-:W-:Y:S02]  /*6020*/  F2FP.PACK_AB R52, R53, R52 ;  /* 0x000000343534723e */ /* 0x000fe400000000ff */
        /* <DEDUP_REMOVED lines=10> */
[----:B------:R-:W-:Y:S01]  /*60d0*/  F2FP.PACK_AB R82, R83, R82 ;  /* 0x000000525352723e */ /* 0x000fe200000000ff */
[----:B------:R-:W1:Y:S01]  /*60e0*/  S2R R27, SR_TID.X ;  /* 0x00000000001b7919 */ /* 0x000e620000002100 */
[----:B------:R-:W-:Y:S01]  /*60f0*/  F2FP.PACK_AB R126, R127, R126 ;  /* 0x0000007e7f7e723e */ /* 0x000fe200000000ff */
[----:B------:R-:W-:Y:S02]  /*6100*/  ULDC.64 UR4, c[0x0][0x3a8] ;  /* 0x0000ea0000047ab9 */ /* 0x000fe40000000a00 */
[----:B------:R-:W2:Y:S01]  /*6110*/  S2R R26, SR_CTAID.Z ;  /* 0x00000000001a7919 */ /* 0x000ea20000002700 */
[----:B------:R-:W-:-:S02]  /*6120*/  F2FP.PACK_AB R72, R73, R72 ;  /* 0x000000484948723e */ /* 0x000fc400000000ff */
[----:B------:R-:W-:Y:S01]  /*6130*/  F2FP.PACK_AB R74, R75, R74 ;  /* 0x0000004a4b4a723e */ /* 0x000fe200000000ff */
[----:B------:R-:W-:Y:S01]  /*6140*/  UIMAD UR6, UR32, UR6, URZ ;  /* 0x00000006200672a4 */ /* 0x000fe2000f8e023f */
[----:B------:R-:W-:Y:S02]  /*6150*/  F2FP.PACK_AB R76, R77, R76 ;  /* 0x0000004c4d4c723e */ /* 0x000fe400000000ff */
[----:B------:R-:W-:Y:S02]  /*6160*/  MOV R6, UR28 ;  /* 0x0000001c00067c02 */ /* 0x000fe40008000f00 */
[----:B------:R-:W-:Y:S01]  /*6170*/  F2FP.PACK_AB R78, R79, R78 ;  /* 0x0000004e4f4e723e */ /* 0x000fe200000000ff */
[----:B------:R-:W-:Y:S02]  /*6180*/  UIMAD UR6, UR28, UR7, UR6 ;  /* 0x000000071c0672a4 */ /* 0x000fe4000f8e0206 */
[----:B------:R-:W-:-:S04]  /*6190*/  UIMAD UR4, UR32, UR4, URZ ;  /* 0x00000004200472a4 */ /* 0x000fc8000f8e023f */
[----:B------:R-:W-:Y:S01]  /*61a0*/  UIMAD UR4, UR28, UR5, UR4 ;  /* 0x000000051c0472a4 */ /* 0x000fe2000f8e0204 */
[----:B-1----:R-:W-:-:S04]  /*61b0*/  SHF.R.S32.HI R24, RZ, 0x1f, R27 ;  /* 0x0000001fff187819 */ /* 0x002fc8000001141b */
[----:B------:R-:W-:Y:S01]  /*61c0*/  LEA.HI R24, R24, R27, RZ, 0x2 ;  /* 0x0000001b18187211 */ /* 0x000fe200078f10ff */
[----:B--2---:R-:W-:Y:S04]  /*61d0*/  STS [R30], R3 ;  /* 0x000000031e007388 */ /* 0x004fe80000000800 */
[----:B------:R1:W-:Y:S04]  /*61e0*/  STS [R30+0x200], R0 ;  /* 0x000200001e007388 */ /* 0x0003e80000000800 */
[----:B---3--:R-:W-:Y:S04]  /*61f0*/  STS [R28], R9 ;  /* 0x000000091c007388 */ /* 0x008fe80000000800 */
[----:B------:R2:W-:Y:S04]  /*6200*/  STS [R28+0x200], R8 ;  /* 0x000200081c007388 */ /* 0x0005e80000000800 */
[----:B------:R-:W-:Y:S04]  /*6210*/  STS [R30+0x1000], R13 ;  /* 0x0010000d1e007388 */ /* 0x000fe80000000800 */
[----:B------:R3:W-:Y:S04]  /*6220*/  STS [R30+0x1200], R12 ;  /* 0x0012000c1e007388 */ /* 0x0007e80000000800 */
[----:B------:R-:W-:Y:S04]  /*6230*/  STS [R28+0x1000], R11 ;  /* 0x0010000b1c007388 */ /* 0x000fe80000000800 */
        /* <DEDUP_REMOVED lines=30> */
[----:B------:R-:W-:Y:S01]  /*6420*/  STS [R30+0x9200], R58 ;  /* 0x0092003a1e007388 */ /* 0x000fe20000000800 */
[----:B----4-:R-:W-:-:S03]  /*6430*/  SHF.R.S32.HI R5, RZ, 0x1f, R32 ;  /* 0x0000001fff057819 */ /* 0x010fc60000011420 */
[----:B------:R4:W-:Y:S01]  /*6440*/  STS [R28+0x9000], R60 ;  /* 0x0090003c1c007388 */ /* 0x0009e20000000800 */
[----:B------:R-:W-:-:S03]  /*6450*/  MOV R4, R32 ;  /* 0x0000002000047202 */ /* 0x000fc60000000f00 */
[----:B------:R-:W-:Y:S01]  /*6460*/  STS [R28+0x9200], R62 ;  /* 0x0092003e1c007388 */ /* 0x000fe20000000800 */
[----:B-1----:R-:W-:-:S03]  /*6470*/  IMAD.U32 R0, RZ, RZ, UR28 ;  /* 0x0000001cff007e24 */ /* 0x002fc6000f8e00ff */
[----:B------:R-:W-:Y:S04]  /*6480*/  STS [R30+0xa000], R68 ;  /* 0x00a000441e007388 */ /* 0x000fe80000000800 */
[----:B------:R-:W-:Y:S01]  /*6490*/  STS [R30+0xa200], R70 ;  /* 0x00a200461e007388 */ /* 0x000fe20000000800 */
[----:B------:R-:W-:-:S03]  /*64a0*/  IMAD.MOV.U32 R29, RZ, RZ, R7 ;  /* 0x000000ffff1d7224 */ /* 0x000fc600078e0007 */
[----:B------:R-:W-:Y:S01]  /*64b0*/  STS [R28+0xa000], R80 ;  /* 0x00a000501c007388 */ /* 0x000fe20000000800 */
[----:B------:R-:W-:-:S03]  /*64c0*/  IMAD.WIDE.U32 R6, R6, c[0x0][0x3a0], R4 ;  /* 0x0000e80006067a25 */ /* 0x000fc600078e0004 */
[----:B------:R-:W-:Y:S01]  /*64d0*/  STS [R28+0xa200], R82 ;  /* 0x00a200521c007388 */ /* 0x000fe20000000800 */
[----:B------:R-:W-:-:S03]  /*64e0*/  IMAD.WIDE.U32 R4, R0, c[0x0][0x3a8], R4 ;  /* 0x0000ea0000047a25 */ /* 0x000fc600078e0004 */
[----:B------:R-:W-:Y:S01]  /*64f0*/  STS [R30+0xb000], R72 ;  /* 0x00b000481e007388 */ /* 0x000fe20000000800 */
[----:B------:R-:W-:-:S03]  /*6500*/  SHF.R.S32.HI R0, RZ, 0x1f, R25 ;  /* 0x0000001fff007819 */ /* 0x000fc60000011419 */
[----:B------:R-:W-:Y:S04]  /*6510*/  STS [R30+0xb200], R74 ;  /* 0x00b2004a1e007388 */ /* 0x000fe80000000800 */
[----:B------:R-:W-:Y:S04]  /*6520*/  STS [R28+0xb000], R76 ;  /* 0x00b0004c1c007388 */ /* 0x000fe80000000800 */
[----:B------:R-:W-:Y:S01]  /*6530*/  STS [R28+0xb200], R78 ;  /* 0x00b2004e1c007388 */ /* 0x000fe20000000800 */
[----:B------:R-:W-:Y:S01]  /*6540*/  IADD3 R7, R7, UR6, RZ ;  /* 0x0000000607077c10 */ /* 0x000fe2000fffe0ff */
[----:B--2---:R-:W-:-:S02]  /*6550*/  IMAD R8, R0, c[0x0][0x388], RZ ;  /* 0x0000e20000087a24 */ /* 0x004fc400078e02ff */
[----:B------:R-:W-:Y:S02]  /*6560*/  IMAD R3, R0, c[0x0][0x390], RZ ;  /* 0x0000e40000037a24 */ /* 0x000fe400078e02ff */
[C---:B------:R-:W-:Y:S01]  /*6570*/  IMAD R0, R25.reuse, c[0x0][0x38c], R8 ;  /* 0x0000e30019007a24 */ /* 0x040fe200078e0208 */
[----:B------:R-:W-:Y:S01]  /*6580*/  SHF.R.S32.HI R8, RZ, 0x1f, R26 ;  /* 0x0000001fff087819 */ /* 0x000fe2000001141a */
[----:B------:R-:W-:Y:S01]  /*6590*/  IMAD.WIDE.U32 R6, R25, c[0x0][0x388], R6 ;  /* 0x0000e20019067a25 */ /* 0x000fe200078e0006 */
[----:B------:R-:W-:-:S04]  /*65a0*/  IADD3 R5, R5, UR4, RZ ;  /* 0x0000000405057c10 */ /* 0x000fc8000fffe0ff */
[----:B------:R-:W-:Y:S01]  /*65b0*/  IADD3 R7, R7, R0, RZ ;  /* 0x0000000007077210 */ /* 0x000fe20007ffe0ff */
[----:B------:R-:W-:Y:S02]  /*65c0*/  IMAD R0, R8, c[0x0][0x3b8], RZ ;  /* 0x0000ee0008007a24 */ /* 0x000fe400078e02ff */
[C---:B------:R-:W-:Y:S02]  /*65d0*/  IMAD R3, R25.reuse, c[0x0][0x394], R3 ;  /* 0x0000e50019037a24 */ /* 0x040fe400078e0203 */
[----:B------:R-:W-:Y:S01]  /*65e0*/  IMAD.WIDE.U32 R4, R25, c[0x0][0x390], R4 ;  /* 0x0000e40019047a25 */ /* 0x000fe200078e0004 */
[----:B---3--:R-:W-:Y:S01]  /*65f0*/  SHF.L.U32 R12, R29, 0x1, RZ ;  /* 0x000000011d0c7819 */ /* 0x008fe200000006ff */
[----:B------:R-:W-:Y:S02]  /*6600*/  BAR.SYNC.DEFER_BLOCKING 0x0 ;  /* 0x0000000000007b1d */ /* 0x000fe40000010000 */
[C---:B------:R-:W-:Y:S02]  /*6610*/  IMAD R0, R26.reuse, c[0x0][0x3bc], R0 ;  /* 0x0000ef001a007a24 */ /* 0x040fe400078e0200 */
[----:B------:R-:W-:-:S04]  /*6620*/  IMAD.WIDE.U32 R6, R26, c[0x0][0x3b8], R6 ;  /* 0x0000ee001a067a25 */ /* 0x000fc800078e0006 */
[----:B------:R-:W-:Y:S02]  /*6630*/  IMAD.IADD R5, R5, 0x1, R3 ;  /* 0x0000000105057824 */ /* 0x000fe400078e0203 */
[----:B------:R-:W-:Y:S01]  /*6640*/  IMAD R3, R8, c[0x0][0x3c0], RZ ;  /* 0x0000f00008037a24 */ /* 0x000fe200078e02ff */
[----:B------:R-:W-:Y:S01]  /*6650*/  IADD3 R7, R7, R0, RZ ;  /* 0x0000000007077210 */ /* 0x000fe20007ffe0ff */
[----:B------:R-:W-:Y:S01]  /*6660*/  IMAD.WIDE.U32 R4, R26, c[0x0][0x3c0], R4 ;  /* 0x0000f0001a047a25 */ /* 0x000fe200078e0004 */
[----:B------:R-:W-:-:S03]  /*6670*/  SHF.R.S32.HI R0, RZ, 0x2, R24 ;  /* 0x00000002ff007819 */ /* 0x000fc60000011418 */
[----:B------:R-:W-:Y:S01]  /*6680*/  IMAD R3, R26, c[0x0][0x3c4], R3 ;  /* 0x0000f1001a037a24 */ /* 0x000fe200078e0203 */
[----:B------:R-:W1:Y:S04]  /*6690*/  LDS.128 R56, [R12+0x9000] ;  /* 0x009000000c387984 */ /* 0x000e680000000c00 */
[----:B------:R-:W2:Y:S04]  /*66a0*/  LDS.128 R48, [R12+0xb000] ;  /* 0x00b000000c307984 */ /* 0x000ea80000000c00 */
[----:B------:R-:W3:Y:S04]  /*66b0*/  LDS.128 R40, [R12+0xd000] ;  /* 0x00d000000c287984 */ /* 0x000ee80000000c00 */
[----:B------:R-:W1:Y:S04]  /*66c0*/  LDS.128 R52, [R12+0xa000] ;  /* 0x00a000000c347984 */ /* 0x000e680000000c00 */
[----:B------:R-:W1:Y:S04]  /*66d0*/  LDS.128 R44, [R12+0xc000] ;  /* 0x00c000000c2c7984 */ /* 0x000e680000000c00 */
[----:B------:R-:W1:Y:S04]  /*66e0*/  LDS.128 R36, [R12+0xe000] ;  /* 0x00e000000c247984 */ /* 0x000e680000000c00 */
[----:B------:R-:W1:Y:S04]  /*66f0*/  LDS.128 R32, [R12+0xf000] ;  /* 0x00f000000c207984 */ /* 0x000e680000000c00 */
[----:B------:R-:W1:Y:S04]  /*6700*/  LDS.128 R24, [R12+0x11000] ;  /* 0x011000000c187984 */ /* 0x000e680000000c00 */
[----:B------:R-:W1:Y:S04]  /*6710*/  LDS.128 R16, [R12+0x13000] ;  /* 0x013000000c107984 */ /* 0x000e680000000c00 */
[----:B------:R-:W1:Y:S04]  /*6720*/  LDS.128 R28, [R12+0x10000] ;  /* 0x010000000c1c7984 */ /* 0x000e680000000c00 */
[----:B------:R-:W1:Y:S04]  /*6730*/  LDS.128 R20, [R12+0x12000] ;  /* 0x012000000c147984 */ /* 0x000e680000000c00 */
[----:B------:R-:W1:Y:S01]  /*6740*/  LDS.128 R12, [R12+0x14000] ;  /* 0x014000000c0c7984 */ /* 0x000e620000000c00 */
[----:B------:R-:W-:Y:S01]  /*6750*/  SHF.R.S32.HI R8, RZ, 0x1f, R0 ;  /* 0x0000001fff087819 */ /* 0x000fe20000011400 */
[----:B------:R-:W-:-:S04]  /*6760*/  IMAD.IADD R5, R5, 0x1, R3 ;  /* 0x0000000105057824 */ /* 0x000fc800078e0203 */
[C---:B------:R-:W-:Y:S02]  /*6770*/  IMAD R3, R8.reuse, c[0x0][0x3a0], RZ ;  /* 0x0000e80008037a24 */ /* 0x040fe400078e02ff */
[----:B------:R-:W-:Y:S02]  /*6780*/  IMAD R8, R8, c[0x0][0x3a8], RZ ;  /* 0x0000ea0008087a24 */ /* 0x000fe400078e02ff */
[C---:B----4-:R-:W-:Y:S02]  /*6790*/  IMAD R60, R0.reuse, c[0x0][0x3a4], R3 ;  /* 0x0000e900003c7a24 */ /* 0x050fe400078e0203 */
[C---:B------:R-:W-:Y:S02]  /*67a0*/  IMAD R3, R0.reuse, c[0x0][0x3ac], R8 ;  /* 0x0000eb0000037a24 */ /* 0x040fe400078e0208 */
[----:B------:R-:W-:-:S04]  /*67b0*/  IMAD.WIDE.U32 R10, R0, c[0x0][0x3a0], R6 ;  /* 0x0000e800000a7a25 */ /* 0x000fc800078e0006 */
[----:B------:R-:W-:Y:S01]  /*67c0*/  IMAD.WIDE.U32 R8, R0, c[0x0][0x3a8], R4 ;  /* 0x0000ea0000087a25 */ /* 0x000fe200078e0004 */
[----:B------:R-:W-:-:S03]  /*67d0*/  LEA R6, P1, R10, c[0x0][0x340], 0x1 ;  /* 0x0000d0000a067a11 */ /* 0x000fc600078208ff */
[----:B------:R-:W-:Y:S01]  /*67e0*/  IMAD.IADD R5, R11, 0x1, R60 ;  /* 0x000000010b057824 */ /* 0x000fe200078e023c */
[----:B------:R-:W-:Y:S02]  /*67f0*/  IADD3 R0, R9, R3, RZ ;  /* 0x0000000309007210 */ /* 0x000fe40007ffe0ff */
[----:B------:R-:W-:Y:S02]  /*6800*/  LEA R4, P0, R8, c[0x0][0x348], 0x1 ;  /* 0x0000d20008047a11 */ /* 0x000fe400078008ff */
[----:B------:R-:W-:Y:S02]  /*6810*/  LEA.HI.X R7, R10, c[0x0][0x344], R5, 0x1, P1 ;  /* 0x0000d1000a077a11 */ /* 0x000fe400008f0c05 */
[----:B------:R-:W-:Y:S01]  /*6820*/  LEA.HI.X R5, R8, c[0x0][0x34c], R0, 0x1, P0 ;  /* 0x0000d30008057a11 */ /* 0x000fe200000f0c00 */
[----:B------:R-:W-:Y:S01]  /*6830*/  IMAD.MOV.U32 R0, RZ, RZ, c[0x0][0x3a8] ;  /* 0x0000ea00ff007624 */ /* 0x000fe200078e00ff */
[----:B------:R-:W-:Y:S02]  /*6840*/  MOV R3, c[0x0][0x3a0] ;  /* 0x0000e80000037a02 */ /* 0x000fe40000000f00 */
[----:B------:R-:W-:-:S02]  /*6850*/  MOV R11, c[0x0][0x3a4] ;  /* 0x0000e900000b7a02 */ /* 0x000fc40000000f00 */
[C---:B------:R-:W-:Y:S02]  /*6860*/  LEA R10, P1, R3.reuse, R6, 0x7 ;  /* 0x00000006030a7211 */ /* 0x040fe400078238ff */
[----:B------:R-:W-:Y:S02]  /*6870*/  MOV R9, c[0x0][0x3ac] ;  /* 0x0000eb0000097a02 */ /* 0x000fe40000000f00 */
[C---:B------:R-:W-:Y:S02]  /*6880*/  LEA R8, P0, R0.reuse, R4, 0x7 ;  /* 0x0000000400087211 */ /* 0x040fe400078038ff */
[----:B------:R-:W-:Y:S02]  /*6890*/  LEA.HI.X R11, R3, R7, R11, 0x7, P1 ;  /* 0x00000007030b7211 */ /* 0x000fe400008f3c0b */
[----:B------:R-:W-:Y:S01]  /*68a0*/  LEA.HI.X R9, R0, R5, R9, 0x7, P0 ;  /* 0x0000000500097211 */ /* 0x000fe200000f3c09 */
[----:B-1----:R1:W-:Y:S04]  /*68b0*/  STG.E.128 [R6.64], R56 ;  /* 0x0000003806007986 */ /* 0x0023e8000c101d22 */
[----:B--2---:R1:W-:Y:S04]  /*68c0*/  STG.E.128 [R6.64+0x40], R48 ;  /* 0x0000403006007986 */ /* 0x0043e8000c101d22 */
[----:B---3--:R1:W-:Y:S04]  /*68d0*/  STG.E.128 [R6.64+0x80], R40 ;  /* 0x0000802806007986 */ /* 0x0083e8000c101d22 */
[----:B------:R1:W-:Y:S04]  /*68e0*/  STG.E.128 [R10.64], R52 ;  /* 0x000000340a007986 */ /* 0x0003e8000c101d22 */
[----:B------:R1:W-:Y:S04]  /*68f0*/  STG.E.128 [R10.64+0x40], R44 ;  /* 0x0000402c0a007986 */ /* 0x0003e8000c101d22 */
[----:B------:R1:W-:Y:S04]  /*6900*/  STG.E.128 [R10.64+0x80], R36 ;  /* 0x000080240a007986 */ /* 0x0003e8000c101d22 */
[----:B------:R1:W-:Y:S04]  /*6910*/  STG.E.128 [R4.64], R32 ;  /* 0x0000002004007986 */ /* 0x0003e8000c101d22 */
[----:B------:R1:W-:Y:S04]  /*6920*/  STG.E.128 [R4.64+0x40], R24 ;  /* 0x0000401804007986 */ /* 0x0003e8000c101d22 */
[----:B------:R1:W-:Y:S04]  /*6930*/  STG.E.128 [R4.64+0x80], R16 ;  /* 0x0000801004007986 */ /* 0x0003e8000c101d22 */
[----:B------:R1:W-:Y:S04]  /*6940*/  STG.E.128 [R8.64], R28 ;  /* 0x0000001c08007986 */ /* 0x0003e8000c101d22 */
[----:B------:R1:W-:Y:S04]  /*6950*/  STG.E.128 [R8.64+0x40], R20 ;  /* 0x0000401408007986 */ /* 0x0003e8000c101d22 */
[----:B------:R1:W-:Y:S02]  /*6960*/  STG.E.128 [R8.64+0x80], R12 ;  /* 0x0000800c08007986 */ /* 0x0003e4000c101d22 */
.L_x_43:
        /* <DEDUP_REMOVED lines=11> */
.L_x_50:
[----:B------:R-:W-:Y:S05]  /*6a20*/  EXIT ;  /* 0x000000000000794d */ /* 0x000fea0003800000 */
.L_x_52:
        /* <DEDUP_REMOVED lines=13> */
.L_x_665:


//--------------------- .text._ZN5flash44flash_bwd_dq_dk_dv_loop_seqk_parallel_kernelI23Flash_bwd_kernel_traitsILi96ELi64ELi128ELi8ELi2ELi4ELi4ELb1ELb0EN7cutlass6half_tE19Flash_kernel_traitsILi96ELi64ELi128ELi8ES3_EELb0ELb1ELb0ELb0ELb0ELb1ELb0EEEvNS_16Flash_bwd_paramsE --------------------------
	.section	.text._ZN5flash44flash_bwd_dq_dk_dv_loop_seqk_parallel_kernelI23Flash_bwd_kernel_traitsILi96ELi64ELi128ELi8ELi2ELi4ELi4ELb1ELb0EN7cutlass6half_tE19Flash_kernel_traitsILi96ELi64ELi128ELi8ES3_EELb0ELb1ELb0ELb0ELb0ELb1ELb0EEEvNS_16Flash_bwd_paramsE,"ax",@progbits
	.sectioninfo	@"SHI_REGISTERS=255"
	.align	128
        .global         _ZN5flash44flash_bwd_dq_dk_dv_loop_seqk_parallel_kernelI23Flash_bwd_kernel_traitsILi96ELi64ELi128ELi8ELi2ELi4ELi4ELb1ELb0EN7cutlass6half_tE19Flash_kernel_traitsILi96ELi64ELi128ELi8ES3_EELb0ELb1ELb0ELb0ELb0ELb1ELb0EEEvNS_16Flash_bwd_paramsE
        .type           _ZN5flash44flash_bwd_dq_dk_dv_loop_seqk_parallel_kernelI23Flash_bwd_kernel_traitsILi96ELi64ELi128ELi8ELi2ELi4ELi4ELb1ELb0EN7cutlass6half_tE19Flash_kernel_traitsILi96ELi64ELi128ELi8ES3_EELb0ELb1ELb0ELb0ELb0ELb1ELb0EEEvNS_16Flash_bwd_paramsE,@function
        .size           _ZN5flash44flash_bwd_dq_dk_dv_loop_seqk_parallel_kernelI23Flash_bwd_kernel_traitsILi96ELi64ELi128ELi8ELi2ELi4ELi4ELb1ELb0EN7cutlass6half_tE19Flash_kernel_traitsILi96ELi64ELi128ELi8ES3_EELb0ELb1ELb0ELb0ELb0ELb1ELb0EEEvNS_16Flash_bwd_paramsE,(.L_x_666 - _ZN5flash44flash_bwd_dq_dk_dv_loop_seqk_parallel_kernelI23Flash_bwd_kernel_traitsILi96ELi64ELi128ELi8ELi2ELi4ELi4ELb1ELb0EN7cutlass6half_tE19Flash_kernel_traitsILi96ELi64ELi128ELi8ES3_EELb0ELb1ELb0ELb0ELb0ELb1ELb0EEEvNS_16Flash_bwd_paramsE)
        .other          _ZN5flash44flash_bwd_dq_dk_dv_loop_seqk_parallel_kernelI23Flash_bwd_kernel_traitsILi96ELi64ELi128ELi8ELi2ELi4ELi4ELb1ELb0EN7cutlass6half_tE19Flash_kernel_traitsILi96ELi64ELi128ELi8ES3_EELb0ELb1ELb0ELb0ELb0ELb1ELb0EEEvNS_16Flash_bwd_paramsE,@"STO_CUDA_ENTRY STV_DEFAULT"
_ZN5flash44flash_bwd_dq_dk_dv_loop_seqk_parallel_kernelI23Flash_bwd_kernel_traitsILi96ELi64ELi128ELi8ELi2ELi4ELi4ELb1ELb0EN7cutlass6half_tE19Flash_kernel_traitsILi96ELi64ELi128ELi8ES3_EELb0ELb1ELb0ELb0ELb0ELb1ELb0EEEvNS_16Flash_bwd_paramsE:
.text._ZN5flash44flash_bwd_dq_dk_dv_loop_seqk_parallel_kernelI23Flash_bwd_kernel_traitsILi96ELi64ELi128ELi8ELi2ELi4ELi4ELb1ELb0EN7cutlass6half_tE19Flash_kernel_traitsILi96ELi64ELi128ELi8ES3_EELb0ELb1ELb0ELb0ELb0ELb1ELb0EEEvNS_16Flash_bwd_paramsE:
        /* <DEDUP_REMOVED lines=12> */
[----:B------:R-:W2:Y:S01]  /*00c0*/  S2UR UR36, SR_CTAID.Z ;  /* 0x00000000002479c3 */ /* 0x000ea20000002700 */
[----:B------:R-:W-:Y:S01]  /*00d0*/  ULDC.U8 UR7, c[0x0][0x328] ;  /* 0x0000ca0000077ab9 */ /* 0x000fe20000000000 */
[----:B------:R-:W-:Y:S01]  /*00e0*/  IMAD.MOV.U32 R230, RZ, RZ, 0x20 ;  /* 0x00000020ffe67424 */ /* 0x000fe200078e00ff */
[----:B------:R-:W-:Y:S01]  /*00f0*/  UISETP.NE.AND UP5, UPT, UR7, URZ, UPT ;  /* 0x0000003f0700728c */ /* 0x000fe2000bfa5270 */
[----:B------:R-:W-:Y:S01]  /*0100*/  IMAD.MOV.U32 R232, RZ, RZ, -0x10 ;  /* 0xfffffff0ffe87424 */ /* 0x000fe200078e00ff */
[----:B------:R-:W-:Y:S01]  /*0110*/  ULDC UR14, c[0x0][0x224] ;  /* 0x00008900000e7ab9 */ /* 0x000fe20000000800 */
[----:B------:R-:W-:Y:S01]  /*0120*/  IMAD.MOV.U32 R227, RZ, RZ, -0x40 ;  /* 0xffffffc0ffe37424 */ /* 0x000fe200078e00ff */
[----:B------:R-:W-:Y:S01]  /*0130*/  ULDC UR45, c[0x0][0x22c] ;  /* 0x00008b00002d7ab9 */ /* 0x000fe20000000800 */
[----:B------:R-:W3:Y:S01]  /*0140*/  S2UR UR29, SR_CTAID.Y ;  /* 0x00000000001d79c3 */ /* 0x000ee20000002600 */
[----:B------:R-:W-:-:S02]  /*0150*/  ULDC UR34, c[0x0][0x1c0] ;  /* 0x0000700000227ab9 */ /* 0x000fc40000000800 */
[----:B------:R-:W-:Y:S02]  /*0160*/  ULDC UR10, c[0x0][0x1c0] ;  /* 0x00007000000a7ab9 */ /* 0x000fe40000000800 */
[----:B------:R-:W-:Y:S02]  /*0170*/  USHF.R.S32.HI UR5, URZ, 0x1f, UR14 ;  /* 0x0000001f3f057899 */ /* 0x000fe4000801140e */
[----:B------:R-:W-:Y:S01]  /*0180*/  UIMAD.WIDE UR34, UR45, UR34, URZ ;  /* 0x000000222d2272a5 */ /* 0x000fe2000f8e023f */
[----:B------:R-:W4:Y:S01]  /*0190*/  S2UR UR59, SR_CTAID.X ;  /* 0x00000000003b79c3 */ /* 0x000f220000002500 */
[----:B------:R-:W-:Y:S02]  /*01a0*/  UMOV UR6, 0x80 ;  /* 0x0000008000067882 */ /* 0x000fe40000000000 */
[----:B------:R-:W-:Y:S02]  /*01b0*/  ULDC UR4, c[0x0][0x210] ;  /* 0x0000840000047ab9 */ /* 0x000fe40000000800 */
[----:B------:R-:W-:Y:S01]  /*01c0*/  ULDC UR54, c[0x0][0x234] ;  /* 0x00008d0000367ab9 */ /* 0x000fe20000000800 */
[----:B-1----:R-:W-:Y:S01]  /*01d0*/  SHF.R.S32.HI R20, RZ, 0x1f, R21 ;  /* 0x0000001fff147819 */ /* 0x002fe20000011415 */
[----:B--2---:R-:W-:-:S02]  /*01e0*/  UIMAD UR46, UR36, UR45, URZ ;  /* 0x0000002d242e72a4 */ /* 0x004fc4000f8e023f */
[----:B------:R-:W-:Y:S01]  /*01f0*/  UIMAD UR45, UR45, UR10, URZ ;  /* 0x0000000a2d2d72a4 */ /* 0x000fe2000f8e023f */
[CC--:B------:R-:W-:Y:S01]  /*0200*/  LEA.HI R13, R20.reuse, R21.reuse, RZ, 0x3 ;  /* 0x00000015140d7211 */ /* 0x0c0fe200078f18ff */
[----:B------:R-:W-:Y:S01]  /*0210*/  ULDC UR11, c[0x0][0x1c0] ;  /* 0x00007000000b7ab9 */ /* 0x000fe20000000800 */
[-C--:B------:R-:W-:Y:S01]  /*0220*/  LEA.HI R6, R20, R21.reuse, RZ, 0x2 ;  /* 0x0000001514067211 */ /* 0x080fe200078f10ff */
[----:B------:R-:W-:Y:S01]  /*0230*/  ULDC UR9, c[0x0][0x1c0] ;  /* 0x0000700000097ab9 */ /* 0x000fe20000000800 */
[----:B------:R-:W-:Y:S01]  /*0240*/  SHF.R.S32.HI R3, RZ, 0x3, R13 ;  /* 0x00000003ff037819 */ /* 0x000fe2000001140d */
[----:B------:R-:W-:Y:S01]  /*0250*/  UIMAD UR54, UR6, UR4, UR54 ;  /* 0x00000004063672a4 */ /* 0x000fe2000f8e0236 */
[--C-:B------:R-:W-:Y:S01]  /*0260*/  SHF.R.S32.HI R0, RZ, 0x2, R6.reuse ;  /* 0x00000002ff007819 */ /* 0x100fe20000011406 */
[----:B---3--:R-:W-:Y:S01]  /*0270*/  UIMAD UR51, UR5, UR29, URZ ;  /* 0x0000001d053372a4 */ /* 0x008fe2000f8e023f */
[----:B------:R-:W-:Y:S01]  /*0280*/  SHF.R.S32.HI R2, RZ, 0x1f, R6 ;  /* 0x0000001fff027819 */ /* 0x000fe20000011406 */
[----:B------:R-:W-:Y:S01]  /*0290*/  IMAD.SHL.U32 R5, R3, 0x40, RZ ;  /* 0x0000004003057824 */ /* 0x000fe200078e00ff */
[----:B------:R-:W-:Y:S01]  /*02a0*/  LOP3.LUT R4, R6, 0xfffffffc, RZ, 0xc0, !PT ;  /* 0xfffffffc06047812 */ /* 0x000fe200078ec0ff */
[----:B------:R-:W-:Y:S01]  /*02b0*/  UIMAD.WIDE.U32 UR42, UR29, UR14, URZ ;  /* 0x0000000e1d2a72a5 */ /* 0x000fe2000f8e003f */
[----:B------:R-:W-:Y:S01]  /*02c0*/  LEA.HI R10, R20, R21, RZ, 0x4 ;  /* 0x00000015140a7211 */ /* 0x000fe200078f20ff */
[----:B------:R-:W-:Y:S01]  /*02d0*/  UIMAD UR4, UR29, UR9, UR36 ;  /* 0x000000091d0472a4 */ /* 0x000fe2000f8e0224 */
[-C--:B------:R-:W-:Y:S01]  /*02e0*/  LEA.HI R3, R6, R0.reuse, RZ, 0x1 ;  /* 0x0000000006037211 */ /* 0x080fe200078f08ff */
[----:B------:R-:W-:Y:S01]  /*02f0*/  IMAD.IADD R18, R21, 0x1, -R4 ;  /* 0x0000000115127824 */ /* 0x000fe200078e0a04 */
[----:B------:R-:W-:Y:S01]  /*0300*/  LEA.HI R2, R2, R0, RZ, 0x3 ;  /* 0x0000000002027211 */ /* 0x000fe200078f18ff */
[----:B------:R-:W-:Y:S01]  /*0310*/  @!UP5 UIMAD UR5, UR29, UR11, UR36 ;  /* 0x0000000b1d05d2a4 */ /* 0x000fe2000f8e0224 */
[----:B------:R-:W-:Y:S01]  /*0320*/  SHF.R.S32.HI R7, RZ, 0x4, R10 ;  /* 0x00000004ff077819 */ /* 0x000fe2000001140a */
[----:B------:R-:W-:Y:S01]  /*0330*/  USHF.L.U32 UR44, UR45, 0x6, URZ ;  /* 0x000000062d2c7899 */ /* 0x000fe2000800063f */
[----:B------:R-:W-:Y:S01]  /*0340*/  LOP3.LUT R4, R3, 0x7fffffe, RZ, 0xc0, !PT ;  /* 0x07fffffe03047812 */ /* 0x000fe200078ec0ff */
[----:B------:R-:W-:Y:S01]  /*0350*/  ULDC UR48, c[0x0][0x214] ;  /* 0x0000850000307ab9 */ /* 0x000fe20000000800 */
[----:B------:R-:W-:Y:S01]  /*0360*/  LOP3.LUT R3, R2, 0xfffffff8, RZ, 0xc0, !PT ;  /* 0xfffffff802037812 */ /* 0x000fe200078ec0ff */
[----:B------:R-:W-:Y:S01]  /*0370*/  ULDC UR55, c[0x0][0x1c8] ;  /* 0x0000720000377ab9 */ /* 0x000fe20000000800 */
[----:B------:R-:W-:Y:S01]  /*0380*/  LEA.HI R6, R10, R7, RZ, 0x1 ;  /* 0x000000070a067211 */ /* 0x000fe200078f08ff */
[----:B------:R-:W-:Y:S01]  /*0390*/  IMAD.IADD R8, R0, 0x1, -R4 ;  /* 0x0000000100087824 */ /* 0x000fe200078e0a04 */
[----:B------:R-:W-:Y:S01]  /*03a0*/  LOP3.LUT R2, R5, 0xc0, RZ, 0xc0, !PT ;  /* 0x000000c005027812 */ /* 0x000fe200078ec0ff */
[----:B------:R-:W-:Y:S01]  /*03b0*/  IMAD.SHL.U32 R5, R18, 0x8, RZ ;  /* 0x0000000812057824 */ /* 0x000fe200078e00ff */
[----:B------:R-:W-:Y:S01]  /*03c0*/  ULDC.U8 UR8, c[0x0][0x3d0] ;  /* 0x0000f40000087ab9 */ /* 0x000fe20000000000 */
[----:B------:R-:W-:Y:S01]  /*03d0*/  IMAD.IADD R9, R0, 0x1, -R3 ;  /* 0x0000000100097824 */ /* 0x000fe200078e0a03 */
[----:B------:R-:W-:Y:S01]  /*03e0*/  LOP3.LUT R0, R6, 0xfffffffe, RZ, 0xc0, !PT ;  /* 0xfffffffe06007812 */ /* 0x000fe200078ec0ff */
[----:B------:R-:W-:Y:S01]  /*03f0*/  ULDC UR49, c[0x0][0x224] ;  /* 0x0000890000317ab9 */ /* 0x000fe20000000800 */
[----:B------:R-:W-:Y:S01]  /*0400*/  LOP3.LUT R4, R2, 0x18, R5, 0xf8, !PT ;  /* 0x0000001802047812 */ /* 0x000fe200078ef805 */
[----:B------:R-:W-:Y:S01]  /*0410*/  @UP5 UIMAD UR53, UR29, UR48, URZ ;  /* 0x000000301d3552a4 */ /* 0x000fe2000f8e023f */
[----:B------:R-:W-:Y:S01]  /*0420*/  SHF.R.U32.HI R3, RZ, 0x3, R2 ;  /* 0x00000003ff037819 */ /* 0x000fe20000011602 */
[----:B------:R-:W-:Y:S01]  /*0430*/  IMAD.IADD R14, R7, 0x1, -R0 ;  /* 0x00000001070e7824 */ /* 0x000fe200078e0a00 */
[----:B------:R-:W-:Y:S01]  /*0440*/  LEA.HI R6, R20, R21, RZ, 0x5 ;  /* 0x0000001514067211 */ /* 0x000fe200078f28ff */
[----:B------:R-:W-:Y:S01]  /*0450*/  ULDC.64 UR12, c[0x0][0x118] ;  /* 0x00004600000c7ab9 */ /* 0x000fe20000000a00 */
[----:B------:R-:W-:Y:S01]  /*0460*/  LOP3.LUT R7, R4, R3, RZ, 0x3c, !PT ;  /* 0x0000000304077212 */ /* 0x000fe200078e3cff */
[----:B------:R-:W-:Y:S01]  /*0470*/  UMOV UR60, 0x4 ;  /* 0x00000004003c7882 */ /* 0x000fe20000000000 */
[--C-:B------:R-:W-:Y:S01]  /*0480*/  SHF.R.S32.HI R0, RZ, 0x5, R6.reuse ;  /* 0x00000005ff007819 */ /* 0x100fe20000011406 */
[----:B------:R-:W-:Y:S01]  /*0490*/  ULOP3.LUT UR55, UR36, UR55, URZ, 0x3c, !UPT ;  /* 0x0000003724377292 */ /* 0x000fe2000f8e3c3f */
[----:B------:R-:W-:Y:S01]  /*04a0*/  SHF.R.S32.HI R2, RZ, 0x1f, R6 ;  /* 0x0000001fff027819 */ /* 0x000fe20000011406 */
[----:B------:R-:W-:Y:S01]  /*04b0*/  USHF.R.S32.HI UR56, URZ, 0x1f, UR36 ;  /* 0x0000001f3f387899 */ /* 0x000fe20008011424 */
[C---:B------:R-:W-:Y:S01]  /*04c0*/  LOP3.LUT R3, R6.reuse, 0xffffffe0, RZ, 0xc0, !PT ;  /* 0xffffffe006037812 */ /* 0x040fe200078ec0ff */
[----:B------:R-:W-:Y:S01]  /*04d0*/  USHF.L.U32 UR61, UR29, 0x7, URZ ;  /* 0x000000071d3d7899 */ /* 0x000fe2000800063f */
[-C--:B------:R-:W-:Y:S01]  /*04e0*/  LEA.HI R4, R6, R0.reuse, RZ, 0x1 ;  /* 0x0000000006047211 */ /* 0x080fe200078f08ff */
[----:B------:R-:W-:Y:S01]  /*04f0*/  UISETP.NE.AND UP6, UPT, UR8, URZ, UPT ;  /* 0x0000003f0800728c */ /* 0x000fe2000bfc5270 */
[----:B------:R-:W-:Y:S01]  /*0500*/  LEA.HI R2, R2, R0, RZ, 0x2 ;  /* 0x0000000002027211 */ /* 0x000fe200078f10ff */
[----:B------:R-:W-:Y:S01]  /*0510*/  IMAD.IADD R3, R21, 0x1, -R3 ;  /* 0x0000000115037824 */ /* 0x000fe200078e0a03 */
[----:B------:R-:W-:Y:S01]  /*0520*/  LOP3.LUT R5, R13, 0xfffffff8, RZ, 0xc0, !PT ;  /* 0xfffffff80d057812 */ /* 0x000fe200078ec0ff */
[----:B------:R-:W-:Y:S01]  /*0530*/  USHF.R.S32.HI UR58, URZ, 0x1f, UR29 ;  /* 0x0000001f3f3a7899 */ /* 0x000fe2000801141d */
[----:B------:R-:W-:Y:S01]  /*0540*/  LOP3.LUT R4, R4, 0xfffffffe, RZ, 0xc0, !PT ;  /* 0xfffffffe04047812 */ /* 0x000fe200078ec0ff */
[----:B------:R-:W-:Y:S01]  /*0550*/  USHF.R.S32.HI UR57, URZ, 0x1f, UR36 ;  /* 0x0000001f3f397899 */ /* 0x000fe20008011424 */
[----:B------:R-:W-:Y:S01]  /*0560*/  LOP3.LUT R2, R2, 0xfffffffc, RZ, 0xc0, !PT ;  /* 0xfffffffc02027812 */ /* 0x000fe200078ec0ff */
[----:B------:R-:W-:Y:S01]  /*0570*/  IMAD.IADD R5, R21, 0x1, -R5 ;  /* 0x0000000115057824 */ /* 0x000fe200078e0a05 */
[----:B------:R-:W-:Y:S01]  /*0580*/  SHF.R.S32.HI R6, RZ, 0x1f, R3 ;  /* 0x0000001fff067819 */ /* 0x000fe20000011403 */
[----:B------:R-:W-:Y:S01]  /*0590*/  IMAD.IADD R231, R0, 0x1, -R4 ;  /* 0x0000000100e77824 */ /* 0x000fe200078e0a04 */
[----:B------:R-:W-:Y:S01]  /*05a0*/  LOP3.LUT R4, R10, 0xfffffff0, RZ, 0xc0, !PT ;  /* 0xfffffff00a047812 */ /* 0x000fe200078ec0ff */
[----:B------:R-:W-:Y:S01]  /*05b0*/  IMAD.IADD R12, R0, 0x1, -R2 ;  /* 0x00000001000c7824 */ /* 0x000fe200078e0a02 */
[----:B------:R-:W-:Y:S01]  /*05c0*/  LEA.HI R22, R6, R3, RZ, 0x2 ;  /* 0x0000000306167211 */ /* 0x000fe200078f10ff */
[----:B------:R-:W-:Y:S01]  /*05d0*/  IMAD R0, R0, 0x8, R8 ;  /* 0x0000000800007824 */ /* 0x000fe200078e0208 */
[----:B------:R-:W-:Y:S01]  /*05e0*/  LEA.HI R6, R5, R5, RZ, 0x1 ;  /* 0x0000000505067211 */ /* 0x000fe200078f08ff */
[----:B------:R-:W-:Y:S01]  /*05f0*/  UIMAD.WIDE.U32 UR40, UR34, UR42, URZ ;  /* 0x0000002a222872a5 */ /* 0x000fe2000f8e003f */
[-C--:B------:R-:W-:Y:S01]  /*0600*/  LEA.HI R2, R20, R21.reuse, RZ, 0x6 ;  /* 0x0000001514027211 */ /* 0x080fe200078f30ff */
[----:B------:R-:W-:Y:S01]  /*0610*/  IMAD.U32 R3, R0, 0x20, R7 ;  /* 0x0000002000037824 */ /* 0x000fe200078e0007 */
[----:B------:R-:W-:Y:S01]  /*0620*/  LOP3.LUT R0, R6, 0x3fffffe, RZ, 0xc0, !PT ;  /* 0x03fffffe06007812 */ /* 0x000fe200078ec0ff */
[----:B------:R-:W-:Y:S01]  /*0630*/  UIMAD UR50, UR35, UR42, URZ ;  /* 0x0000002a233272a4 */ /* 0x000fe2000f8e023f */
[----:B------:R-:W-:Y:S01]  /*0640*/  SHF.R.S32.HI R11, RZ, 0x6, R2 ;  /* 0x00000006ff0b7819 */ /* 0x000fe20000011402 */
[----:B------:R-:W-:Y:S01]  /*0650*/  USHF.R.S32.HI UR52, URZ, 0x1f, UR46 ;  /* 0x0000001f3f347899 */ /* 0x000fe2000801142e */
[----:B------:R1:W-:Y:S01]  /*0660*/  STL [R1+0x28], R3 ;  /* 0x0000280301007387 */ /* 0x0003e20000100800 */
[----:B------:R-:W-:Y:S01]  /*0670*/  LEA.HI R8, R20, R21, RZ, 0x7 ;  /* 0x0000001514087211 */ /* 0x000fe200078f38ff */
[----:B------:R-:W-:Y:S01]  /*0680*/  UIMAD UR49, UR4, UR49, URZ ;  /* 0x00000031043172a4 */ /* 0x000fe2000f8e023f */
[----:B------:R-:W-:Y:S01]  /*0690*/  IMAD R2, R11, 0x4, R14 ;  /* 0x000000040b027824 */ /* 0x000fe200078e020e */
[----:B------:R-:W-:Y:S01]  /*06a0*/  LOP3.LUT P4, RZ, R9, 0x2, RZ, 0xc0, !PT ;  /* 0x0000000209ff7812 */ /* 0x000fe2000788c0ff */
[----:B------:R-:W-:-:S02]  /*06b0*/  @!UP5 UIMAD UR48, UR5, UR48, URZ ;  /* 0x000000300530d2a4 */ /* 0x000fc4000f8e023f */
[----:B------:R-:W-:Y:S02]  /*06c0*/  USHF.R.S32.HI UR47, URZ, 0x1f, UR44 ;  /* 0x0000001f3f2f7899 */ /* 0x000fe4000801142c */
[----:B------:R-:W-:Y:S01]  /*06d0*/  UMOV UR39, 0xffffd000 ;  /* 0xffffd00000277882 */ /* 0x000fe20000000000 */
[----:B-1----:R-:W-:Y:S02]  /*06e0*/  IMAD.IADD R3, R5, 0x1, -R0 ;  /* 0x0000000105037824 */ /* 0x002fe400078e0a00 */
[C---:B------:R-:W-:Y:S02]  /*06f0*/  IMAD.IADD R0, R21.reuse, 0x1, -R4 ;  /* 0x0000000115007824 */ /* 0x040fe400078e0a04 */
[----:B------:R-:W-:Y:S02]  /*0700*/  IMAD R19, R2, 0x8, R3 ;  /* 0x0000000802137824 */ /* 0x000fe400078e0203 */
[----:B------:R-:W-:Y:S01]  /*0710*/  IMAD.SHL.U32 R21, R21, 0x2, RZ ;  /* 0x0000000215157824 */ /* 0x000fe200078e00ff */
[----:B------:R-:W-:-:S02]  /*0720*/  SHF.R.S32.HI R3, RZ, 0x1f, R0 ;  /* 0x0000001fff037819 */ /* 0x000fc40000011400 */
[-C--:B------:R-:W-:Y:S02]  /*0730*/  LEA.HI R2, R0, R0.reuse, RZ, 0x1 ;  /* 0x0000000000027211 */ /* 0x080fe400078f08ff */
[----:B------:R-:W-:Y:S02]  /*0740*/  LEA.HI R10, R3, R0, RZ, 0x3 ;  /* 0x00000000030a7211 */ /* 0x000fe400078f18ff */
[----:B------:R-:W-:Y:S02]  /*0750*/  LOP3.LUT R4, R2, 0x7fffffe, RZ, 0xc0, !PT ;  /* 0x07fffffe02047812 */ /* 0x000fe400078ec0ff */
[----:B------:R-:W-:-:S03]  /*0760*/  LOP3.LUT R3, R10, 0xfffffff8, RZ, 0xc0, !PT ;  /* 0xfffffff80a037812 */ /* 0x000fc600078ec0ff */
[C---:B------:R-:W-:Y:S01]  /*0770*/  IMAD.IADD R17, R0.reuse, 0x1, -R4 ;  /* 0x0000000100117824 */ /* 0x040fe200078e0a04 */
[----:B------:R-:W-:Y:S01]  /*0780*/  LOP3.LUT R4, R9, 0x1, RZ, 0xc0, !PT ;  /* 0x0000000109047812 */ /* 0x000fe200078ec0ff */
[----:B------:R-:W-:Y:S01]  /*0790*/  IMAD.IADD R15, R0, 0x1, -R3 ;  /* 0x00000001000f7824 */ /* 0x000fe200078e0a03 */
[----:B------:R-:W-:Y:S01]  /*07a0*/  SHF.R.S32.HI R3, RZ, 0x1, R6 ;  /* 0x00000001ff037819 */ /* 0x000fe20000011406 */
[----:B------:R-:W-:Y:S01]  /*07b0*/  IMAD.SHL.U32 R0, R5, 0x40, RZ ;  /* 0x0000004005007824 */ /* 0x000fe200078e00ff */
[--C-:B------:R-:W-:Y:S02]  /*07c0*/  SHF.R.S32.HI R6, RZ, 0x1, R2.reuse ;  /* 0x00000001ff067819 */ /* 0x100fe40000011402 */
[----:B------:R-:W-:Y:S02]  /*07d0*/  SHF.R.S32.HI R2, RZ, 0x1f, R2 ;  /* 0x0000001fff027819 */ /* 0x000fe40000011402 */
[----:B------:R-:W-:Y:S01]  /*07e0*/  LOP3.LUT R5, R0, 0x1c0, RZ, 0xc0, !PT ;  /* 0x000001c000057812 */ /* 0x000fe200078ec0ff */
[----:B------:R-:W-:Y:S01]  /*07f0*/  IMAD.SHL.U32 R0, R12, 0x10, RZ ;  /* 0x000000100c007824 */ /* 0x000fe200078e00ff */
[C---:B------:R-:W-:Y:S01]  /*0800*/  LOP3.LUT P6, RZ, R3.reuse, 0x2, RZ, 0xc0, !PT ;  /* 0x0000000203ff7812 */ /* 0x040fe200078cc0ff */
[----:B------:R-:W-:Y:S01]  /*0810*/  IMAD.SHL.U32 R3, R3, 0x40, RZ ;  /* 0x0000004003037824 */ /* 0x000fe200078e00ff */
[----:B------:R-:W-:-:S02]  /*0820*/  ISETP.NE.U32.AND P5, PT, R4, 0x1, PT ;  /* 0x000000010400780c */ /* 0x000fc40003fa5070 */
[----:B------:R-:W-:Y:S02]  /*0830*/  LEA.HI R4, R2, R6, RZ, 0x2 ;  /* 0x0000000602047211 */ /* 0x000fe400078f10ff */
[----:B------:R-:W-:Y:S02]  /*0840*/  LOP3.LUT R2, R5, 0x30, R0, 0xf8, !PT ;  /* 0x0000003005027812 */ /* 0x000fe400078ef800 */
[----:B------:R-:W-:Y:S02]  /*0850*/  LOP3.LUT R0, R3, 0xc0, RZ, 0xc0, !PT ;  /* 0x000000c003007812 */ /* 0x000fe400078ec0ff */
[--C-:B------:R-:W-:Y:S02]  /*0860*/  LOP3.LUT R3, R2, 0x8, R13.reuse, 0xf8, !PT ;  /* 0x0000000802037812 */ /* 0x100fe400078ef80d */
[----:B------:R-:W-:Y:S02]  /*0870*/  LOP3.LUT R2, R0, 0x8, R13, 0xf8, !PT ;  /* 0x0000000800027812 */ /* 0x000fe400078ef80d */
[----:B------:R-:W-:-:S02]  /*0880*/  SHF.R.U32.HI R0, RZ, 0x3, R0 ;  /* 0x00000003ff007819 */ /* 0x000fc40000011600 */
[----:B------:R-:W-:Y:S02]  /*0890*/  LOP3.LUT R4, R4, 0xfffffffc, RZ, 0xc0, !PT ;  /* 0xfffffffc04047812 */ /* 0x000fe400078ec0ff */
[----:B------:R-:W-:Y:S01]  /*08a0*/  LOP3.LUT R222, R2, R0, RZ, 0x3c, !PT ;  /* 0x0000000002de7212 */ /* 0x000fe200078e3cff */
[C---:B------:R-:W-:Y:S01]  /*08b0*/  IMAD.SHL.U32 R2, R9.reuse, 0x40, RZ ;  /* 0x0000004009027824 */ /* 0x040fe200078e00ff */
[----:B------:R-:W-:Y:S01]  /*08c0*/  SHF.R.U32.HI R0, RZ, 0x3, R5 ;  /* 0x00000003ff007819 */ /* 0x000fe20000011605 */
[----:B------:R-:W-:Y:S01]  /*08d0*/  IMAD.IADD R13, R6, 0x1, -R4 ;  /* 0x00000001060d7824 */ /* 0x000fe200078e0a04 */
[----:B------:R-:W-:Y:S01]  /*08e0*/  LEA.HI R5, R9, R9, RZ, 0x1 ;  /* 0x0000000909057211 */ /* 0x000fe200078f08ff */
[----:B------:R-:W-:Y:S01]  /*08f0*/  IMAD.SHL.U32 R6, R18, 0x2, RZ ;  /* 0x0000000212067824 */ /* 0x000fe200078e00ff */
[----:B------:R-:W-:Y:S01]  /*0900*/  LOP3.LUT R16, R3, R0, RZ, 0x3c, !PT ;  /* 0x0000000003107212 */ /* 0x000fe200078e3cff */
[----:B------:R-:W-:Y:S01]  /*0910*/  IMAD.U32 R222, R19, 0x20, R222 ;  /* 0x0000002013de7824 */ /* 0x000fe200078e00de */
[----:B------:R-:W-:-:S02]  /*0920*/  LOP3.LUT R0, R5, 0x3fffffe, RZ, 0xc0, !PT ;  /* 0x03fffffe05007812 */ /* 0x000fc400078ec0ff */
[----:B------:R-:W-:Y:S02]  /*0930*/  LOP3.LUT R2, R2, 0x1c0, RZ, 0xc0, !PT ;  /* 0x000001c002027812 */ /* 0x000fe400078ec0ff */
[----:B------:R-:W-:Y:S01]  /*0940*/  SHF.R.S32.HI R3, RZ, 0x3, R10 ;  /* 0x00000003ff037819 */ /* 0x000fe2000001140a */
[----:B------:R-:W-:Y:S01]  /*0950*/  IMAD.IADD R7, R9, 0x1, -R0 ;  /* 0x0000000109077824 */ /* 0x000fe200078e0a00 */
[----:B------:R-:W-:Y:S01]  /*0960*/  SEL R221, R230, 0xffffffe0, !P6 ;  /* 0xffffffe0e6dd7807 */ /* 0x000fe20007000000 */
[----:B------:R-:W-:Y:S01]  /*0970*/  IMAD.SHL.U32 R0, R11, 0x20, RZ ;  /* 0x000000200b007824 */ /* 0x000fe200078e00ff */
[----:B------:R-:W-:Y:S01]  /*0980*/  SEL R232, R232, 0x10, !P5 ;  /* 0x00000010e8e87807 */ /* 0x000fe20006800000 */
[----:B------:R-:W-:Y:S02]  /*0990*/  IMAD R17, R3, 0x8, R17 ;  /* 0x0000000803117824 */ /* 0x000fe400078e0211 */
[----:B------:R-:W-:Y:S01]  /*09a0*/  IMAD R225, R12, 0x2, R3 ;  /* 0x000000020ce17824 */ /* 0x000fe200078e0203 */
[----:B------:R-:W-:Y:S01]  /*09b0*/  LOP3.LUT R9, R0, 0x6, R21, 0xf8, !PT ;  /* 0x0000000600097812 */ /* 0x000fe200078ef815 */
[----:B------:R-:W-:Y:S01]  /*09c0*/  IMAD R221, R222, 0x2, R221 ;  /* 0x00000002dedd7824 */ /* 0x000fe200078e02dd */
[----:B------:R-:W-:Y:S01]  /*09d0*/  LOP3.LUT R4, R2, 0x20, R0, 0xf8, !PT ;  /* 0x0000002002047812 */ /* 0x000fe200078ef800 */
[----:B------:R-:W-:Y:S01]  /*09e0*/  IMAD R0, R12, 0x200, R6 ;  /* 0x000002000c007824 */ /* 0x000fe200078e0206 */
[----:B------:R-:W-:Y:S01]  /*09f0*/  SHF.R.U32.HI R2, RZ, 0x3, R2 ;  /* 0x00000003ff027819 */ /* 0x000fe20000011602 */
[----:B------:R1:W-:Y:S01]  /*0a00*/  STL [R1+0x34], R9 ;  /* 0x0000340901007387 */ /* 0x0003e20000100800 */
[----:B------:R-:W-:-:S02]  /*0a10*/  IMAD.SHL.U32 R222, R222, 0x2, RZ ;  /* 0x00000002dede7824 */ /* 0x000fc400078e00ff */
[----:B------:R-:W-:Y:S01]  /*0a20*/  IMAD R10, R7, 0x20, R0 ;  /* 0x00000020070a7824 */ /* 0x000fe200078e0200 */
[----:B------:R-:W-:-:S04]  /*0a30*/  SHF.R.S32.HI R0, RZ, 0x1, R5 ;  /* 0x00000001ff007819 */ /* 0x000fc80000011405 */
        /* <DEDUP_REMOVED lines=40> */
[C---:B------:R-:W-:Y:S01]  /*0cc0*/  IMAD R11, R231.reuse, 0x10, R4 ;  /* 0x00000010e70b7824 */ /* 0x040fe200078e0204 */
[----:B------:R-:W-:Y:S01]  /*0cd0*/  LEA R4, R8, 0x9000, 0x1 ;  /* 0x0000900008047811 */ /* 0x000fe200078e08ff */
[----:B------:R-:W-:Y:S01]  /*0ce0*/  IMAD R231, R231, 0x200, R0 ;  /* 0x00000200e7e77824 */ /* 0x000fe200078e0200 */
[----:B------:R-:W-:Y:S01]  /*0cf0*/  @P4 IADD3 R234, R235, -0x20, RZ ;  /* 0xffffffe0ebea4810 */ /* 0x000fe20007ffe0ff */
[----:B------:R-:W-:Y:S01]  /*0d00*/  IMAD.IADD R226, R225, 0x1, R226 ;  /* 0x00000001e1e27824 */ /* 0x000fe200078e02e2 */
[----:B------:R-:W-:Y:S01]  /*0d10*/  IADD3 R0, R11, -0x40, RZ ;  /* 0xffffffc00b007810 */ /* 0x000fe20007ffe0ff */
[----:B------:R-:W-:Y:S01]  /*0d20*/  STL [R1+0x38], R11 ;  /* 0x0000380b01007387 */ /* 0x000fe20000100800 */
[----:B------:R-:W-:-:S02]  /*0d30*/  IMAD.IADD R228, R225, 0x1, R227 ;  /* 0x00000001e1e47824 */ /* 0x000fc400078e02e3 */
[----:B------:R-:W-:Y:S01]  /*0d40*/  SHF.R.S32.HI R2, RZ, 0x1f, R0 ;  /* 0x0000001fff027819 */ /* 0x000fe20000011400 */
[----:B------:R-:W-:Y:S02]  /*0d50*/  IMAD.IADD R231, R231, 0x1, R5 ;  /* 0x00000001e7e77824 */ /* 0x000fe400078e0205 */
[----:B------:R-:W-:Y:S01]  /*0d60*/  IMAD.IADD R232, R232, 0x1, R234 ;  /* 0x00000001e8e87824 */ /* 0x000fe200078e02ea */
[C---:B------:R-:W-:Y:S01]  /*0d70*/  SHF.L.U64.HI R2, R0.reuse, 0x2, R2 ;  /* 0x0000000200027819 */ /* 0x040fe20000010202 */
[----:B------:R-:W-:Y:S02]  /*0d80*/  IMAD.SHL.U32 R0, R0, 0x4, RZ ;  /* 0x0000000400007824 */ /* 0x000fe400078e00ff */
[----:B------:R-:W-:Y:S02]  /*0d90*/  IMAD.IADD R227, R226, 0x1, R227 ;  /* 0x00000001e2e37824 */ /* 0x000fe400078e02e3 */
[----:B------:R1:W-:Y:S04]  /*0da0*/  STL [R1+0x30], R2 ;  /* 0x0000300201007387 */ /* 0x0003e80000100800 */
[----:B------:R2:W-:Y:S04]  /*0db0*/  STL [R1+0x2c], R0 ;  /* 0x00002c0001007387 */ /* 0x0005e80000100800 */
[----:B------:R3:W-:Y:S01]  /*0dc0*/  STL [R1+0x14], R4 ;  /* 0x0000140401007387 */ /* 0x0007e20000100800 */
[----:B-1----:R-:W-:Y:S01]  /*0dd0*/  IMAD.SHL.U32 R2, R3, 0x2, RZ ;  /* 0x0000000203027824 */ /* 0x002fe200078e00ff */
[----:B--2---:R-:W-:-:S02]  /*0de0*/  IADD3 R0, R4, 0x20, RZ ;  /* 0x0000002004007810 */ /* 0x004fc40007ffe0ff */
[----:B------:R-:W-:-:S05]  /*0df0*/  @P3 IADD3 R0, R4, -0x20, RZ ;  /* 0xffffffe004003810 */ /* 0x000fca0007ffe0ff */
[----:B----4-:R3:W-:Y:S02]  /*0e00*/  STL [R1+0x18], R0 ;  /* 0x0000180001007387 */ /* 0x0107e40000100800 */
.L_x_81:
        /* <DEDUP_REMOVED lines=12> */
[----:B-1-3--:R-:W-:Y:S01]  /*0ed0*/  IMAD.U32 R4, RZ, RZ, UR4 ;  /* 0x00000004ff047e24 */ /* 0x00afe2000f8e00ff */
        /* <DEDUP_REMOVED lines=14> */
[----:B------:R-:W4:Y:S01]  /*0fc0*/  @P0 LDG.E R6, [R6.64] ;  /* 0x0000000c06060981 */ /* 0x000f22000c1e1900 */
[----:B------:R-:W-:Y:S01]  /*0fd0*/  PLOP3.LUT P1, PT, PT, PT, UP2, 0x80, 0x0 ;  /* 0x000000000000781c */ /* 0x000fe20003f2f028 */
[----:B------:R-:W-:Y:S01]  /*0fe0*/  UIADD3.X UR7, UR10, UR7, URZ, UP0, !UPT ;  /* 0x000000070a077290 */ /* 0x000fe200087fe43f */
[----:B-1----:R-:W-:-:S05]  /*0ff0*/  IMAD.U32 R4, RZ, RZ, UR6 ;  /* 0x00000006ff047e24 */ /* 0x002fca000f8e00ff */
[----:B------:R-:W-:-:S06]  /*1000*/  MOV R5, UR7 ;  /* 0x0000000700057c02 */ /* 0x000fcc0008000f00 */
[----:B------:R-:W5:Y:S01]  /*1010*/  @!P1 LDG.E R0, [R4.64] ;  /* 0x0000000c04009981 */ /* 0x000f62000c1e1900 */
        /* <DEDUP_REMOVED lines=20> */
.L_x_53:
        /* <DEDUP_REMOVED lines=21> */
[----:B-1----:R-:W-:Y:S02]  /*12b0*/  UISETP.NE.AND UP0, UPT, UR25, -0x1, UPT ;  /* 0xffffffff1900788c */ /* 0x002fe4000bf05270 */
[----:B------:R-:W-:Y:S02]  /*12c0*/  ULDC.64 UR4, c[0x0][0x190] ;  /* 0x0000640000047ab9 */ /* 0x000fe40000000a00 */
[----:B------:R-:W-:Y:S02]  /*12d0*/  UIMAD.WIDE.U32 UR6, UR15, UR4, URZ ;  /* 0x000000040f0672a5 */ /* 0x000fe4000f8e003f */
[----:B------:R-:W-:Y:S01]  /*12e0*/  UIADD3 UR4, UR26, 0x3f, URZ ;  /* 0x0000003f1a047890 */ /* 0x000fe2000fffe03f */
[----:B------:R-:W-:Y:S01]  /*12f0*/  PLOP3.LUT P1, PT, PT, PT, UP0, 0x80, 0x0 ;  /* 0x000000000000781c */ /* 0x000fe20003f2f008 */
[----:B------:R-:W-:Y:S02]  /*1300*/  UISETP.NE.AND UP2, UPT, UR15, -0x1, UPT ;  /* 0xffffffff0f00788c */ /* 0x000fe4000bf45270 */
[----:B------:R-:W-:-:S02]  /*1310*/  USHF.R.S32.HI UR10, URZ, 0x1f, UR4 ;  /* 0x0000001f3f0a7899 */ /* 0x000fc40008011404 */
[----:B------:R-:W-:Y:S02]  /*1320*/  @UP0 UIADD3 UR11, UR19, UR25, URZ ;  /* 0x00000019130b0290 */ /* 0x000fe4000fffe03f */
[----:B------:R-:W-:Y:S02]  /*1330*/  ULEA.HI UR10, UR10, UR4, URZ, 0x6 ;  /* 0x000000040a0a7291 */ /* 0x000fe4000f8f303f */
[----:B------:R-:W-:Y:S02]  /*1340*/  ULDC.64 UR16, c[0x0][0x178] ;  /* 0x00005e0000107ab9 */ /* 0x000fe40000000a00 */
[----:B------:R-:W-:Y:S02]  /*1350*/  ULDC.64 UR20, c[0x0][0x198] ;  /* 0x0000660000147ab9 */ /* 0x000fe40000000a00 */
[----:B------:R-:W-:Y:S02]  /*1360*/  UIMAD UR23, UR15, UR5, URZ ;  /* 0x000000050f1772a4 */ /* 0x000fe4000f8e023f */
[----:B------:R-:W-:-:S02]  /*1370*/  UIMAD UR22, UR38, UR16, URZ ;  /* 0x00000010261672a4 */ /* 0x000fc4000f8e023f */
[----:B------:R-:W-:Y:S02]  /*1380*/  @UP0 UIMAD.WIDE.U32 UR4, UR11, UR20, URZ ;  /* 0x000000140b0402a5 */ /* 0x000fe4000f8e003f */
[----:B------:R-:W-:Y:S02]  /*1390*/  USHF.R.S32.HI UR32, URZ, 0x6, UR10 ;  /* 0x000000063f207899 */ /* 0x000fe4000801140a */
[----:B------:R-:W-:Y:S02]  /*13a0*/  ULOP3.LUT UR10, UR10, 0xffffffc0, URZ, 0xc0, !UPT ;  /* 0xffffffc00a0a7892 */ /* 0x000fe4000f8ec03f */
[----:B------:R-:W-:Y:S02]  /*13b0*/  UIMAD.WIDE.U32 UR8, UR29, UR16, URZ ;  /* 0x000000101d0872a5 */ /* 0x000fe4000f8e003f */
[----:B------:R-:W-:Y:S02]  /*13c0*/  UIMAD UR17, UR29, UR17, UR22 ;  /* 0x000000111d1172a4 */ /* 0x000fe4000f8e0216 */
[----:B------:R-:W-:-:S02]  /*13d0*/  @UP0 UIMAD UR33, UR11, UR21, UR5 ;  /* 0x000000150b2102a4 */ /* 0x000fc4000f8e0205 */
[----:B------:R-:W-:Y:S02]  /*13e0*/  UIADD3 UR11, UR10, -0x40, URZ ;  /* 0xffffffc00a0b7890 */ /* 0x000fe4000fffe03f */
[----:B------:R-:W-:Y:S02]  /*13f0*/  UIADD3 UR30, UR9, UR17, URZ ;  /* 0x00000011091e7290 */ /* 0x000fe4000fffe03f */
[----:B------:R-:W-:Y:S02]  /*1400*/  @UP2 UIADD3 UR30, UR7, UR23, URZ ;  /* 0x00000017071e2290 */ /* 0x000fe4000fffe03f */
[----:B------:R-:W-:Y:S02]  /*1410*/  USEL UR37, UR8, UR6, !UP2 ;  /* 0x0000000608257287 */ /* 0x000fe4000d000000 */
        /* <DEDUP_REMOVED lines=15> */
.L_x_55:
        /* <DEDUP_REMOVED lines=18> */
.L_x_56:
[----:B------:R-:W-:Y:S01]  /*1630*/  IABS R6, c[0x0][0x1c8] ;  /* 0x0000720000067a13 */ /* 0x000fe20000000000 */
[----:B------:R-:W-:Y:S01]  /*1640*/  ULDC.64 UR6, c[0x0][0x370] ;  /* 0x0000dc0000067ab9 */ /* 0x000fe20000000a00 */
[----:B------:R-:W-:Y:S01]  /*1650*/  ISETP.NE.AND P2, PT, RZ, c[0x0][0x1c8], PT ;  /* 0x00007200ff007a0c */ /* 0x000fe20003f45270 */
[----:B------:R-:W-:Y:S01]  /*1660*/  @UP2 UIMAD.WIDE.U32 UR4, UR15, UR6, URZ ;  /* 0x000000060f0422a5 */ /* 0x000fe2000f8e003f */
[----:B------:R-:W1:Y:S01]  /*1670*/  I2F.RP R4, R6 ;  /* 0x0000000600047306 */ /* 0x000e620000209400 */
[----:B------:R-:W-:Y:S02]  /*1680*/  ULDC UR8, c[0x0][0x224] ;  /* 0x0000890000087ab9 */ /* 0x000fe40000000800 */
        /* <DEDUP_REMOVED lines=11> */
[----:B------:R-:W-:-:S03]  /*1740*/  UIMAD UR4, UR38, UR8, UR51 ;  /* 0x00000008260472a4 */ /* 0x000fc6000f8e0233 */
[----:B------:R-:W-:Y:S01]  /*1750*/  ULDC UR8, c[0x0][0x234] ;  /* 0x00008d0000087ab9 */ /* 0x000fe20000000800 */
[----:B-1----:R-:W-:Y:S01]  /*1760*/  IADD3 R4, R4, 0xffffffe, RZ ;  /* 0x0ffffffe04047810 */ /* 0x002fe20007ffe0ff */
[----:B------:R-:W-:-:S03]  /*1770*/  UIADD3 UR4, UR43, UR4, URZ ;  /* 0x000000042b047290 */ /* 0x000fc6000fffe03f */
[----:B------:R-:W1:Y:S01]  /*1780*/  F2I.FTZ.U32.TRUNC.NTZ R5, R4 ;  /* 0x0000000400057305 */ /* 0x000e62000021f000 */
[----:B------:R-:W-:-:S04]  /*1790*/  UIMAD UR4, UR34, UR4, UR50 ;  /* 0x00000004220472a4 */ /* 0x000fc8000f8e0232 */
[----:B------:R-:W-:Y:S02]  /*17a0*/  UIADD3 UR10, UR41, UR4, URZ ;  /* 0x00000004290a7290 */ /* 0x000fe4000fffe03f */
[----:B------:R-:W-:-:S04]  /*17b0*/  UIMAD.WIDE.U32 UR4, UR34, UR15, URZ ;  /* 0x0000000f220472a5 */ /* 0x000fc8000f8e003f */
[----:B------:R-:W-:Y:S02]  /*17c0*/  @UP2 UIADD3 UR10, UR5, UR6, URZ ;  /* 0x00000006050a2290 */ /* 0x000fe4000fffe03f */
[----:B------:R-:W-:Y:S02]  /*17d0*/  USEL UR17, UR40, UR4, !UP2 ;  /* 0x0000000428117287 */ /* 0x000fe4000d000000 */
[----:B------:R-:W-:Y:S01]  /*17e0*/  ULDC.64 UR6, c[0x0][0x3d8] ;  /* 0x0000f60000067ab9 */ /* 0x000fe20000000a00 */
[----:B-1----:R-:W-:Y:S01]  /*17f0*/  IMAD.MOV R0, RZ, RZ, -R5 ;  /* 0x000000ffff007224 */ /* 0x002fe200078e0a05 */
[----:B------:R-:W-:Y:S01]  /*1800*/  UIMAD.WIDE.U32 UR4, UR59, UR6, URZ ;  /* 0x000000063b0472a5 */ /* 0x000fe2000f8e003f */
[----:B------:R-:W-:Y:S02]  /*1810*/  IMAD.MOV.U32 R4, RZ, RZ, RZ ;  /* 0x000000ffff047224 */ /* 0x000fe400078e00ff */
[----:B------:R-:W-:Y:S01]  /*1820*/  IMAD R3, R0, R6, RZ ;  /* 0x0000000600037224 */ /* 0x000fe200078e02ff */
[----:B------:R-:W-:Y:S01]  /*1830*/  IABS R0, UR36 ;  /* 0x0000002400007c13 */ /* 0x000fe20008000000 */
[----:B------:R-:W-:-:S02]  /*1840*/  USEL UR16, UR4, URZ, UP6 ;  /* 0x0000003f04107287 */ /* 0x000fc4000b000000 */
[----:B------:R-:W-:Y:S01]  /*1850*/  IMAD.HI.U32 R3, R5, R3, R4 ;  /* 0x0000000305037227 */ /* 0x000fe200078e0004 */
[----:B------:R-:W-:Y:S02]  /*1860*/  USHF.L.U64.HI UR4, UR29, 0x7, UR38 ;  /* 0x000000071d047899 */ /* 0x000fe40008010226 */
[----:B------:R-:W-:Y:S02]  /*1870*/  UIMAD UR7, UR59, UR7, UR5 ;  /* 0x000000073b0772a4 */ /* 0x000fe4000f8e0205 */
[----:B------:R-:W-:Y:S01]  /*1880*/  USEL UR5, UR4, URZ, UP1 ;  /* 0x0000003f04057287 */ /* 0x000fe20008800000 */
[----:B------:R-:W-:Y:S01]  /*1890*/  IMAD.HI.U32 R3, R3, R0, RZ ;  /* 0x0000000003037227 */ /* 0x000fe200078e00ff */
[----:B------:R-:W-:-:S03]  /*18a0*/  USEL UR4, UR61, URZ, UP1 ;  /* 0x0000003f3d047287 */ /* 0x000fc60008800000 */
[----:B------:R-:W-:Y:S01]  /*18b0*/  IMAD.MOV R4, RZ, RZ, -R3 ;  /* 0x000000ffff047224 */ /* 0x000fe200078e0a03 */
[----:B------:R-:W-:-:S03]  /*18c0*/  UIADD3 UR4, UP1, UR11, UR4, URZ ;  /* 0x000000040b047290 */ /* 0x000fc6000ff3e03f */
[C---:B------:R-:W-:Y:S01]  /*18d0*/  IMAD R0, R6.reuse, R4, R0 ;  /* 0x0000000406007224 */ /* 0x040fe200078e0200 */
[----:B------:R-:W-:Y:S02]  /*18e0*/  UIADD3.X UR6, UR23, UR5, URZ, UP1, !UPT ;  /* 0x0000000517067290 */ /* 0x000fe40008ffe43f */
[----:B------:R-:W-:Y:S02]  /*18f0*/  UIMAD UR5, UR35, UR4, URZ ;  /* 0x00000004230572a4 */ /* 0x000fe4000f8e023f */
[----:B------:R-:W-:Y:S02]  /*1900*/  ISETP.GT.U32.AND P0, PT, R6, R0, PT ;  /* 0x000000000600720c */ /* 0x000fe40003f04070 */
[----:B------:R-:W-:Y:S02]  /*1910*/  UIMAD UR6, UR34, UR6, UR5 ;  /* 0x00000006220672a4 */ /* 0x000fe4000f8e0205 */
[----:B------:R-:W-:-:S04]  /*1920*/  @UP5 USEL UR5, UR53, UR15, !UP2 ;  /* 0x0000000f35055287 */ /* 0x000fc8000d000000 */
[----:B------:R-:W-:Y:S02]  /*1930*/  @UP5 UIMAD UR9, UR36, UR8, UR5 ;  /* 0x00000008240952a4 */ /* 0x000fe4000f8e0205 */
[----:B------:R-:W-:Y:S02]  /*1940*/  UIMAD.WIDE.U32 UR4, UR34, UR4, URZ ;  /* 0x00000004220472a5 */ /* 0x000fe4000f8e003f */
[----:B------:R-:W-:Y:S01]  /*1950*/  USEL UR8, UR7, URZ, UP6 ;  /* 0x0000003f07087287 */ /* 0x000fe2000b000000 */
[----:B------:R-:W-:Y:S01]  /*1960*/  @!P0 IMAD.IADD R0, R0, 0x1, -R6 ;  /* 0x0000000100008824 */ /* 0x000fe200078e0a06 */
[----:B------:R-:W-:Y:S01]  /*1970*/  @!P0 IADD3 R3, R3, 0x1, RZ ;  /* 0x0000000103038810 */ /* 0x000fe20007ffe0ff */
[----:B------:R-:W-:Y:S01]  /*1980*/  @!UP5 UMOV UR9, UR48 ;  /* 0x000000300009dc82 */ /* 0x000fe20008000000 */
[----:B------:R-:W-:Y:S01]  /*1990*/  ISETP.LE.AND P0, PT, RZ, UR55, PT ;  /* 0x00000037ff007c0c */ /* 0x000fe2000bf03270 */
[----:B------:R-:W-:Y:S01]  /*19a0*/  UIADD3 UR7, UR5, UR6, URZ ;  /* 0x0000000605077290 */ /* 0x000fe2000fffe03f */
[----:B------:R-:W-:-:S13]  /*19b0*/  ISETP.GE.U32.AND P3, PT, R0, R6, PT ;  /* 0x000000060000720c */ /* 0x000fda0003f66070 */
[----:B------:R-:W-:-:S05]  /*19c0*/  @P3 IADD3 R3, R3, 0x1, RZ ;  /* 0x0000000103033810 */ /* 0x000fca0007ffe0ff */
        /* <DEDUP_REMOVED lines=10> */
.L_x_57:
[----:B------:R-:W-:Y:S02]  /*1a70*/  UMOV UR6, UR49 ;  /* 0x0000003100067c82 */ /* 0x000fe40008000000 */
.L_x_58:
[----:B------:R-:W1:Y:S01]  /*1a80*/  S2R R14, SR_TID.X ;  /* 0x00000000000e7919 */ /* 0x000e620000002100 */
[----:B------:R-:W-:Y:S01]  /*1a90*/  UIADD3 UR4, UP4, UP3, UR4, UR44, UR46 ;  /* 0x0000002c04047290 */ /* 0x000fe2000fb9e02e */
[----:B------:R-:W-:Y:S01]  /*1aa0*/  IMAD.U32 R12, RZ, RZ, UR36 ;  /* 0x00000024ff0c7e24 */ /* 0x000fe2000f8e00ff */
[----:B------:R-:W-:Y:S01]  /*1ab0*/  ULDC UR15, c[0x0][0x2e8] ;  /* 0x0000ba00000f7ab9 */ /* 0x000fe20000000800 */
[----:B------:R-:W-:Y:S01]  /*1ac0*/  BSSY B1, `(.L_x_54) ;  /* 0x000064a000017945 */ /* 0x000fe20003800000 */
[----:B------:R-:W-:Y:S02]  /*1ad0*/  UIADD3 UR17, UP2, UP1, UR16, UR4, UR17 ;  /* 0x0000000410117290 */ /* 0x000fe4000f95e011 */
[----:B------:R-:W-:Y:S02]  /*1ae0*/  UIADD3.X UR4, UR7, UR47, UR52, UP4, UP3 ;  /* 0x0000002f07047290 */ /* 0x000fe4000a7e6434 */
[----:B------:R-:W-:-:S02]  /*1af0*/  UIADD3 UR16, UR11, UR6, URZ ;  /* 0x000000060b107290 */ /* 0x000fc4000fffe03f */
[----:B------:R-:W-:Y:S02]  /*1b00*/  UIADD3.X UR10, UR8, UR4, UR10, UP2, UP1 ;  /* 0x00000004080a7290 */ /* 0x000fe400097e240a */
[----:B------:R-:W-:Y:S02]  /*1b10*/  UIADD3 UR6, UR11, UR9, URZ ;  /* 0x000000090b067290 */ /* 0x000fe4000fffe03f */
[----:B------:R-:W-:Y:S02]  /*1b20*/  ULDC.64 UR4, c[0x0][0x1a8] ;  /* 0x00006a0000047ab9 */ /* 0x000fe40000000a00 */
[----:B------:R-:W-:-:S04]  /*1b30*/  UIMAD UR4, UR56, UR4, URZ ;  /* 0x00000004380472a4 */ /* 0x000fc8000f8e023f */
[----:B------:R-:W-:Y:S01]  /*1b40*/  UIMAD UR8, UR36, UR5, UR4 ;  /* 0x00000005240872a4 */ /* 0x000fe2000f8e0204 */
[----:B-1----:R-:W-:Y:S02]  /*1b50*/  SHF.R.S32.HI R11, RZ, 0x1f, R14 ;  /* 0x0000001fff0b7819 */ /* 0x002fe4000001140e */
[----:B------:R-:W-:Y:S02]  /*1b60*/  ULDC.64 UR4, c[0x0][0x378] ;  /* 0x0000de0000047ab9 */ /* 0x000fe40000000a00 */
[----:B------:R-:W-:Y:S01]  /*1b70*/  UIMAD UR4, UR56, UR4, URZ ;  /* 0x00000004380472a4 */ /* 0x000fe2000f8e023f */
[----:B------:R-:W-:-:S03]  /*1b80*/  LEA.HI R4, R11, R14, RZ, 0x2 ;  /* 0x0000000e0b047211 */ /* 0x000fc600078f10ff */
[----:B------:R-:W-:Y:S01]  /*1b90*/  UIMAD UR7, UR36, UR5, UR4 ;  /* 0x00000005240772a4 */ /* 0x000fe2000f8e0204 */
[----:B------:R-:W-:Y:S02]  /*1ba0*/  SHF.R.S32.HI R0, RZ, 0x2, R4 ;  /* 0x00000002ff007819 */ /* 0x000fe40000011404 */
[----:B------:R-:W-:Y:S01]  /*1bb0*/  LOP3.LUT R4, R4, 0xfffffffc, RZ, 0xc0, !PT ;  /* 0xfffffffc04047812 */ /* 0x000fe200078ec0ff */
[----:B------:R-:W-:Y:S01]  /*1bc0*/  ULDC.64 UR4, c[0x0][0x370] ;  /* 0x0000dc0000047ab9 */ /* 0x000fe20000000a00 */
[----:B------:R-:W-:Y:S01]  /*1bd0*/  SHF.R.S32.HI R18, RZ, 0x1f, R0 ;  /* 0x0000001fff127819 */ /* 0x000fe20000011400 */
[----:B------:R-:W-:Y:S01]  /*1be0*/  UIMAD UR4, UR23, UR4, URZ ;  /* 0x00000004170472a4 */ /* 0x000fe2000f8e023f */
[----:B------:R-:W-:Y:S01]  /*1bf0*/  IADD3 R9, P0, R0, UR11, RZ ;  /* 0x0000000b00097c10 */ /* 0x000fe2000ff1e0ff */
[----:B------:R-:W-:Y:S02]  /*1c00*/  IMAD.IADD R4, R14, 0x1, -R4 ;  /* 0x000000010e047824 */ /* 0x000fe400078e0a04 */
[----:B------:R-:W-:Y:S01]  /*1c10*/  UIMAD UR5, UR11, UR5, UR4 ;  /* 0x000000050b0572a4 */ /* 0x000fe2000f8e0204 */
[----:B------:R-:W-:Y:S01]  /*1c20*/  IADD3.X R10, R18, UR23, RZ, P0, !PT ;  /* 0x00000017120a7c10 */ /* 0x000fe200087fe4ff */
[----:B------:R-:W-:Y:S01]  /*1c30*/  IMAD.SHL.U32 R4, R4, 0x8, RZ ;  /* 0x0000000804047824 */ /* 0x000fe200078e00ff */
[----:B------:R-:W-:-:S03]  /*1c40*/  UIADD3 UR4, -UR14, UR26, UR24 ;  /* 0x0000001a0e047290 */ /* 0x000fc6000fffe118 */
[----:B------:R-:W-:Y:S01]  /*1c50*/  IMAD R10, R10, c[0x0][0x190], RZ ;  /* 0x000064000a0a7a24 */ /* 0x000fe200078e02ff */
[----:B------:R-:W-:Y:S01]  /*1c60*/  SHF.R.S32.HI R5, RZ, 0x1f, R4 ;  /* 0x0000001fff057819 */ /* 0x000fe20000011404 */
[----:B------:R-:W-:-:S04]  /*1c70*/  UIADD3 UR4, UR4, -UR15, URZ ;  /* 0x8000000f04047290 */ /* 0x000fc8000fffe03f */
[----:B------:R-:W-:-:S04]  /*1c80*/  IMAD.WIDE.U32 R6, R9, c[0x0][0x190], R4 ;  /* 0x0000640009067a25 */ /* 0x000fc800078e0004 */
[----:B------:R-:W-:Y:S01]  /*1c90*/  IMAD R9, R9, c[0x0][0x194], R10 ;  /* 0x0000650009097a24 */ /* 0x000fe200078e020a */
[----:B------:R-:W-:Y:S01]  /*1ca0*/  IADD3 R8, P0, R6, UR37, RZ ;  /* 0x0000002506087c10 */ /* 0x000fe2000ff1e0ff */
[----:B------:R-:W-:Y:S01]  /*1cb0*/  IMAD.U32 R10, RZ, RZ, UR11 ;  /* 0x0000000bff0a7e24 */ /* 0x000fe2000f8e00ff */
[----:B------:R-:W-:Y:S02]  /*1cc0*/  USHF.R.S32.HI UR11, URZ, 0x1f, UR4 ;  /* 0x0000001f3f0b7899 */ /* 0x000fe40008011404 */
[----:B------:R-:W-:Y:S02]  /*1cd0*/  IADD3.X R9, R7, UR30, R9, P0, !PT ;  /* 0x0000001e07097c10 */ /* 0x000fe400087fe409 */
[----:B------:R-:W-:Y:S01]  /*1ce0*/  IADD3 R6, P0, R4, UR21, RZ ;  /* 0x0000001504067c10 */ /* 0x000fe2000ff1e0ff */
[----:B------:R-:W-:-:S03]  /*1cf0*/  ULEA.HI UR11, UR11, UR4, URZ, 0x6 ;  /* 0x000000040b0b7291 */ /* 0x000fc6000f8f303f */
[----:B------:R-:W-:Y:S01]  /*1d00*/  IADD3.X R7, R5, UR22, RZ, P0, !PT ;  /* 0x0000001605077c10 */ /* 0x000fe200087fe4ff */
[----:B------:R-:W-:Y:S02]  /*1d10*/  USHF.R.S32.HI UR11, URZ, 0x6, UR11 ;  /* 0x000000063f0b7899 */ /* 0x000fe4000801140b */
[----:B------:R-:W-:Y:S02]  /*1d20*/  ULDC.64 UR22, c[0x0][0x200] ;  /* 0x0000800000167ab9 */ /* 0x000fe40000000a00 */
[----:B------:R-:W-:Y:S01]  /*1d30*/  IMAD.WIDE.U32 R6, R10, c[0x0][0x370], R6 ;  /* 0x0000dc000a067a25 */ /* 0x000fe200078e0006 */
[----:B------:R-:W-:Y:S01]  /*1d40*/  LEA.HI R10, R11, R14, RZ, 0x5 ;  /* 0x0000000e0b0a7211 */ /* 0x000fe200078f28ff */
[----:B------:R-:W-:-:S03]  /*1d50*/  UISETP.LT.AND UP1, UPT, URZ, UR11, UPT ;  /* 0x0000000b3f00728c */ /* 0x000fc6000bf21270 */
[----:B------:R-:W-:Y:S01]  /*1d60*/  LOP3.LUT R11, R10, 0xffffffe0, RZ, 0xc0, !PT ;  /* 0xffffffe00a0b7812 */ /* 0x000fe200078ec0ff */
[----:B------:R-:W-:Y:S01]  /*1d70*/  USEL UR11, URZ, UR11, !UP1 ;  /* 0x0000000b3f0b7287 */ /* 0x000fe2000c800000 */
[----:B------:R-:W-:Y:S01]  /*1d80*/  IADD3 R7, R7, UR5, RZ ;  /* 0x0000000507077c10 */ /* 0x000fe2000fffe0ff */
[----:B------:R-:W-:Y:S01]  /*1d90*/  UIADD3 UR5, UR32, -0x1, URZ ;  /* 0xffffffff20057890 */ /* 0x000fe2000fffe03f */
[----:B------:R-:W-:Y:S01]  /*1da0*/  SHF.R.S32.HI R10, RZ, 0x5, R10 ;  /* 0x00000005ff0a7819 */ /* 0x000fe2000001140a */
[----:B------:R-:W-:Y:S01]  /*1db0*/  IMAD.IADD R11, R14, 0x1, -R11 ;  /* 0x000000010e0b7824 */ /* 0x000fe200078e0a0b */
[----:B------:R-:W-:Y:S01]  /*1dc0*/  UISETP.GT.AND UP1, UPT, UR32, UR11, UPT ;  /* 0x0000000b2000728c */ /* 0x000fe2000bf24270 */
[----:B------:R-:W-:Y:S02]  /*1dd0*/  IMAD.U32 R14, RZ, RZ, UR36 ;  /* 0x00000024ff0e7e24 */ /* 0x000fe4000f8e00ff */
[----:B------:R-:W-:-:S04]  /*1de0*/  IMAD.WIDE.U32 R6, R12, c[0x0][0x378], R6 ;  /* 0x0000de000c067a25 */ /* 0x000fc800078e0006 */
[----:B------:R-:W-:Y:S01]  /*1df0*/  IMAD.WIDE.U32 R8, R14, c[0x0][0x1a8], R8 ;  /* 0x00006a000e087a25 */ /* 0x000fe200078e0008 */
[----:B------:R-:W-:Y:S01]  /*1e00*/  IADD3 R7, R7, UR7, RZ ;  /* 0x0000000707077c10 */ /* 0x000fe2000fffe0ff */
[----:B------:R-:W-:Y:S02]  /*1e10*/  UIMAD.WIDE UR6, UR6, UR60, UR22 ;  /* 0x0000003c060672a5 */ /* 0x000fe4000f8e0216 */
[----:B------:R-:W-:Y:S01]  /*1e20*/  IMAD R10, R10, UR45, R11 ;  /* 0x0000002d0a0a7c24 */ /* 0x000fe2000f8e020b */
[----:B------:R-:W-:Y:S01]  /*1e30*/  IADD3 R12, R9, UR8, RZ ;  /* 0x00000008090c7c10 */ /* 0x000fe2000fffe0ff */
[----:B------:R-:W-:Y:S01]  /*1e40*/  IMAD R11, R18, c[0x0][0x370], RZ ;  /* 0x0000dc00120b7a24 */ /* 0x000fe200078e02ff */
[----:B------:R-:W-:Y:S01]  /*1e50*/  LEA R238, P0, R8, c[0x0][0x160], 0x1 ;  /* 0x0000580008ee7a11 */ /* 0x000fe200078008ff */
[----:B------:R-:W-:Y:S01]  /*1e60*/  ULDC.64 UR22, c[0x0][0x3c8] ;  /* 0x0000f20000167ab9 */ /* 0x000fe20000000a00 */
[----:B------:R-:W-:Y:S01]  /*1e70*/  IADD3 R9, P3, R10, UR17, RZ ;  /* 0x000000110a097c10 */ /* 0x000fe2000ff7e0ff */
[----:B------:R-:W-:Y:S01]  /*1e80*/  UIMAD.WIDE UR16, UR16, UR60, UR22 ;  /* 0x0000003c101072a5 */ /* 0x000fe2000f8e0216 */
[----:B------:R-:W-:Y:S01]  /*1e90*/  LEA.HI.X R239, R8, c[0x0][0x164], R12, 0x1, P0 ;  /* 0x0000590008ef7a11 */ /* 0x000fe200000f0c0c */
[C---:B------:R-:W-:Y:S01]  /*1ea0*/  IMAD R11, R0.reuse, c[0x0][0x374], R11 ;  /* 0x0000dd00000b7a24 */ /* 0x040fe200078e020b */
[----:B------:R-:W-:Y:S01]  /*1eb0*/  PLOP3.LUT P0, PT, PT, PT, UP1, 0x80, 0x0 ;  /* 0x000000000000781c */ /* 0x000fe20003f0f018 */
[----:B------:R-:W-:Y:S01]  /*1ec0*/  IMAD.WIDE.U32 R6, R0, c[0x0][0x370], R6 ;  /* 0x0000dc0000067a25 */ /* 0x000fe200078e0006 */
[----:B------:R-:W-:Y:S01]  /*1ed0*/  LEA R241, P2, R9, c[0x0][0x350], 0x2 ;  /* 0x0000d40009f17a11 */ /* 0x000fe200078410ff */
[----:B------:R-:W-:Y:S01]  /*1ee0*/  UMOV UR8, UR6 ;  /* 0x0000000600087c82 */ /* 0x000fe20008000000 */
[----:B------:R-:W-:Y:S01]  /*1ef0*/  LEA.HI.X.SX32 R10, R10, UR10, 0x1, P3 ;  /* 0x0000000a0a0a7c11 */ /* 0x000fe200098f0eff */
[----:B------:R-:W-:Y:S01]  /*1f00*/  IMAD.IADD R7, R7, 0x1, R11 ;  /* 0x0000000107077824 */ /* 0x000fe200078e020b */
[C---:B------:R-:W-:Y:S01]  /*1f10*/  LEA R236, P4, R6.reuse, c[0x0][0x330], 0x1 ;  /* 0x0000cc0006ec7a11 */ /* 0x040fe200078808ff */
[----:B------:R-:W-:Y:S01]  /*1f20*/  UMOV UR10, UR16 ;  /* 0x00000010000a7c82 */ /* 0x000fe20008000000 */
[----:B------:R-:W-:Y:S01]  /*1f30*/  LEA.HI.X R240, R9, c[0x0][0x354], R10, 0x2, P2 ;  /* 0x0000d50009f07a11 */ /* 0x000fe200010f140a */
[----:B------:R-:W-:Y:S01]  /*1f40*/  UMOV UR9, UR17 ;  /* 0x0000001100097c82 */ /* 0x000fe20008000000 */
[----:B------:R-:W-:-:S03]  /*1f50*/  LEA.HI.X R237, R6, c[0x0][0x334], R7, 0x1, P4 ;  /* 0x0000cd0006ed7a11 */ /* 0x000fc600020f0c07 */
[----:B------:R-:W-:Y:S05]  /*1f60*/  @P0 BRA `(.L_x_59) ;  /* 0x000007c000000947 */ /* 0x000fea0003800000 */
        /* <DEDUP_REMOVED lines=18> */
.L_x_60:
        /* <DEDUP_REMOVED lines=18> */
.L_x_61:
[----:B------:R-:W-:Y:S01]  /*21b0*/  ULDC.64 UR4, c[0x0][0x3a0] ;  /* 0x0000e80000047ab9 */ /* 0x000fe20000000a00 */
[----:B------:R-:W-:Y:S01]  /*21c0*/  IMAD.U32 R13, RZ, RZ, UR24 ;  /* 0x00000018ff0d7e24 */ /* 0x000fe2000f8e00ff */
[----:B------:R-:W-:Y:S01]  /*21d0*/  UIMAD UR4, UR20, UR4, URZ ;  /* 0x00000004140472a4 */ /* 0x000fe2000f8e023f */
[----:B------:R-:W-:Y:S01]  /*21e0*/  BSSY B0, `(.L_x_62) ;  /* 0x000001a000007945 */ /* 0x000fe20003800000 */
[----:B------:R-:W-:Y:S01]  /*21f0*/  ULDC.64 UR6, c[0x0][0x3b8] ;  /* 0x0000ee0000067ab9 */ /* 0x000fe20000000a00 */
[----:B------:R-:W-:Y:S01]  /*2200*/  IMAD.WIDE.U32 R6, R13, c[0x0][0x3a0], R4 ;  /* 0x0000e8000d067a25 */ /* 0x000fe200078e0004 */
[----:B------:R-:W-:Y:S02]  /*2210*/  UIMAD UR5, UR24, UR5, UR4 ;  /* 0x00000005180572a4 */ /* 0x000fe4000f8e0204 */
[----:B------:R-:W-:-:S02]  /*2220*/  UIMAD UR4, UR18, -0x80, UR14 ;  /* 0xffffff80120478a4 */ /* 0x000fc4000f8e020e */
        /* <DEDUP_REMOVED lines=10> */
[----:B------:R-:W-:Y:S01]  /*22d0*/  MOV R6, R8 ;  /* 0x0000000800067202 */ /* 0x000fe20000000f00 */
[----:B------:R-:W-:Y:S01]  /*22e0*/  IMAD R3, R18, c[0x0][0x3a0], RZ ;  /* 0x0000e80012037a24 */ /* 0x000fe200078e02ff */
[----:B------:R-:W-:-:S03]  /*22f0*/  MOV R7, R12 ;  /* 0x0000000c00077202 */ /* 0x000fc60000000f00 */
[C---:B------:R-:W-:Y:S02]  /*2300*/  IMAD R3, R0.reuse, c[0x0][0x3a4], R3 ;  /* 0x0000e90000037a24 */ /* 0x040fe400078e0203 */
[----:B------:R-:W-:-:S05]  /*2310*/  IMAD.WIDE.U32 R10, R0, c[0x0][0x3a0], R6 ;  /* 0x0000e800000a7a25 */ /* 0x000fca00078e0006 */
[----:B------:R-:W-:Y:S02]  /*2320*/  IADD3 R3, R11, R3, RZ ;  /* 0x000000030b037210 */ /* 0x000fe40007ffe0ff */
[----:B------:R-:W-:-:S04]  /*2330*/  LEA R6, P0, R10, c[0x0][0x340], 0x1 ;  /* 0x0000d0000a067a11 */ /* 0x000fc800078008ff */
[----:B------:R-:W-:-:S05]  /*2340*/  LEA.HI.X R7, R10, c[0x0][0x344], R3, 0x1, P0 ;  /* 0x0000d1000a077a11 */ /* 0x000fca00000f0c03 */
[----:B------:R1:W-:Y:S04]  /*2350*/  STG.E.128 [R6.64], RZ ;  /* 0x000000ff06007986 */ /* 0x0003e8000c101d0c */
[----:B------:R1:W-:Y:S04]  /*2360*/  STG.E.128 [R6.64+0x40], RZ ;  /* 0x000040ff06007986 */ /* 0x0003e8000c101d0c */
[----:B------:R1:W-:Y:S02]  /*2370*/  STG.E.128 [R6.64+0x80], RZ ;  /* 0x000080ff06007986 */ /* 0x0003e4000c101d0c */
.L_x_63:
[----:B------:R-:W-:Y:S05]  /*2380*/  BSYNC B0 ;  /* 0x0000000000007941 */ /* 0x000fea0003800000 */
.L_x_62:
[----:B------:R-:W-:Y:S01]  /*2390*/  IADD3 R3, R0, 0x40, RZ ;  /* 0x0000004000037810 */ /* 0x000fe20007ffe0ff */
[----:B------:R-:W-:Y:S03]  /*23a0*/  BSSY B0, `(.L_x_64) ;  /* 0x000000f000007945 */ /* 0x000fe60003800000 */
[----:B------:R-:W-:-:S13]  /*23b0*/  ISETP.GE.AND P0, PT, R3, UR4, PT ;  /* 0x0000000403007c0c */ /* 0x000fda000bf06270 */
[----:B------:R-:W-:Y:S05]  /*23c0*/  @P0 BRA `(.L_x_65) ;  /* 0x000000c000000947 */ /* 0x000fea0003800000 */
[----:B------:R-:W-:Y:S02]  /*23d0*/  IADD3 R3, P2, R0, 0x40, RZ ;  /* 0x0000004000037810 */ /* 0x000fe40007f5e0ff */
[----:B------:R-:W-:Y:S02]  /*23e0*/  MOV R9, R12 ;  /* 0x0000000c00097202 */ /* 0x000fe40000000f00 */
[----:B-1----:R-:W-:-:S03]  /*23f0*/  IADD3.X R6, RZ, R18, RZ, P2, !PT ;  /* 0x00000012ff067210 */ /* 0x002fc600017fe4ff */
[----:B------:R-:W-:-:S04]  /*2400*/  IMAD.WIDE.U32 R8, R3, c[0x0][0x3a0], R8 ;  /* 0x0000e80003087a25 */ /* 0x000fc800078e0008 */
[----:B------:R-:W-:-:S04]  /*2410*/  IMAD R6, R6, c[0x0][0x3a0], RZ ;  /* 0x0000e80006067a24 */ /* 0x000fc800078e02ff */
[----:B------:R-:W-:Y:S01]  /*2420*/  IMAD R3, R3, c[0x0][0x3a4], R6 ;  /* 0x0000e90003037a24 */ /* 0x000fe200078e0206 */
[----:B------:R-:W-:-:S04]  /*2430*/  LEA R6, P2, R8, c[0x0][0x340], 0x1 ;  /* 0x0000d00008067a11 */ /* 0x000fc800078408ff */
[----:B------:R-:W-:-:S04]  /*2440*/  IADD3 R3, R9, R3, RZ ;  /* 0x0000000309037210 */ /* 0x000fc80007ffe0ff */
[----:B------:R-:W-:-:S05]  /*2450*/  LEA.HI.X R7, R8, c[0x0][0x344], R3, 0x1, P2 ;  /* 0x0000d10008077a11 */ /* 0x000fca00010f0c03 */
[----:B------:R1:W-:Y:S04]  /*2460*/  STG.E.128 [R6.64], RZ ;  /* 0x000000ff06007986 */ /* 0x0003e8000c101d0c */
[----:B------:R1:W-:Y:S04]  /*2470*/  STG.E.128 [R6.64+0x40], RZ ;  /* 0x000040ff06007986 */ /* 0x0003e8000c101d0c */
[----:B------:R1:W-:Y:S02]  /*2480*/  STG.E.128 [R6.64+0x80], RZ ;  /* 0x000080ff06007986 */ /* 0x0003e4000c101d0c */
.L_x_65:
[----:B------:R-:W-:Y:S05]  /*2490*/  BSYNC B0 ;  /* 0x0000000000007941 */ /* 0x000fea0003800000 */
.L_x_64:
[----:B------:R-:W-:Y:S01]  /*24a0*/  ULDC.64 UR4, c[0x0][0x3a8] ;  /* 0x0000ea0000047ab9 */ /* 0x000fe20000000a00 */
[----:B------:R-:W-:Y:S01]  /*24b0*/  IMAD.WIDE.U32 R4, R13, c[0x0][0x3a8], R4 ;  /* 0x0000ea000d047a25 */ /* 0x000fe200078e0004 */
[----:B------:R-:W-:Y:S01]  /*24c0*/  UIMAD UR4, UR20, UR4, URZ ;  /* 0x00000004140472a4 */ /* 0x000fe2000f8e023f */
[----:B------:R-:W-:Y:S03]  /*24d0*/  BSSY B0, `(.L_x_66) ;  /* 0x0000017000007945 */ /* 0x000fe60003800000 */
[----:B------:R-:W-:Y:S01]  /*24e0*/  UIMAD UR4, UR24, UR5, UR4 ;  /* 0x00000005180472a4 */ /* 0x000fe2000f8e0204 */
[----:B-1----:R-:W-:-:S05]  /*24f0*/  IADD3 R6, P2, R4, UR8, RZ ;  /* 0x0000000804067c10 */ /* 0x002fca000ff5e0ff */
        /* <DEDUP_REMOVED lines=9> */
[----:B------:R-:W-:Y:S01]  /*2590*/  MOV R4, R6 ;  /* 0x0000000600047202 */ /* 0x000fe20000000f00 */
[----:B------:R-:W-:Y:S01]  /*25a0*/  IMAD R10, R18, c[0x0][0x3a8], RZ ;  /* 0x0000ea00120a7a24 */ /* 0x000fe200078e02ff */
[----:B------:R-:W-:-:S05]  /*25b0*/  MOV R5, R3 ;  /* 0x0000000300057202 */ /* 0x000fca0000000f00 */
[----:B------:R-:W-:-:S04]  /*25c0*/  IMAD.WIDE.U32 R8, R0, c[0x0][0x3a8], R4 ;  /* 0x0000ea0000087a25 */ /* 0x000fc800078e0004 */
[----:B------:R-:W-:-:S05]  /*25d0*/  IMAD R4, R0, c[0x0][0x3ac], R10 ;  /* 0x0000eb0000047a24 */ /* 0x000fca00078e020a */
[----:B------:R-:W-:Y:S02]  /*25e0*/  IADD3 R5, R9, R4, RZ ;  /* 0x0000000409057210 */ /* 0x000fe40007ffe0ff */
[----:B------:R-:W-:-:S04]  /*25f0*/  LEA R4, P1, R8, c[0x0][0x348], 0x1 ;  /* 0x0000d20008047a11 */ /* 0x000fc800078208ff */
[----:B------:R-:W-:-:S05]  /*2600*/  LEA.HI.X R5, R8, c[0x0][0x34c], R5, 0x1, P1 ;  /* 0x0000d30008057a11 */ /* 0x000fca00008f0c05 */
[----:B------:R1:W-:Y:S04]  /*2610*/  STG.E.128 [R4.64], RZ ;  /* 0x000000ff04007986 */ /* 0x0003e8000c101d0c */
[----:B------:R1:W-:Y:S04]  /*2620*/  STG.E.128 [R4.64+0x40], RZ ;  /* 0x000040ff04007986 */ /* 0x0003e8000c101d0c */
[----:B------:R1:W-:Y:S02]  /*2630*/  STG.E.128 [R4.64+0x80], RZ ;  /* 0x000080ff04007986 */ /* 0x0003e4000c101d0c */
.L_x_67:
[----:B------:R-:W-:Y:S05]  /*2640*/  BSYNC B0 ;  /* 0x0000000000007941 */ /* 0x000fea0003800000 */
.L_x_66:
[----:B------:R-:W-:Y:S05]  /*2650*/  @P0 BRA `(.L_x_68) ;  /* 0x0000590000000947 */ /* 0x000fea0003800000 */
[----:B------:R-:W-:Y:S02]  /*2660*/  IADD3 R0, P0, R0, 0x40, RZ ;  /* 0x0000004000007810 */ /* 0x000fe40007f1e0ff */
[----:B------:R-:W-:-:S02]  /*2670*/  MOV R7, R3 ;  /* 0x0000000300077202 */ /* 0x000fc40000000f00 */
        /* <DEDUP_REMOVED lines=9> */
[----:B------:R1:W-:Y:S01]  /*2710*/  STG.E.128 [R4.64+0x80], RZ ;  /* 0x000080ff04007986 */ /* 0x0003e2000c101d0c */
[----:B------:R-:W-:Y:S05]  /*2720*/  BRA `(.L_x_68) ;  /* 0x0000583000007947 */ /* 0x000fea0003800000 */
.L_x_59:
[----:B------:R-:W2:Y:S01]  /*2730*/  LDL R19, [R1+0x38] ;  /* 0x0000380001137983 */ /* 0x000ea20000100800 */
[----:B------:R-:W-:-:S03]  /*2740*/  ULDC.64 UR16, c[0x0][0x1a0] ;  /* 0x0000680000107ab9 */ /* 0x000fc60000000a00 */
[----:B------:R-:W3:Y:S01]  /*2750*/  LDL R20, [R1+0x28] ;  /* 0x0000280001147983 */ /* 0x000ee20000100800 */
[----:B------:R-:W-:-:S04]  /*2760*/  UIMAD UR4, UR20, UR16, URZ ;  /* 0x00000010140472a4 */ /* 0x000fc8000f8e023f */
[----:B------:R-:W-:-:S03]  /*2770*/  UIMAD UR15, UR24, UR17, UR4 ;  /* 0x00000011180f72a4 */ /* 0x000fc6000f8e0204 */
[----:B------:R-:W-:Y:S01]  /*2780*/  ULDC.64 UR16, c[0x0][0x198] ;  /* 0x0000660000107ab9 */ /* 0x000fe20000000a00 */
[----:B------:R-:W-:Y:S01]  /*2790*/  IMAD.U32 R8, RZ, RZ, UR24 ;  /* 0x00000018ff087e24 */ /* 0x000fe2000f8e00ff */
[----:B------:R-:W-:Y:S02]  /*27a0*/  UIMAD UR4, UR20, UR16, URZ ;  /* 0x00000010140472a4 */ /* 0x000fe4000f8e023f */
[----:B------:R-:W-:Y:S01]  /*27b0*/  UIMAD UR6, UR18, -0x80, UR14 ;  /* 0xffffff80120678a4 */ /* 0x000fe2000f8e020e */
[----:B------:R-:W-:Y:S01]  /*27c0*/  IADD3 R10, R0, 0x40, RZ ;  /* 0x00000040000a7810 */ /* 0x000fe20007ffe0ff */
[----:B------:R-:W-:Y:S01]  /*27d0*/  UIMAD UR4, UR24, UR17, UR4 ;  /* 0x00000011180472a4 */ /* 0x000fe2000f8e0204 */
[----:B------:R-:W-:-:S03]  /*27e0*/  IMAD.WIDE.U32 R6, R8, c[0x0][0x1a0], R4 ;  /* 0x0000680008067a25 */ /* 0x000fc600078e0004 */
[----:B------:R-:W-:Y:S01]  /*27f0*/  ISETP.GE.AND P2, PT, R10, UR6, PT ;  /* 0x000000060a007c0c */ /* 0x000fe2000bf46270 */
[----:B------:R-:W-:Y:S01]  /*2800*/  IMAD.WIDE.U32 R4, R8, c[0x0][0x198], R4 ;  /* 0x0000660008047a25 */ /* 0x000fe200078e0004 */
[----:B------:R-:W-:-:S03]  /*2810*/  IADD3 R6, P1, R6, UR27, RZ ;  /* 0x0000001b06067c10 */ /* 0x000fc6000ff3e0ff */
[----:B------:R-:W-:Y:S01]  /*2820*/  IMAD.U32 R9, RZ, RZ, UR15 ;  /* 0x0000000fff097e24 */ /* 0x000fe2000f8e00ff */
[----:B------:R-:W-:Y:S01]  /*2830*/  IADD3 R4, P0, R4, UR31, RZ ;  /* 0x0000001f04047c10 */ /* 0x000fe2000ff1e0ff */
[----:B------:R-:W-:Y:S01]  /*2840*/  IMAD.U32 R8, RZ, RZ, UR4 ;  /* 0x00000004ff087e24 */ /* 0x000fe2000f8e00ff */
[C---:B------:R-:W-:Y:S02]  /*2850*/  ISETP.GE.AND P3, PT, R0.reuse, UR6, PT ;  /* 0x0000000600007c0c */ /* 0x040fe4000bf66270 */
[----:B------:R-:W-:Y:S02]  /*2860*/  IADD3.X R7, R7, UR28, R9, P1, !PT ;  /* 0x0000001c07077c10 */ /* 0x000fe40008ffe409 */
[----:B------:R-:W-:Y:S01]  /*2870*/  IADD3.X R5, R5, UR33, R8, P0, !PT ;  /* 0x0000002105057c10 */ /* 0x000fe200087fe408 */
[C---:B------:R-:W-:Y:S02]  /*2880*/  IMAD R8, R13.reuse, c[0x0][0x1b8], RZ ;  /* 0x00006e000d087a24 */ /* 0x040fe400078e02ff */
[----:B------:R-:W-:Y:S01]  /*2890*/  IMAD R9, R13, c[0x0][0x1b0], RZ ;  /* 0x00006c000d097a24 */ /* 0x000fe200078e02ff */
[----:B------:R-:W-:Y:S01]  /*28a0*/  @!P2 IADD3 R12, P1, R0, 0x40, RZ ;  /* 0x00000040000ca810 */ /* 0x000fe20007f3e0ff */
[C---:B------:R-:W-:Y:S01]  /*28b0*/  IMAD R10, R3.reuse, c[0x0][0x1bc], R8 ;  /* 0x00006f00030a7a24 */ /* 0x040fe200078e0208 */
[----:B------:R-:W-:Y:S01]  /*28c0*/  UIMAD UR4, UR5, -0x40, UR26 ;  /* 0xffffffc0050478a4 */ /* 0x000fe2000f8e021a */
[----:B------:R-:W-:-:S04]  /*28d0*/  IMAD.WIDE.U32 R6, R3, c[0x0][0x1b8], R6 ;  /* 0x00006e0003067a25 */ /* 0x000fc800078e0006 */
[C---:B------:R-:W-:Y:S02]  /*28e0*/  IMAD R9, R3.reuse, c[0x0][0x1b4], R9 ;  /* 0x00006d0003097a24 */ /* 0x040fe400078e0209 */
[----:B------:R-:W-:Y:S01]  /*28f0*/  IMAD.WIDE.U32 R4, R3, c[0x0][0x1b0], R4 ;  /* 0x00006c0003047a25 */ /* 0x000fe200078e0004 */
[----:B------:R-:W-:-:S03]  /*2900*/  @!P2 IADD3 R3, P0, R0, 0x40, RZ ;  /* 0x000000400003a810 */ /* 0x000fc60007f1e0ff */
[----:B------:R-:W-:Y:S02]  /*2910*/  IMAD.IADD R7, R7, 0x1, R10 ;  /* 0x0000000107077824 */ /* 0x000fe400078e020a */
[----:B------:R-:W-:Y:S02]  /*2920*/  @!P2 IMAD.X R10, RZ, RZ, R18, P1 ;  /* 0x000000ffff0aa224 */ /* 0x000fe400008e0612 */
[----:B------:R-:W-:Y:S01]  /*2930*/  @!P3 IMAD R13, R18, c[0x0][0x1a0], RZ ;  /* 0x00006800120dba24 */ /* 0x000fe200078e02ff */
[----:B------:R-:W-:Y:S01]  /*2940*/  IADD3 R5, R5, R9, RZ ;  /* 0x0000000905057210 */ /* 0x000fe20007ffe0ff */
[----:B------:R-:W-:Y:S01]  /*2950*/  @!P2 IMAD.MOV.U32 R9, RZ, RZ, R7 ;  /* 0x000000ffff09a224 */ /* 0x000fe200078e0007 */
[----:B------:R-:W-:Y:S01]  /*2960*/  @!P2 IADD3.X R11, RZ, R18, RZ, P0, !PT ;  /* 0x00000012ff0ba210 */ /* 0x000fe200007fe4ff */
[----:B------:R-:W-:Y:S02]  /*2970*/  @!P2 IMAD R10, R10, c[0x0][0x1a0], RZ ;  /* 0x000068000a0aaa24 */ /* 0x000fe400078e02ff */
[----:B------:R-:W-:-:S02]  /*2980*/  @!P3 IMAD R16, R0, c[0x0][0x1a4], R13 ;  /* 0x000069000010ba24 */ /* 0x000fc400078e020d */
[----:B------:R-:W-:Y:S02]  /*2990*/  @!P2 IMAD R11, R11, c[0x0][0x198], RZ ;  /* 0x000066000b0baa24 */ /* 0x000fe400078e02ff */
[----:B------:R-:W-:Y:S02]  /*29a0*/  @!P2 IMAD R17, R12, c[0x0][0x1a4], R10 ;  /* 0x000069000c11aa24 */ /* 0x000fe400078e020a */
[--C-:B------:R-:W-:Y:S02]  /*29b0*/  @!P2 IMAD.MOV.U32 R14, RZ, RZ, R4.reuse ;  /* 0x000000ffff0ea224 */ /* 0x100fe400078e0004 */
[--C-:B------:R-:W-:Y:S01]  /*29c0*/  @!P2 IMAD.MOV.U32 R15, RZ, RZ, R5.reuse ;  /* 0x000000ffff0fa224 */ /* 0x100fe200078e0005 */
[----:B------:R-:W-:Y:S01]  /*29d0*/  ULEA.HI UR6, UR5, UR5, URZ, 0x1 ;  /* 0x0000000505067291 */ /* 0x000fe2000f8f083f */
[----:B------:R-:W-:-:S04]  /*29e0*/  @!P3 IMAD.WIDE.U32 R4, R0, c[0x0][0x198], R4 ;  /* 0x000066000004ba25 */ /* 0x000fc800078e0004 */
[----:B------:R-:W-:Y:S01]  /*29f0*/  @!P2 IMAD.WIDE.U32 R14, R3, c[0x0][0x198], R14 ;  /* 0x00006600030eaa25 */ /* 0x000fe200078e000e */
[----:B------:R-:W-:-:S04]  /*2a00*/  ULOP3.LUT UR6, UR6, 0xfffffffe, URZ, 0xc0, !UPT ;  /* 0xfffffffe06067892 */ /* 0x000fc8000f8ec03f */
[----:B------:R-:W-:-:S04]  /*2a10*/  UIADD3 UR6, UR5, -UR6, URZ ;  /* 0x8000000605067290 */ /* 0x000fc8000fffe03f */
[----:B------:R-:W-:Y:S01]  /*2a20*/  UISETP.NE.AND UP0, UPT, UR6, 0x1, UPT ;  /* 0x000000010600788c */ /* 0x000fe2000bf05270 */
[----:B--2---:R-:W-:-:S04]  /*2a30*/  IADD3 R8, R19, 0x8, RZ ;  /* 0x0000000813087810 */ /* 0x004fc80007ffe0ff */
[----:B------:R-:W-:Y:S01]  /*2a40*/  ISETP.GE.AND P6, PT, R8, UR4, PT ;  /* 0x0000000408007c0c */ /* 0x000fe2000bfc6270 */
[--C-:B------:R-:W-:Y:S02]  /*2a50*/  @!P2 IMAD.MOV.U32 R8, RZ, RZ, R6.reuse ;  /* 0x000000ffff08a224 */ /* 0x100fe400078e0006 */
[----:B------:R-:W-:-:S04]  /*2a60*/  @!P3 IMAD.WIDE.U32 R6, R0, c[0x0][0x1a0], R6 ;  /* 0x000068000006ba25 */ /* 0x000fc800078e0006 */
[----:B------:R-:W-:Y:S01]  /*2a70*/  @!P3 IMAD.IADD R7, R7, 0x1, R16 ;  /* 0x000000010707b824 */ /* 0x000fe200078e0210 */
[----:B------:R-:W-:Y:S01]  /*2a80*/  @!P3 LEA R10, P0, R6, c[0x0][0x170], 0x1 ;  /* 0x00005c00060aba11 */ /* 0x000fe200078008ff */
[----:B------:R-:W-:-:S04]  /*2a90*/  @!P2 IMAD.WIDE.U32 R12, R12, c[0x0][0x1a0], R8 ;  /* 0x000068000c0caa25 */ /* 0x000fc800078e0008 */
[----:B------:R-:W-:Y:S02]  /*2aa0*/  @!P3 IMAD R8, R18, c[0x0][0x198], RZ ;  /* 0x000066001208ba24 */ /* 0x000fe400078e02ff */
[----:B------:R-:W-:Y:S01]  /*2ab0*/  @!P2 IMAD R18, R3, c[0x0][0x19c], R11 ;  /* 0x000067000312aa24 */ /* 0x000fe200078e020b */
[----:B------:R-:W-:Y:S02]  /*2ac0*/  @!P3 LEA.HI.X R11, R6, c[0x0][0x174], R7, 0x1, P0 ;  /* 0x00005d00060bba11 */ /* 0x000fe400000f0c07 */
[----:B------:R-:W-:Y:S01]  /*2ad0*/  PLOP3.LUT P0, PT, PT, PT, UP6, 0x80, 0x0 ;  /* 0x000000000000781c */ /* 0x000fe20003f0f068 */
[----:B------:R-:W-:-:S12]  /*2ae0*/  @!P3 IMAD R3, R0, c[0x0][0x19c], R8 ;  /* 0x000067000003ba24 */ /* 0x000fd800078e0208 */
[----:B------:R-:W-:Y:S01]  /*2af0*/  @P0 BAR.SYNC.DEFER_BLOCKING 0x0 ;  /* 0x0000000000000b1d */ /* 0x000fe20000010000 */
[----:B------:R-:W-:Y:S01]  /*2b00*/  IADD3 R7, R19, 0x20, RZ ;  /* 0x0000002013077810 */ /* 0x000fe20007ffe0ff */
[----:B------:R-:W-:Y:S01]  /*2b10*/  @!P3 IMAD.IADD R3, R5, 0x1, R3 ;  /* 0x000000010503b824 */ /* 0x000fe200078e0203 */
[----:B------:R-:W-:Y:S02]  /*2b20*/  @!P3 LEA R6, P1, R4, c[0x0][0x168], 0x1 ;  /* 0x00005a000406ba11 */ /* 0x000fe400078208ff */
[----:B------:R-:W-:Y:S02]  /*2b30*/  @!P2 IADD3 R9, R13, R17, RZ ;  /* 0x000000110d09a210 */ /* 0x000fe40007ffe0ff */
[----:B------:R-:W-:Y:S02]  /*2b40*/  @!P2 LEA R8, P4, R12, c[0x0][0x170], 0x1 ;  /* 0x00005c000c08aa11 */ /* 0x000fe400078808ff */
[----:B------:R-:W-:Y:S02]  /*2b50*/  ISETP.GE.AND P5, PT, R7, UR4, PT ;  /* 0x0000000407007c0c */ /* 0x000fe4000bfa6270 */
[----:B------:R-:W-:Y:S01]  /*2b60*/  @!P3 LEA.HI.X R7, R4, c[0x0][0x16c], R3, 0x1, P1 ;  /* 0x00005b000407ba11 */ /* 0x000fe200008f0c03 */
[----:B------:R-:W-:Y:S01]  /*2b70*/  @!P2 IMAD.IADD R3, R15, 0x1, R18 ;  /* 0x000000010f03a824 */ /* 0x000fe200078e0212 */
[----:B------:R-:W-:-:S02]  /*2b80*/  @!P2 LEA.HI.X R9, R12, c[0x0][0x174], R9, 0x1, P4 ;  /* 0x00005d000c09aa11 */ /* 0x000fc400020f0c09 */
[----:B------:R-:W-:Y:S01]  /*2b90*/  ISETP.GE.AND P1, PT, R0, UR4, PT ;  /* 0x0000000400007c0c */ /* 0x000fe2000bf26270 */
[----:B---3--:R-:W-:Y:S01]  /*2ba0*/  IMAD.SHL.U32 R0, R20, 0x2, RZ ;  /* 0x0000000214007824 */ /* 0x008fe200078e00ff */
[C---:B------:R-:W-:Y:S02]  /*2bb0*/  @!P2 LEA R4, P4, R14.reuse, c[0x0][0x168], 0x1 ;  /* 0x00005a000e04aa11 */ /* 0x040fe400078808ff */
[----:B------:R-:W-:Y:S02]  /*2bc0*/  PLOP3.LUT P0, PT, PT, PT, UP0, 0x80, 0x0 ;  /* 0x000000000000781c */ /* 0x000fe40003f0f008 */
[----:B------:R-:W-:Y:S02]  /*2bd0*/  @!P2 LEA.HI.X R5, R14, c[0x0][0x16c], R3, 0x1, P4 ;  /* 0x00005b000e05aa11 */ /* 0x000fe400020f0c03 */
[----:B------:R-:W-:Y:S01]  /*2be0*/  IADD3 R3, R20, 0x1800, RZ ;  /* 0x0000180014037810 */ /* 0x000fe20007ffe0ff */
[----:B------:R-:W-:Y:S04]  /*2bf0*/  @P3 STS [R0+0xf000], RZ ;  /* 0x00f000ff00003388 */ /* 0x000fe80000000800 */
[----:B------:R-:W-:Y:S04]  /*2c00*/  @P3 STS [R0+0xf004], RZ ;  /* 0x00f004ff00003388 */ /* 0x000fe80000000800 */
[----:B------:R-:W-:Y:S04]  /*2c10*/  @P3 STS.64 [R0+0xf008], RZ ;  /* 0x00f008ff00003388 */ /* 0x000fe80000000a00 */
[----:B------:R-:W-:Y:S04]  /*2c20*/  @P3 STS.128 [R0+0x11000], RZ ;  /* 0x011000ff00003388 */ /* 0x000fe80000000c00 */
[----:B------:R-:W-:Y:S04]  /*2c30*/  @P3 STS.128 [R0+0x13000], RZ ;  /* 0x013000ff00003388 */ /* 0x000fe80000000c00 */
[----:B------:R-:W-:Y:S01]  /*2c40*/  @!PT LDS RZ, [RZ] ;  /* 0x00000000fffff984 */ /* 0x000fe20000000800 */
[----:B------:R-:W-:Y:S01]  /*2c50*/  @!PT LDS RZ, [RZ] ;  /* 0x00000000fffff984 */ /* 0x000fe20000000800 */
[----:B------:R-:W-:Y:S01]  /*2c60*/  @!PT LDS RZ, [RZ] ;  /* 0x00000000fffff984 */ /* 0x000fe20000000800 */
[----:B------:R1:W-:Y:S04]  /*2c70*/  @!P3 LDGSTS.E.BYPASS.LTC128B.128 [R0+0xf000], [R10.64] ;  /* 0x0f0000000a00bfae */ /* 0x0003e8000b901d4c */
[----:B------:R1:W-:Y:S04]  /*2c80*/  @!P3 LDGSTS.E.BYPASS.LTC128B.128 [R0+0x11000], [R10.64+0x40] ;  /* 0x110000400a00bfae */ /* 0x0003e8000b901d4c */
[----:B------:R1:W-:Y:S04]  /*2c90*/  @!P3 LDGSTS.E.BYPASS.LTC128B.128 [R0+0x13000], [R10.64+0x80] ;  /* 0x130000800a00bfae */ /* 0x0003e8000b901d4c */
[----:B------:R-:W-:Y:S04]  /*2ca0*/  @P2 STS.128 [R0+0x10000], RZ ;  /* 0x010000ff00002388 */ /* 0x000fe80000000c00 */
[----:B------:R-:W-:Y:S04]  /*2cb0*/  @P2 STS.128 [R0+0x12000], RZ ;  /* 0x012000ff00002388 */ /* 0x000fe80000000c00 */
[----:B------:R-:W-:Y:S04]  /*2cc0*/  @P2 STS.128 [R0+0x14000], RZ ;  /* 0x014000ff00002388 */ /* 0x000fe80000000c00 */
[----:B------:R-:W-:Y:S01]  /*2cd0*/  @!PT LDS RZ, [RZ] ;  /* 0x00000000fffff984 */ /* 0x000fe20000000800 */
[----:B------:R-:W-:Y:S01]  /*2ce0*/  @!PT LDS RZ, [RZ] ;  /* 0x00000000fffff984 */ /* 0x000fe20000000800 */
[----:B------:R-:W-:Y:S01]  /*2cf0*/  @!PT LDS RZ, [RZ] ;  /* 0x00000000fffff984 */ /* 0x000fe20000000800 */
[----:B------:R2:W-:Y:S04]  /*2d00*/  @!P2 LDGSTS.E.BYPASS.LTC128B.128 [R0+0x10000], [R8.64] ;  /* 0x100000000800afae */ /* 0x0005e8000b901d4c */
[----:B------:R2:W-:Y:S04]  /*2d10*/  @!P2 LDGSTS.E.BYPASS.LTC128B.128 [R0+0x12000], [R8.64+0x40] ;  /* 0x120000400800afae */ /* 0x0005e8000b901d4c */
[----:B------:R2:W-:Y:S01]  /*2d20*/  @!P2 LDGSTS.E.BYPASS.LTC128B.128 [R0+0x14000], [R8.64+0x80] ;  /* 0x140000800800afae */ /* 0x0005e2000b901d4c */
[----:B-1----:R-:W-:-:S03]  /*2d30*/  SEL R10, R3, R20, !P0 ;  /* 0x00000014030a7207 */ /* 0x002fc60004000000 */
[----:B------:R-:W0:Y:S01]  /*2d40*/  LDGDEPBAR ;  /* 0x00000000000079af */ /* 0x000e220000000000 */
[----:B------:R-:W-:-:S03]  /*2d50*/  SHF.L.U32 R242, R10, 0x1, RZ ;  /* 0x000000010af27819 */ /* 0x000fc600000006ff */
        /* <DEDUP_REMOVED lines=11> */
[----:B------:R-:W-:Y:S04]  /*2e10*/  @P1 STS [R242], RZ ;  /* 0x000000fff2001388 */ /* 0x000fe80000000800 */
[----:B------:R-:W-:Y:S04]  /*2e20*/  @P1 STS [R242+0x4], RZ ;  /* 0x000004fff2001388 */ /* 0x000fe80000000800 */
        /* <DEDUP_REMOVED lines=10> */
[----:B------:R-:W-:Y:S01]  /*2ed0*/  @!PT LDS RZ, [RZ] ;  /* 0x00000000fffff984 */ /* 0x000fe20000000800 */
[----:B------:R-:W-:Y:S01]  /*2ee0*/  @!PT LDS RZ, [RZ] ;  /* 0x00000000fffff984 */ /* 0x000fe20000000800 */
[----:B------:R-:W-:Y:S01]  /*2ef0*/  @!PT LDS RZ, [RZ] ;  /* 0x00000000fffff984 */ /* 0x000fe20000000800 */
[----:B------:R3:W-:Y:S04]  /*2f00*/  @!P1 LDGSTS.E.BYPASS.LTC128B.128 [R242], [R238.64] ;  /* 0x00000000eef29fae */ /* 0x0007e8000b901d4c */
[----:B------:R3:W-:Y:S04]  /*2f10*/  @!P1 LDGSTS.E.BYPASS.LTC128B.128 [R242+0x1000], [R238.64+0x40] ;  /* 0x01000040eef29fae */ /* 0x0007e8000b901d4c */
[----:B------:R3:W-:Y:S04]  /*2f20*/  @!P1 LDGSTS.E.BYPASS.LTC128B.128 [R242+0x2000], [R238.64+0x80] ;  /* 0x02000080eef29fae */ /* 0x0007e8000b901d4c */
        /* <DEDUP_REMOVED lines=8> */
[----:B------:R4:W-:Y:S01]  /*2fb0*/  @!P3 LDGSTS.E.BYPASS.LTC128B.128 [R0+0x9000], [R6.64] ;  /* 0x090000000600bfae */ /* 0x0009e2000b901d4c */
[----:B--2---:R-:W-:-:S03]  /*2fc0*/  SHF.R.S32.HI R8, RZ, 0x1f, R19 ;  /* 0x0000001fff087819 */ /* 0x004fc60000011413 */
[----:B------:R4:W-:Y:S04]  /*2fd0*/  @!P3 LDGSTS.E.BYPASS.LTC128B.128 [R0+0xb000], [R6.64+0x40] ;  /* 0x0b0000400600bfae */ /* 0x0009e8000b901d4c */
[----:B------:R4:W-:Y:S04]  /*2fe0*/  @!P3 LDGSTS.E.BYPASS.LTC128B.128 [R0+0xd000], [R6.64+0x80] ;  /* 0x0d0000800600bfae */ /* 0x0009e8000b901d4c */
[----:B------:R-:W-:Y:S04]  /*2ff0*/  @P2 STS.128 [R0+0xa000], RZ ;  /* 0x00a000ff00002388 */ /* 0x000fe80000000c00 */
[----:B------:R-:W-:Y:S04]  /*3000*/  @P2 STS.128 [R0+0xc000], RZ ;  /* 0x00c000ff00002388 */ /* 0x000fe80000000c00 */
[----:B------:R1:W-:Y:S04]  /*3010*/  @P2 STS.128 [R0+0xe000], RZ ;  /* 0x00e000ff00002388 */ /* 0x0003e80000000c00 */
[----:B------:R-:W-:Y:S01]  /*3020*/  @!PT LDS RZ, [RZ] ;  /* 0x00000000fffff984 */ /* 0x000fe20000000800 */
[----:B------:R-:W-:Y:S01]  /*3030*/  @!PT LDS RZ, [RZ] ;  /* 0x00000000fffff984 */ /* 0x000fe20000000800 */
[----:B------:R-:W-:Y:S01]  /*3040*/  @!PT LDS RZ, [RZ] ;  /* 0x00000000fffff984 */ /* 0x000fe20000000800 */
[----:B------:R2:W-:Y:S04]  /*3050*/  @!P2 LDGSTS.E.BYPASS.LTC128B.128 [R0+0xa000], [R4.64] ;  /* 0x0a0000000400afae */ /* 0x0005e8000b901d4c */
[----:B------:R2:W-:Y:S04]  /*3060*/  @!P2 LDGSTS.E.BYPASS.LTC128B.128 [R0+0xc000], [R4.64+0x40] ;  /* 0x0c0000400400afae */ /* 0x0005e8000b901d4c */
[----:B------:R2:W-:Y:S01]  /*3070*/  @!P2 LDGSTS.E.BYPASS.LTC128B.128 [R0+0xe000], [R4.64+0x80] ;  /* 0x0e0000800400afae */ /* 0x0005e2000b901d4c */
[----:B----4-:R-:W-:-:S02]  /*3080*/  IMAD.SHL.U32 R6, R19, 0x4, RZ ;  /* 0x0000000413067824 */ /* 0x010fc400078e00ff */
[----:B------:R-:W-:Y:S01]  /*3090*/  IMAD.MOV.U32 R11, RZ, RZ, 0x7f800000 ;  /* 0x7f800000ff0b7424 */ /* 0x000fe200078e00ff */
[C---:B------:R-:W-:Y:S01]  /*30a0*/  IADD3 R3, R19.reuse, 0x28, RZ ;  /* 0x0000002813037810 */ /* 0x040fe20007ffe0ff */
[----:B------:R-:W0:Y:S01]  /*30b0*/  LDGDEPBAR ;  /* 0x00000000000079af */ /* 0x000e220000000000 */
[----:B--2---:R-:W-:Y:S02]  /*30c0*/  IADD3 R4, P3, R6, UR8, RZ ;  /* 0x0000000806047c10 */ /* 0x004fe4000ff7e0ff */
[----:B------:R-:W-:Y:S02]  /*30d0*/  SHF.L.U64.HI R5, R19, 0x2, R8 ;  /* 0x0000000213057819 */ /* 0x000fe40000010208 */
[----:B------:R-:W-:Y:S01]  /*30e0*/  ISETP.GE.AND P1, PT, R3, UR4, PT ;  /* 0x0000000403007c0c */ /* 0x000fe2000bf26270 */
[----:B------:R-:W-:Y:S01]  /*30f0*/  IMAD.MOV.U32 R252, RZ, RZ, 0x7f800000 ;  /* 0x7f800000fffc7424 */ /* 0x000fe200078e00ff */
[----:B------:R-:W-:Y:S01]  /*3100*/  IADD3.X R5, R5, UR7, RZ, P3, !PT ;  /* 0x0000000705057c10 */ /* 0x000fe20009ffe4ff */
[----:B------:R-:W-:Y:S01]  /*3110*/  IMAD.MOV.U32 R251, RZ, RZ, 0x7f800000 ;  /* 0x7f800000fffb7424 */ /* 0x000fe200078e00ff */
[----:B-1----:R-:W-:Y:S01]  /*3120*/  SHF.R.S32.HI R0, RZ, 0x1f, R3 ;  /* 0x0000001fff007819 */ /* 0x002fe20000011403 */
[----:B------:R-:W-:-:S04]  /*3130*/  DEPBAR.LE SB0, 0x1 ;  /* 0x000080400000791a */ /* 0x000fc80000000000 */
[----:B------:R1:W2:Y:S04]  /*3140*/  @!P6 LDG.E R11, [R4.64+0x20] ;  /* 0x0000200c040be981 */ /* 0x0002a8000c1e1900 */
[----:B------:R-:W-:-:S04]  /*3150*/  @!P1 LEA R6, P2, R3, UR8, 0x2 ;  /* 0x0000000803069c11 */ /* 0x000fc8000f8410ff */
[----:B------:R-:W-:Y:S01]  /*3160*/  @!P1 LEA.HI.X R7, R3, UR7, R0, 0x2, P2 ;  /* 0x0000000703079c11 */ /* 0x000fe200090f1400 */
[----:B------:R-:W-:Y:S01]  /*3170*/  IMAD.U32 R0, RZ, RZ, UR26 ;  /* 0x0000001aff007e24 */ /* 0x000fe2000f8e00ff */
[C---:B------:R-:W-:Y:S02]  /*3180*/  IADD3 R3, R19.reuse, 0x1, RZ ;  /* 0x0000000113037810 */ /* 0x040fe40007ffe0ff */
[----:B------:R-:W-:Y:S01]  /*3190*/  ISETP.GE.AND P4, PT, R19, UR4, PT ;  /* 0x0000000413007c0c */ /* 0x000fe2000bf86270 */
[----:B------:R4:W5:Y:S01]  /*31a0*/  @!P1 LDG.E R251, [R6.64] ;  /* 0x0000000c06fb9981 */ /* 0x000962000c1e1900 */
[----:B------:R-:W-:Y:S02]  /*31b0*/  IADD3 R0, R3, UR14, -R0 ;  /* 0x0000000e03007c10 */ /* 0x000fe4000fffe800 */
[----:B------:R-:W-:-:S03]  /*31c0*/  IADD3 R3, R231, 0x1800, RZ ;  /* 0x00001800e7037810 */ /* 0x000fc60007ffe0ff */
[----:B------:R1:W-:Y:S01]  /*31d0*/  STL [R1+0x24], R0 ;  /* 0x0000240001007387 */ /* 0x0003e20000100800 */
[----:B------:R-:W-:Y:S02]  /*31e0*/  SEL R3, R3, R231, !P0 ;  /* 0x000000e703037207 */ /* 0x000fe40004000000 */
[----:B------:R-:W-:-:S03]  /*31f0*/  MOV R250, 0x7f800000 ;  /* 0x7f80000000fa7802 */ /* 0x000fc60000000f00 */
[----:B------:R-:W-:Y:S01]  /*3200*/  IMAD.SHL.U32 R220, R3, 0x2, RZ ;  /* 0x0000000203dc7824 */ /* 0x000fe200078e00ff */
[----:B------:R3:W5:Y:S04]  /*3210*/  @!P4 LDG.E R252, [R4.64] ;  /* 0x0000000c04fcc981 */ /* 0x000768000c1e1900 */
[----:B------:R3:W5:Y:S04]  /*3220*/  @!P5 LDG.E R250, [R4.64+0x80] ;  /* 0x0000800c04fad981 */ /* 0x000768000c1e1900 */
[----:B------:R-:W-:Y:S01]  /*3230*/  BAR.SYNC.DEFER_BLOCKING 0x0 ;  /* 0x0000000000007b1d */ /* 0x000fe20000010000 */
[----:B-1----:R-:W-:-:S04]  /*3240*/  IADD3 R0, R229, 0x1800, RZ ;  /* 0x00001800e5007810 */ /* 0x002fc80007ffe0ff */
[----:B------:R-:W-:-:S04]  /*3250*/  SEL R0, R0, R229, !P0 ;  /* 0x000000e500007207 */ /* 0x000fc80004000000 */
[----:B------:R-:W-:Y:S01]  /*3260*/  SHF.L.U32 R3, R0, 0x1, RZ ;  /* 0x0000000100037819 */ /* 0x000fe200000006ff */
[----:B------:R-:W-:-:S04]  /*3270*/  IMAD.MOV.U32 R0, RZ, RZ, c[0x0][0x22c] ;  /* 0x00008b00ff007624 */ /* 0x000fc800078e00ff */
[----:B------:R-:W-:Y:S01]  /*3280*/  IMAD R0, R0, c[0x0][0x1c0], RZ ;  /* 0x0000700000007a24 */ /* 0x000fe200078e02ff */
[----:B------:R-:W1:Y:S03]  /*3290*/  LDSM.16.M88.4 R172, [R222+0xf000] ;  /* 0x00f00000deac783b */ /* 0x000e660000000200 */
[C---:B----4-:R-:W-:Y:S01]  /*32a0*/  IMAD.SHL.U32 R6, R0.reuse, 0x10, RZ ;  /* 0x0000001000067824 */ /* 0x050fe200078e00ff */
[----:B------:R-:W4:Y:S01]  /*32b0*/  LDSM.16.M88.4 R176, [R222+0xf400] ;  /* 0x00f40000deb0783b */ /* 0x000f220000000200 */
[----:B---3--:R-:W-:-:S03]  /*32c0*/  IMAD.SHL.U32 R4, R0, 0x8, RZ ;  /* 0x0000000800047824 */ /* 0x008fc600078e00ff */
[C---:B------:R-:W-:Y:S01]  /*32d0*/  IADD3 R5, R6.reuse, 0x20, RZ ;  /* 0x0000002006057810 */ /* 0x040fe20007ffe0ff */
[----:B------:R-:W3:Y:S01]  /*32e0*/  LDSM.16.M88.4 R180, [R221+0xf000] ;  /* 0x00f00000ddb4783b */ /* 0x000ee20000000200 */
[----:B------:R-:W-:Y:S02]  /*32f0*/  IADD3 R0, R6, 0x40, RZ ;  /* 0x0000004006007810 */ /* 0x000fe40007ffe0ff */
[----:B------:R-:W-:Y:S01]  /*3300*/  SHF.L.U64.HI R6, R19, 0x2, R8 ;  /* 0x0000000213067819 */ /* 0x000fe20000010208 */
[C---:B------:R-:W-:Y:S01]  /*3310*/  IMAD.IADD R5, R4.reuse, 0x1, R5 ;  /* 0x0000000104057824 */ /* 0x040fe200078e0205 */
[----:B------:R-:W1:Y:S01]  /*3320*/  LDSM.16.M88.4 R184, [R221+0xf400] ;  /* 0x00f40000ddb8783b */ /* 0x000e620000000200 */
[----:B------:R-:W-:-:S03]  /*3330*/  IMAD.IADD R0, R4, 0x1, R0 ;  /* 0x0000000104007824 */ /* 0x000fc600078e0200 */
[----:B------:R-:W1:Y:S04]  /*3340*/  LDSM.16.M88.4 R188, [R222+0x11000] ;  /* 0x01100000debc783b */ /* 0x000e680000000200 */
[----:B------:R-:W1:Y:S04]  /*3350*/  LDSM.16.M88.4 R192, [R222+0x11400] ;  /* 0x01140000dec0783b */ /* 0x000e680000000200 */
[----:B------:R-:W1:Y:S04]  /*3360*/  LDSM.16.M88.4 R196, [R221+0x11000] ;  /* 0x01100000ddc4783b */ /* 0x000e680000000200 */
[----:B------:R-:W1:Y:S04]  /*3370*/  LDSM.16.M88.4 R200, [R221+0x11400] ;  /* 0x01140000ddc8783b */ /* 0x000e680000000200 */
[----:B------:R-:W1:Y:S04]  /*3380*/  LDSM.16.M88.4 R204, [R222+0x13000] ;  /* 0x01300000decc783b */ /* 0x000e680000000200 */
[----:B------:R-:W1:Y:S04]  /*3390*/  LDSM.16.M88.4 R208, [R222+0x13400] ;  /* 0x01340000ded0783b */ /* 0x000e680000000200 */
[----:B------:R-:W1:Y:S04]  /*33a0*/  LDSM.16.M88.4 R212, [R221+0x13000] ;  /* 0x01300000ddd4783b */ /* 0x000e680000000200 */
[----:B------:R-:W1:Y:S01]  /*33b0*/  LDSM.16.M88.4 R216, [R221+0x13400] ;  /* 0x01340000ddd8783b */ /* 0x000e620000000200 */
[----:B------:R-:W-:Y:S01]  /*33c0*/  SHF.L.U32 R223, R231, 0x1, RZ ;  /* 0x00000001e7df7819 */ /* 0x000fe200000006ff */
[----:B------:R-:W-:Y:S01]  /*33d0*/  UIADD3 UR15, UR26, 0x80, UR24 ;  /* 0x000000801a0f7890 */ /* 0x000fe2000fffe018 */
        /* <DEDUP_REMOVED lines=48> */
[----:B------:R-:W-:Y:S01]  /*36e0*/  IADD3 R224, R223, R230, RZ ;  /* 0x000000e6dfe07210 */ /* 0x000fe20007ffe0ff */
[----:B------:R-:W-:Y:S01]  /*36f0*/  UIADD3 UR15, UR15, -UR14, URZ ;  /* 0x8000000e0f0f7290 */ /* 0x000fe2000fffe03f */
[----:B--2---:R-:W-:Y:S04]  /*3700*/  STL [R1], R11 ;  /* 0x0000000b01007387 */ /* 0x004fe80000100800 */
[----:B------:R2:W-:Y:S02]  /*3710*/  STL [R1+0x20], R6 ;  /* 0x0000200601007387 */ /* 0x0005e40000100800 */
[----:B--2---:R-:W-:-:S05]  /*3720*/  IMAD.SHL.U32 R6, R19, 0x4, RZ ;  /* 0x0000000413067824 */ /* 0x004fca00078e00ff */
[----:B------:R2:W-:Y:S02]  /*3730*/  STL [R1+0x1c], R6 ;  /* 0x00001c0601007387 */ /* 0x0005e40000100800 */
[C---:B--2---:R-:W-:Y:S02]  /*3740*/  IMAD.IADD R6, R4.reuse, 0x1, R5 ;  /* 0x0000000104067824 */ /* 0x044fe400078e0205 */
[C---:B------:R-:W-:Y:S02]  /*3750*/  IMAD.IADD R5, R4.reuse, 0x1, R0 ;  /* 0x0000000104057824 */ /* 0x040fe400078e0200 */
[----:B------:R-:W-:-:S03]  /*3760*/  IMAD.IADD R6, R4, 0x1, R6 ;  /* 0x0000000104067824 */ /* 0x000fc600078e0206 */
[C---:B------:R-:W-:Y:S01]  /*3770*/  IADD3 R5, R4.reuse, R5, RZ ;  /* 0x0000000504057210 */ /* 0x040fe20007ffe0ff */
[----:B------:R-:W-:-:S04]  /*3780*/  IMAD.IADD R6, R4, 0x1, R6 ;  /* 0x0000000104067824 */ /* 0x000fc800078e0206 */
[C---:B------:R-:W-:Y:S01]  /*3790*/  IMAD.IADD R5, R4.reuse, 0x1, R5 ;  /* 0x0000000104057824 */ /* 0x040fe200078e0205 */
[----:B------:R2:W-:Y:S03]  /*37a0*/  STL [R1+0x8], R6 ;  /* 0x0000080601007387 */ /* 0x0005e60000100800 */
[C---:B------:R-:W-:Y:S01]  /*37b0*/  IMAD.IADD R0, R4.reuse, 0x1, R5 ;  /* 0x0000000104007824 */ /* 0x040fe200078e0205 */
[----:B------:R1:W-:Y:S01]  /*37c0*/  STL [R1+0x4], R5 ;  /* 0x0000040501007387 */ /* 0x0003e20000100800 */
[----:B--2---:R-:W-:-:S05]  /*37d0*/  IADD3 R6, R4, R6, RZ ;  /* 0x0000000604067210 */ /* 0x004fca0007ffe0ff */
[----:B------:R2:W-:Y:S04]  /*37e0*/  STL [R1+0x10], R6 ;  /* 0x0000100601007387 */ /* 0x0005e80000100800 */
[----:B-1-34-:R2:W-:Y:S02]  /*37f0*/  STL [R1+0xc], R0 ;  /* 0x00000c0001007387 */ /* 0x01a5e40000100800 */
.L_x_71:
[----:B------:R-:W0:Y:S01]  /*3800*/  LDGDEPBAR ;  /* 0x00000000000079af */ /* 0x000e220000000000 */
[----:B--2---:R-:W-:Y:S01]  /*3810*/  IMAD.IADD R0, R230, 0x1, R220 ;  /* 0x00000001e6007824 */ /* 0x004fe200078e02dc */
[----:B------:R-:W-:Y:S01]  /*3820*/  USHF.L.U32 UR6, UR5, 0x6, URZ ;  /* 0x0000000605067899 */ /* 0x000fe2000800063f */
[C---:B-----5:R-:W-:Y:S01]  /*3830*/  FSETP.NEU.FTZ.AND P1, PT, R252.reuse, -INF , PT ;  /* 0xff800000fc00780b */ /* 0x060fe20003f3d000 */
[----:B------:R-:W-:Y:S02]  /*3840*/  USHF.L.U32 UR4, UR18, 0x7, URZ ;  /* 0x0000000712047899 */ /* 0x000fe4000800063f */
[----:B------:R-:W-:Y:S02]  /*3850*/  UISETP.GE.AND UP0, UPT, UR6, UR15, UPT ;  /* 0x0000000f0600728c */ /* 0x000fe4000bf06270 */
[----:B------:R-:W2:Y:S01]  /*3860*/  LDL R244, [R1+0x34] ;  /* 0x0000340001f47983 */ /* 0x000ea20000100800 */
[----:B------:R-:W-:Y:S02]  /*3870*/  UIADD3 UR4, UR4, 0x80, URZ ;  /* 0x0000008004047890 */ /* 0x000fe4000fffe03f */
[----:B------:R-:W-:Y:S01]  /*3880*/  UISETP.GT.AND UP3, UPT, UR5, UR11, UPT ;  /* 0x0000000b0500728c */ /* 0x000fe2000bf64270 */
[----:B------:R-:W3:Y:S01]  /*3890*/  LDL R245, [R1+0x24] ;  /* 0x0000240001f57983 */ /* 0x000ee20000100800 */
[----:B------:R-:W-:Y:S03]  /*38a0*/  UISETP.LT.AND UP0, UPT, UR4, UR14, UP0 ;  /* 0x0000000e0400728c */ /* 0x000fe60008701270 */
[----:B------:R-:W4:Y:S03]  /*38b0*/  LDL R243, [R1] ;  /* 0x0000000001f37983 */ /* 0x000f260000100800 */
[----:B------:R-:W-:Y:S01]  /*38c0*/  PLOP3.LUT P0, PT, PT, PT, UP0, 0x80, 0x0 ;  /* 0x000000000000781c */ /* 0x000fe20003f0f008 */
        /* <DEDUP_REMOVED lines=45> */
[----:B------:R-:W-:Y:S08]  /*3ba0*/  HMMA.16816.F32 R32, R152, R166, R32 ;  /* 0x000000a69820723c */ /* 0x000ff00000001820 */
[-C--:B-1----:R-:W-:Y:S08]  /*3bb0*/  HMMA.16816.F32 R4, R132, R140.reuse, R4 ;  /* 0x0000008c8404723c */ /* 0x082ff00000001804 */
[C---:B------:R-:W-:Y:S08]  /*3bc0*/  HMMA.16816.F32 R8, R144.reuse, R140, R8 ;  /* 0x0000008c9008723c */ /* 0x040ff00000001808 */
[-C--:B------:R-:W-:Y:S08]  /*3bd0*/  HMMA.16816.F32 R12, R144, R142.reuse, R12 ;  /* 0x0000008e900c723c */ /* 0x080ff0000000180c */
[C---:B------:R-:W-:Y:S01]  /*3be0*/  HMMA.16816.F32 R16, R132.reuse, R142, R16 ;  /* 0x0000008e8410723c */ /* 0x040fe20000001810 */
[----:B------:R-:W-:Y:S07]  /*3bf0*/  LDSM.16.M88.4 R140, [R0+0x2000] ;  /* 0x00200000008c783b */ /* 0x000fee0000000200 */
        /* <DEDUP_REMOVED lines=10> */
[----:B---3--:R-:W-:Y:S03]  /*3ca0*/  IMAD.U32 R0, RZ, RZ, UR18 ;  /* 0x00000012ff007e24 */ /* 0x008fe6000f8e00ff */
[----:B------:R-:W-:Y:S01]  /*3cb0*/  FSEL R148, R148, RZ, P1 ;  /* 0x000000ff94947208 */ /* 0x000fe20000800000 */
[----:B------:R-:W-:Y:S03]  /*3cc0*/  @!P0 IMAD R0, R0, 0x80, R244 ;  /* 0x0000008000008824 */ /* 0x000fe600078e02f4 */
[C---:B------:R-:W-:Y:S07]  /*3cd0*/  HMMA.16816.F32 R16, R136.reuse, R150, R16 ;  /* 0x000000968810723c */ /* 0x040fee0000001810 */
[----:B------:R-:W-:Y:S01]  /*3ce0*/  @!P0 IADD3 R150, R0, 0x1, RZ ;  /* 0x0000000100968810 */ /* 0x000fe20007ffe0ff */
[-C--:B------:R-:W-:Y:S08]  /*3cf0*/  HMMA.16816.F32 R20, R136, R160.reuse, R20 ;  /* 0x000000a08814723c */ /* 0x080ff00000001814 */
[C---:B------:R-:W-:Y:S08]  /*3d00*/  HMMA.16816.F32 R24, R156.reuse, R160, R24 ;  /* 0x000000a09c18723c */ /* 0x040ff00000001818 */
[-C--:B------:R-:W-:Y:S08]  /*3d10*/  HMMA.16816.F32 R28, R156, R162.reuse, R28 ;  /* 0x000000a29c1c723c */ /* 0x080ff0000000181c */
[----:B------:R-:W-:Y:S07]  /*3d20*/  HMMA.16816.F32 R32, R136, R162, R32 ;  /* 0x000000a28820723c */ /* 0x000fee0000001820 */
[----:B----4-:R-:W-:Y:S01]  /*3d30*/  FMUL.FTZ R139, R243, 1.4426950216293334961 ;  /* 0x3fb8aa3bf38b7820 */ /* 0x010fe20000410000 */
[-C--:B-1----:R-:W-:Y:S05]  /*3d40*/  HMMA.16816.F32 R4, R140, R144.reuse, R4 ;  /* 0x000000908c04723c */ /* 0x082fea0000001804 */
[----:B------:R-:W-:Y:S01]  /*3d50*/  @!P0 IADD3 R137, R245, UR6, RZ ;  /* 0x00000006f5898c10 */ /* 0x000fe2000fffe0ff */
[----:B------:R-:W-:Y:S02]  /*3d60*/  FMUL.FTZ R138, R250, 1.4426950216293334961 ;  /* 0x3fb8aa3bfa8a7820 */ /* 0x000fe40000410000 */
[C---:B------:R-:W-:Y:S01]  /*3d70*/  HMMA.16816.F32 R8, R132.reuse, R144, R8 ;  /* 0x000000908408723c */ /* 0x040fe20000001808 */
[----:B------:R-:W2:Y:S03]  /*3d80*/  LDL R145, [R1+0x1c] ;  /* 0x00001c0001917983 */ /* 0x000ea60000100800 */
[C---:B------:R-:W-:Y:S02]  /*3d90*/  @!P0 IMNMX R149, R137.reuse, UR14, PT ;  /* 0x0000000e89958c17 */ /* 0x040fe4000b800200 */
[----:B------:R-:W-:Y:S02]  /*3da0*/  @!P0 IADD3 R136, R137, 0x8, RZ ;  /* 0x0000000889888810 */ /* 0x000fe40007ffe0ff */
[-C--:B------:R-:W-:Y:S03]  /*3db0*/  HMMA.16816.F32 R12, R132, R146.reuse, R12 ;  /* 0x00000092840c723c */ /* 0x080fe6000000180c */
[-C--:B------:R-:W-:Y:S02]  /*3dc0*/  @!P0 ISETP.GE.AND P1, PT, R150, R149.reuse, PT ;  /* 0x000000959600820c */ /* 0x080fe40003f26270 */
[----:B------:R-:W-:Y:S02]  /*3dd0*/  @!P0 ISETP.GE.AND P2, PT, R0, R149, PT ;  /* 0x000000950000820c */ /* 0x000fe40003f46270 */
[----:B------:R-:W-:Y:S01]  /*3de0*/  @!P0 IMNMX R144, R136, UR14, PT ;  /* 0x0000000e88908c17 */ /* 0x000fe2000b800200 */
[C---:B------:R-:W-:Y:S01]  /*3df0*/  HMMA.16816.F32 R16, R140.reuse, R146, R16 ;  /* 0x000000928c10723c */ /* 0x040fe20000001810 */
[----:B------:R-:W3:Y:S03]  /*3e00*/  LDL R146, [R1+0x20] ;  /* 0x0000200001927983 */ /* 0x000ee60000100800 */
[----:B------:R-:W-:Y:S02]  /*3e10*/  @!P0 FSEL R5, R5, -INF , !P1 ;  /* 0xff80000005058808 */ /* 0x000fe40004800000 */
[----:B------:R-:W-:Y:S02]  /*3e20*/  FSETP.NEU.FTZ.AND P1, PT, R243, -INF , PT ;  /* 0xff800000f300780b */ /* 0x000fe40003f3d000 */
[----:B------:R-:W-:Y:S01]  /*3e30*/  @!P0 IADD3 R136, R137, 0x20, RZ ;  /* 0x0000002089888810 */ /* 0x000fe20007ffe0ff */
[--C-:B------:R-:W-:Y:S03]  /*3e40*/  FFMA.FTZ R5, R5, c[0x0][0x23c], -R148.reuse ;  /* 0x00008f0005057a23 */ /* 0x100fe60000010894 */
[----:B------:R-:W-:Y:S01]  /*3e50*/  @!P0 IMNMX R136, R136, UR14, PT ;  /* 0x0000000e88888c17 */ /* 0x000fe2000b800200 */
[----:B------:R-:W-:Y:S01]  /*3e60*/  MUFU.EX2 R163, R5 ;  /* 0x0000000500a37308 */ /* 0x000fe20000000800 */
[----:B------:R-:W-:Y:S02]  /*3e70*/  @!P0 FSEL R4, R4, -INF , !P2 ;  /* 0xff80000004048808 */ /* 0x000fe40005000000 */
[----:B------:R-:W-:Y:S02]  /*3e80*/  FSEL R139, R139, RZ, P1 ;  /* 0x000000ff8b8b7208 */ /* 0x000fe40000800000 */
[-C--:B------:R-:W-:Y:S01]  /*3e90*/  @!P0 ISETP.GE.AND P2, PT, R0, R144.reuse, PT ;  /* 0x000000900000820c */ /* 0x080fe20003f46270 */
[----:B------:R-:W-:Y:S01]  /*3ea0*/  FFMA.FTZ R4, R4, c[0x0][0x23c], -R148 ;  /* 0x00008f0004047a23 */ /* 0x000fe20000010894 */
[----:B------:R-:W-:Y:S02]  /*3eb0*/  @!P0 ISETP.GE.AND P1, PT, R150, R144, PT ;  /* 0x000000909600820c */ /* 0x000fe40003f26270 */
[----:B------:R-:W-:Y:S01]  /*3ec0*/  @!P0 FSEL R6, R6, -INF , !P2 ;  /* 0xff80000006068808 */ /* 0x000fe20005000000 */
[----:B------:R-:W-:Y:S01]  /*3ed0*/  MUFU.EX2 R169, R4 ;  /* 0x0000000400a97308 */ /* 0x000fe20000000800 */
[-C--:B------:R-:W-:Y:S02]  /*3ee0*/  @!P0 ISETP.GE.AND P2, PT, R0, R136.reuse, PT ;  /* 0x000000880000820c */ /* 0x080fe40003f46270 */
[----:B------:R-:W-:Y:S01]  /*3ef0*/  @!P0 FSEL R7, R7, -INF , !P1 ;  /* 0xff80000007078808 */ /* 0x000fe20004800000 */
[--C-:B------:R-:W-:Y:S01]  /*3f00*/  FFMA.FTZ R6, R6, c[0x0][0x23c], -R139.reuse ;  /* 0x00008f0006067a23 */ /* 0x100fe2000001088b */
[----:B------:R-:W-:Y:S02]  /*3f10*/  FSETP.NEU.FTZ.AND P1, PT, R250, -INF , PT ;  /* 0xff800000fa00780b */ /* 0x000fe40003f3d000 */
[----:B------:R-:W-:Y:S01]  /*3f20*/  @!P0 FSEL R8, R8, -INF , !P2 ;  /* 0xff80000008088808 */ /* 0x000fe20005000000 */
[--C-:B------:R-:W-:Y:S01]  /*3f30*/  FFMA.FTZ R7, R7, c[0x0][0x23c], -R139.reuse ;  /* 0x00008f0007077a23 */ /* 0x100fe2000001088b */
[----:B------:R-:W-:Y:S01]  /*3f40*/  FSEL R138, R138, RZ, P1 ;  /* 0x000000ff8a8a7208 */ /* 0x000fe20000800000 */
[----:B------:R-:W-:Y:S01]  /*3f50*/  MUFU.EX2 R162, R6 ;  /* 0x0000000600a27308 */ /* 0x000fe20000000800 */
[----:B------:R-:W-:Y:S02]  /*3f60*/  @!P0 IADD3 R137, R137, 0x28, RZ ;  /* 0x0000002889898810 */ /* 0x000fe40007ffe0ff */
[-C--:B------:R-:W-:Y:S01]  /*3f70*/  @!P0 ISETP.GE.AND P1, PT, R150, R136.reuse, PT ;  /* 0x000000889600820c */ /* 0x080fe20003f26270 */
[--C-:B------:R-:W-:Y:S01]  /*3f80*/  FFMA.FTZ R8, R8, c[0x0][0x23c], -R138.reuse ;  /* 0x00008f0008087a23 */ /* 0x100fe2000001088a */
[----:B------:R-:W-:Y:S02]  /*3f90*/  @!P0 IMNMX R137, R137, UR14, PT ;  /* 0x0000000e89898c17 */ /* 0x000fe4000b800200 */
[----:B------:R-:W-:Y:S02]  /*3fa0*/  @!P0 FSEL R9, R9, -INF , !P1 ;  /* 0xff80000009098808 */ /* 0x000fe40004800000 */
[-C--:B------:R-:W-:Y:S01]  /*3fb0*/  @!P0 ISETP.GE.AND P2, PT, R0, R137.reuse, PT ;  /* 0x000000890000820c */ /* 0x080fe20003f46270 */
[----:B------:R1:W-:Y:S01]  /*3fc0*/  MUFU.EX2 R247, R8 ;  /* 0x0000000800f77308 */ /* 0x0003e20000000800 */
[----:B------:R-:W-:Y:S01]  /*3fd0*/  FSETP.NEU.FTZ.AND P1, PT, R251, -INF , PT ;  /* 0xff800000fb00780b */ /* 0x000fe20003f3d000 */
[----:B------:R-:W-:Y:S01]  /*3fe0*/  FFMA.FTZ R9, R9, c[0x0][0x23c], -R138 ;  /* 0x00008f0009097a23 */ /* 0x000fe2000001088a */
[----:B------:R-:W-:Y:S07]  /*3ff0*/  @!P0 FSEL R10, R10, -INF , !P2 ;  /* 0xff8000000a0a8808 */ /* 0x000fee0005000000 */
[----:B------:R4:W4:Y:S10]  /*4000*/  MUFU.EX2 R243, R7 ;  /* 0x0000000700f37308 */ /* 0x0009340000000800 */
[----:B------:R4:W4:Y:S01]  /*4010*/  MUFU.EX2 R246, R9 ;  /* 0x0000000900f67308 */ /* 0x0009220000000800 */
[----:B-1----:R-:W-:Y:S05]  /*4020*/  FMUL.FTZ R8, R251, 1.4426950216293334961 ;  /* 0x3fb8aa3bfb087820 */ /* 0x002fea0000410000 */
[----:B------:R-:W-:Y:S02]  /*4030*/  FSEL R8, R8, RZ, P1 ;  /* 0x000000ff08087208 */ /* 0x000fe40000800000 */
[-C--:B------:R-:W-:Y:S01]  /*4040*/  @!P0 ISETP.GE.AND P1, PT, R150, R137.reuse, PT ;  /* 0x000000899600820c */ /* 0x080fe20003f26270 */
[----:B----4-:R-:W1:Y:S02]  /*4050*/  LDSM.16.M88.4 R4, [R221+0xd400] ;  /* 0x00d40000dd04783b */ /* 0x010e640000000200 */
[--C-:B------:R-:W-:Y:S01]  /*4060*/  FFMA.FTZ R10, R10, c[0x0][0x23c], -R8.reuse ;  /* 0x00008f000a0a7a23 */ /* 0x100fe20000010808 */
[----:B------:R-:W-:Y:S03]  /*4070*/  @!P0 FSEL R11, R11, -INF , !P1 ;  /* 0xff8000000b0b8808 */ /* 0x000fe60004800000 */
[----:B------:R4:W-:Y:S02]  /*4080*/  MUFU.EX2 R248, R10 ;  /* 0x0000000a00f87308 */ /* 0x0009e40000000800 */
[----:B------:R-:W-:Y:S01]  /*4090*/  FFMA.FTZ R11, R11, c[0x0][0x23c], -R8 ;  /* 0x00008f000b0b7a23 */ /* 0x000fe20000010808 */
[----:B------:R-:W-:Y:S04]  /*40a0*/  @!P0 IADD3 R9, R0, 0x8, RZ ;  /* 0x0000000800098810 */ /* 0x000fe80007ffe0ff */
[-C--:B------:R-:W-:Y:S03]  /*40b0*/  @!P0 ISETP.GE.AND P1, PT, R9, R136.reuse, PT ;  /* 0x000000880900820c */ /* 0x080fe60003f26270 */
[----:B------:R-:W1:Y:S01]  /*40c0*/  MUFU.EX2 R249, R11 ;  /* 0x0000000b00f97308 */ /* 0x000e620000000800 */
[----:B------:R-:W-:Y:S05]  /*40d0*/  @!P0 FSEL R12, R12, -INF , !P1 ;  /* 0xff8000000c0c8808 */ /* 0x000fea0004800000 */
[--C-:B------:R-:W-:Y:S04]  /*40e0*/  FFMA.FTZ R12, R12, c[0x0][0x23c], -R138.reuse ;  /* 0x00008f000c0c7a23 */ /* 0x100fe8000001088a */
[----:B------:R-:W-:Y:S01]  /*40f0*/  MUFU.EX2 R171, R12 ;  /* 0x0000000c00ab7308 */ /* 0x000fe20000000800 */
[----:B----4-:R-:W-:Y:S04]  /*4100*/  @!P0 IADD3 R10, R0, 0x9, RZ ;  /* 0x00000009000a8810 */ /* 0x010fe80007ffe0ff */
        /* <DEDUP_REMOVED lines=16> */
[-C--:B------:R-:W-:Y:S02]  /*4210*/  @!P0 ISETP.GE.AND P1, PT, R10, R149.reuse, PT ;  /* 0x000000950a00820c */ /* 0x080fe40003f26270 */
[----:B------:R-:W-:Y:S04]  /*4220*/  HMMA.16816.F32 R32, R140, R6, R32 ;  /* 0x000000068c20723c */ /* 0x000fe80000001820 */
[----:B------:R-:W-:Y:S01]  /*4230*/  @!P0 FSEL R17, R17, -INF , !P1 ;  /* 0xff80000011118808 */ /* 0x000fe20004800000 */
[--C-:B------:R-:W-:Y:S01]  /*4240*/  FFMA.FTZ R16, R16, c[0x0][0x23c], -R148.reuse ;  /* 0x00008f0010107a23 */ /* 0x100fe20000010894 */
[-C--:B------:R-:W-:Y:S01]  /*4250*/  @!P0 ISETP.GE.AND P1, PT, R9, R144.reuse, PT ;  /* 0x000000900900820c */ /* 0x080fe20003f26270 */
[----:B------:R-:W-:Y:S01]  /*4260*/  MUFU.EX2 R244, R15 ;  /* 0x0000000f00f47308 */ /* 0x000fe20000000800 */
[----:B------:R-:W-:Y:S01]  /*4270*/  @!P0 IADD3 R9, R0, 0x10, RZ ;  /* 0x0000001000098810 */ /* 0x000fe20007ffe0ff */
[--C-:B------:R-:W-:Y:S03]  /*4280*/  FFMA.FTZ R17, R17, c[0x0][0x23c], -R148.reuse ;  /* 0x00008f0011117a23 */ /* 0x100fe60000010894 */
        /* <DEDUP_REMOVED lines=10> */
[----:B------:R-:W-:Y:S02]  /*4330*/  @!P0 ISETP.GE.AND P1, PT, R10, R149, PT ;  /* 0x000000950a00820c */ /* 0x000fe40003f26270 */
[----:B------:R-:W-:Y:S01]  /*4340*/  @!P0 IADD3 R0, R0, 0x19, RZ ;  /* 0x0000001900008810 */ /* 0x000fe20007ffe0ff */
[----:B------:R-:W4:Y:S01]  /*4350*/  MUFU.EX2 R159, R17 ;  /* 0x00000011009f7308 */ /* 0x000f220000000800 */
[----:B------:R-:W-:Y:S01]  /*4360*/  @!P0 FSEL R21, R21, -INF , !P1 ;  /* 0xff80000015158808 */ /* 0x000fe20004800000 */
[--C-:B------:R-:W-:Y:S01]  /*4370*/  FFMA.FTZ R20, R20, c[0x0][0x23c], -R148.reuse ;  /* 0x00008f0014147a23 */ /* 0x100fe20000010894 */
[----:B------:R-:W-:Y:S02]  /*4380*/  @!P0 ISETP.GE.AND P1, PT, R9, R144, PT ;  /* 0x000000900900820c */ /* 0x000fe40003f26270 */
[----:B------:R-:W-:Y:S01]  /*4390*/  F2FP.PACK_AB R7, R243, R162 ;  /* 0x000000a2f307723e */ /* 0x000fe200000000ff */
        /* <DEDUP_REMOVED lines=9> */
[----:B------:R-:W-:Y:S01]  /*4430*/  F2FP.PACK_AB R5, R249, R248 ;  /* 0x000000f8f905723e */ /* 0x000fe200000000ff */
[--C-:B------:R-:W-:Y:S01]  /*4440*/  FFMA.FTZ R23, R23, c[0x0][0x23c], -R139.reuse ;  /* 0x00008f0017177a23 */ /* 0x100fe2000001088b */
[----:B------:R-:W-:Y:S01]  /*4450*/  @!P0 FSEL R24, R24, -INF , !P1 ;  /* 0xff80000018188808 */ /* 0x000fe20004800000 */
[----:B------:R-:W4:Y:S01]  /*4460*/  MUFU.EX2 R164, R19 ;  /* 0x0000001300a47308 */ /* 0x000f220000000800 */
[-C--:B------:R-:W-:Y:S03]  /*4470*/  @!P0 ISETP.GE.AND P1, PT, R10, R136.reuse, PT ;  /* 0x000000880a00820c */ /* 0x080fe60003f26270 */
[--C-:B------:R-:W-:Y:S01]  /*4480*/  FFMA.FTZ R24, R24, c[0x0][0x23c], -R138.reuse ;  /* 0x00008f0018187a23 */ /* 0x100fe2000001088a */
[----:B------:R-:W-:Y:S02]  /*4490*/  @!P0 FSEL R25, R25, -INF , !P1 ;  /* 0xff80000019198808 */ /* 0x000fe40004800000 */
[-C--:B------:R-:W-:Y:S03]  /*44a0*/  @!P0 ISETP.GE.AND P1, PT, R9, R137.reuse, PT ;  /* 0x000000890900820c */ /* 0x080fe60003f26270 */
[----:B------:R-:W-:Y:S01]  /*44b0*/  MUFU.EX2 R156, R20 ;  /* 0x00000014009c7308 */ /* 0x000fe20000000800 */
[----:B------:R-:W-:Y:S01]  /*44c0*/  @!P0 FSEL R26, R26, -INF , !P1 ;  /* 0xff8000001a1a8808 */ /* 0x000fe20004800000 */
[----:B------:R-:W-:Y:S01]  /*44d0*/  FFMA.FTZ R25, R25, c[0x0][0x23c], -R138 ;  /* 0x00008f0019197a23 */ /* 0x000fe2000001088a */
[----:B------:R-:W-:Y:S02]  /*44e0*/  @!P0 ISETP.GE.AND P1, PT, R10, R137, PT ;  /* 0x000000890a00820c */ /* 0x000fe40003f26270 */
        /* <DEDUP_REMOVED lines=11> */
[----:B------:R-:W-:Y:S03]  /*45a0*/  @!P0 ISETP.GE.AND P1, PT, R4, R137, PT ;  /* 0x000000890400820c */ /* 0x000fe60003f26270 */
[----:B------:R-:W-:Y:S01]  /*45b0*/  FFMA.FTZ R138, R29, c[0x0][0x23c], -R138 ;  /* 0x00008f001d8a7a23 */ /* 0x000fe2000001088a */
[----:B------:R-:W-:Y:S02]  /*45c0*/  @!P0 FSEL R30, R30, -INF , !P1 ;  /* 0xff8000001e1e8808 */ /* 0x000fe40004800000 */
[-C--:B------:R-:W-:Y:S03]  /*45d0*/  @!P0 ISETP.GE.AND P1, PT, R4, R149.reuse, PT ;  /* 0x000000950400820c */ /* 0x080fe60003f26270 */
[----:B------:R-:W1:Y:S01]  /*45e0*/  MUFU.EX2 R157, R23 ;  /* 0x00000017009d7308 */ /* 0x000e620000000800 */
[----:B------:R-:W-:Y:S01]  /*45f0*/  @!P0 FSEL R32, R32, -INF , !P1 ;  /* 0xff80000020208808 */ /* 0x000fe20004800000 */
[----:B------:R-:W-:Y:S01]  /*4600*/  FFMA.FTZ R30, R30, c[0x0][0x23c], -R8 ;  /* 0x00008f001e1e7a23 */ /* 0x000fe20000010808 */
[----:B------:R-:W-:Y:S03]  /*4610*/  @!P0 ISETP.GE.AND P1, PT, R0, R149, PT ;  /* 0x000000950000820c */ /* 0x000fe60003f26270 */
[--C-:B------:R-:W-:Y:S01]  /*4620*/  FFMA.FTZ R32, R32, c[0x0][0x23c], -R148.reuse ;  /* 0x00008f0020207a23 */ /* 0x100fe20000010894 */
[----:B------:R-:W-:Y:S02]  /*4630*/  @!P0 FSEL R33, R33, -INF , !P1 ;  /* 0xff80000021218808 */ /* 0x000fe40004800000 */
[-C--:B------:R-:W-:Y:S01]  /*4640*/  @!P0 ISETP.GE.AND P1, PT, R4, R144.reuse, PT ;  /* 0x000000900400820c */ /* 0x080fe20003f26270 */
[----:B------:R-:W-:Y:S01]  /*4650*/  MUFU.EX2 R147, R32 ;  /* 0x0000002000937308 */ /* 0x000fe20000000800 */
[----:B----4-:R-:W-:Y:S01]  /*4660*/  F2FP.PACK_AB R4, R159, R161 ;  /* 0x000000a19f04723e */ /* 0x010fe200000000ff */
[----:B------:R-:W-:Y:S01]  /*4670*/  FFMA.FTZ R148, R33, c[0x0][0x23c], -R148 ;  /* 0x00008f0021947a23 */ /* 0x000fe20000010894 */
[----:B------:R-:W-:Y:S02]  /*4680*/  @!P0 FSEL R34, R34, -INF , !P1 ;  /* 0xff80000022228808 */ /* 0x000fe40004800000 */
[----:B------:R-:W-:Y:S03]  /*4690*/  @!P0 ISETP.GE.AND P1, PT, R0, R144, PT ;  /* 0x000000900000820c */ /* 0x000fe60003f26270 */
[--C-:B------:R-:W-:Y:S01]  /*46a0*/  FFMA.FTZ R34, R34, c[0x0][0x23c], -R139.reuse ;  /* 0x00008f0022227a23 */ /* 0x100fe2000001088b */
[----:B------:R-:W-:Y:S01]  /*46b0*/  @!P0 FSEL R35, R35, -INF , !P1 ;  /* 0xff80000023238808 */ /* 0x000fe20004800000 */
[----:B------:R-:W4:Y:S01]  /*46c0*/  MUFU.EX2 R148, R148 ;  /* 0x0000009400947308 */ /* 0x000f220000000800 */
[----:B------:R-:W-:Y:S02]  /*46d0*/  @!P0 ISETP.GE.AND P1, PT, R0, R137, PT ;  /* 0x000000890000820c */ /* 0x000fe40003f26270 */
[----:B------:R-:W-:Y:S01]  /*46e0*/  F2FP.PACK_AB R0, R163, R169 ;  /* 0x000000a9a300723e */ /* 0x000fe200000000ff */
[----:B------:R-:W-:Y:S01]  /*46f0*/  FFMA.FTZ R139, R35, c[0x0][0x23c], -R139 ;  /* 0x00008f00238b7a23 */ /* 0x000fe2000001088b */
[----:B------:R-:W-:Y:S03]  /*4700*/  @!P0 FSEL R31, R31, -INF , !P1 ;  /* 0xff8000001f1f8808 */ /* 0x000fe60004800000 */
[----:B------:R1:W-:Y:S02]  /*4710*/  STS [R235+0x13000], R0 ;  /* 0x01300000eb007388 */ /* 0x0003e40000000800 */
[----:B------:R-:W-:Y:S01]  /*4720*/  MUFU.EX2 R150, R34 ;  /* 0x0000002200967308 */ /* 0x000fe20000000800 */
[----:B------:R-:W-:Y:S01]  /*4730*/  FFMA.FTZ R8, R31, c[0x0][0x23c], -R8 ;  /* 0x00008f001f087a23 */ /* 0x000fe20000010808 */
[----:B------:R4:W-:Y:S08]  /*4740*/  STS [R233+0x13000], R4 ;  /* 0x01300004e9007388 */ /* 0x0009f00000000800 */
[----:B------:R-:W-:Y:S10]  /*4750*/  MUFU.EX2 R149, R139 ;  /* 0x0000008b00957308 */ /* 0x000ff40000000800 */
[----:B------:R-:W-:Y:S01]  /*4760*/  MUFU.EX2 R167, R24 ;  /* 0x0000001800a77308 */ /* 0x000fe20000000800 */
[----:B-1----:R-:W-:Y:S02]  /*4770*/  F2FP.PACK_AB R0, R164, R165 ;  /* 0x000000a5a400723e */ /* 0x002fe400000000ff */
[----:B--2---:R-:W-:Y:S02]  /*4780*/  IADD3 R144, P0, R145, UR10, RZ ;  /* 0x0000000a91907c10 */ /* 0x004fe4000ff1e0ff */
[----:B----4-:R-:W-:Y:S01]  /*4790*/  F2FP.PACK_AB R4, R157, R158 ;  /* 0x0000009e9d04723e */ /* 0x010fe200000000ff */
[----:B------:R1:W-:Y:S04]  /*47a0*/  STS [R233+0x13400], R0 ;  /* 0x01340000e9007388 */ /* 0x0003e80000000800 */
[----:B------:R-:W2:Y:S01]  /*47b0*/  MUFU.EX2 R160, R25 ;  /* 0x0000001900a07308 */ /* 0x000ea20000000800 */
[----:B------:R4:W-:Y:S04]  /*47c0*/  STS [R235+0x14000], R6 ;  /* 0x01400006eb007388 */ /* 0x0009e80000000800 */
[----:B------:R2:W-:Y:S04]  /*47d0*/  STS [R235+0x14400], R5 ;  /* 0x01440005eb007388 */ /* 0x0005e80000000800 */
[----:B------:R2:W-:Y:S01]  /*47e0*/  STS [R233+0x14000], R7 ;  /* 0x01400007e9007388 */ /* 0x0005e20000000800 */
[----:B------:R-:W-:Y:S01]  /*47f0*/  MUFU.EX2 R168, R26 ;  /* 0x0000001a00a87308 */ /* 0x000fe20000000800 */
[----:B---3--:R-:W-:Y:S02]  /*4800*/  IADD3.X R145, R146, UR9, RZ, P0, !PT ;  /* 0x0000000992917c10 */ /* 0x008fe400087fe4ff */
[----:B------:R-:W-:Y:S03]  /*4810*/  PLOP3.LUT P0, PT, PT, PT, UP3, 0x80, 0x0 ;  /* 0x000000000000781c */ /* 0x000fe60003f0f038 */
[----:B------:R-:W3:Y:S04]  /*4820*/  LDG.E R142, [R144.64] ;  /* 0x0000000c908e7981 */ /* 0x000ee8000c1e1900 */
[----:B------:R-:W2:Y:S01]  /*4830*/  MUFU.EX2 R166, R27 ;  /* 0x0000001b00a67308 */ /* 0x000ea20000000800 */
[----:B------:R-:W3:Y:S01]  /*4840*/  LDG.E R141, [R144.64+0x20] ;  /* 0x0000200c908d7981 */ /* 0x000ee2000c1e1900 */
[----:B-1----:R-:W-:Y:S03]  /*4850*/  F2FP.PACK_AB R0, R148, R147 ;  /* 0x000000939400723e */ /* 0x002fe600000000ff */
[----:B------:R1:W3:Y:S01]  /*4860*/  LDG.E R140, [R144.64+0x80] ;  /* 0x0000800c908c7981 */ /* 0x0002e2000c1e1900 */
[----:B----4-:R-:W-:Y:S02]  /*4870*/  F2FP.PACK_AB R6, R244, R245 ;  /* 0x000000f5f406723e */ /* 0x010fe400000000ff */
[----:B--2---:R-:W-:Y:S03]  /*4880*/  F2FP.PACK_AB R5, R154, R156 ;  /* 0x0000009c9a05723e */ /* 0x004fe600000000ff */
[----:B------:R2:W-:Y:S01]  /*4890*/  STS [R233+0x14400], R6 ;  /* 0x01440006e9007388 */ /* 0x0005e20000000800 */
[----:B------:R-:W-:Y:S01]  /*48a0*/  MUFU.EX2 R153, R28 ;  /* 0x0000001c00997308 */ /* 0x000fe20000000800 */
[----:B------:R-:W-:Y:S02]  /*48b0*/  F2FP.PACK_AB R7, R160, R167 ;  /* 0x000000a7a007723e */ /* 0x000fe400000000ff */
[----:B------:R4:W-:Y:S04]  /*48c0*/  STS [R234+0x13000], R5 ;  /* 0x01300005ea007388 */ /* 0x0009e80000000800 */
[----:B------:R1:W-:Y:S03]  /*48d0*/  STS [R234+0x13400], R4 ;  /* 0x01340004ea007388 */ /* 0x0003e60000000800 */
[----:B------:R-:W1:Y:S01]  /*48e0*/  MUFU.EX2 R152, R138 ;  /* 0x0000008a00987308 */ /* 0x000e620000000800 */
[----:B------:R1:W-:Y:S09]  /*48f0*/  STS [R232+0x13000], R0 ;  /* 0x01300000e8007388 */ /* 0x0003f20000000800 */
[----:B------:R-:W-:Y:S01]  /*4900*/  MUFU.EX2 R155, R30 ;  /* 0x0000001e009b7308 */ /* 0x000fe20000000800 */
[----:B--2---:R-:W-:Y:S02]  /*4910*/  F2FP.PACK_AB R6, R166, R168 ;  /* 0x000000a8a606723e */ /* 0x004fe400000000ff */
[----:B----4-:R-:W-:Y:S07]  /*4920*/  F2FP.PACK_AB R5, R149, R150 ;  /* 0x000000969505723e */ /* 0x010fee00000000ff */
[----:B------:R-:W2:Y:S01]  /*4930*/  MUFU.EX2 R151, R8 ;  /* 0x0000000800977308 */ /* 0x000ea20000000800 */
[----:B------:R-:W-:Y:S01]  /*4940*/  STS [R232+0x13400], R5 ;  /* 0x01340005e8007388 */ /* 0x000fe20000000800 */
[----:B-1----:R-:W-:Y:S03]  /*4950*/  F2FP.PACK_AB R4, R152, R153 ;  /* 0x000000999804723e */ /* 0x002fe600000000ff */
[----:B------:R-:W-:Y:S04]  /*4960*/  STS [R234+0x14000], R7 ;  /* 0x01400007ea007388 */ /* 0x000fe80000000800 */
[----:B------:R-:W-:Y:S04]  /*4970*/  STS [R234+0x14400], R6 ;  /* 0x01440006ea007388 */ /* 0x000fe80000000800 */
[----:B------:R-:W-:Y:S01]  /*4980*/  STS [R232+0x14000], R4 ;  /* 0x01400004e8007388 */ /* 0x000fe20000000800 */
[----:B--2---:R-:W-:Y:S05]  /*4990*/  F2FP.PACK_AB R0, R151, R155 ;  /* 0x0000009b9700723e */ /* 0x004fea00000000ff */
[----:B------:R1:W-:Y:S04]  /*49a0*/  STS [R232+0x14400], R0 ;  /* 0x01440000e8007388 */ /* 0x0003e80000000800 */
[----:B------:R-:W2:Y:S08]  /*49b0*/  LDSM.16.M88.4 R32, [R223+0x6000] ;  /* 0x00600000df20783b */ /* 0x000eb00000000200 */
[----:B------:R-:W4:Y:S08]  /*49c0*/  LDSM.16.M88.4 R28, [R223+0x6800] ;  /* 0x00680000df1c783b */ /* 0x000f300000000200 */
[----:B------:R-:W4:Y:S08]  /*49d0*/  LDSM.16.M88.4 R132, [R224+0x6000] ;  /* 0x00600000e084783b */ /* 0x000f300000000200 */
[----:B-1----:R1:W3:Y:S04]  /*49e0*/  LDG.E R0, [R144.64+0xa0] ;  /* 0x0000a00c90007981 */ /* 0x0022e8000c1e1900 */
[----:B------:R-:W1:Y:S01]  /*49f0*/  LDSM.16.M88.4 R136, [R224+0x6800] ;  /* 0x00680000e088783b */ /* 0x000e620000000200 */
[-C--:B--2---:R-:W-:Y:S08]  /*4a00*/  HMMA.16816.F32 R4, R32, R172.reuse, RZ ;  /* 0x000000ac2004723c */ /* 0x084ff000000018ff */
        /* <DEDUP_REMOVED lines=16> */
[----:B------:R-:W2:Y:S07]  /*4b10*/  LDSM.16.M88.4 R132, [R223+0x7800] ;  /* 0x00780000df84783b */ /* 0x000eae0000000200 */
[-C--:B-1----:R-:W-:Y:S08]  /*4b20*/  HMMA.16816.F32 R4, R136, R188.reuse, R4 ;  /* 0x000000bc8804723c */ /* 0x082ff00000001804 */
[C---:B--2---:R-:W-:Y:S08]  /*4b30*/  HMMA.16816.F32 R8, R132.reuse, R188, R8 ;  /* 0x000000bc8408723c */ /* 0x044ff00000001808 */
        /* <DEDUP_REMOVED lines=31> */
[C---:B---3--:R-:W-:Y:S01]  /*4d30*/  FADD.FTZ R5, -R142.reuse, R5 ;  /* 0x000000058e057221 */ /* 0x048fe20000010100 */
[C---:B------:R-:W-:Y:S04]  /*4d40*/  HMMA.16816.F32 R16, R132.reuse, R214, R16 ;  /* 0x000000d68410723c */ /* 0x040fe80000001810 */
[C---:B------:R-:W-:Y:S02]  /*4d50*/  FADD.FTZ R6, -R141.reuse, R6 ;  /* 0x000000068d067221 */ /* 0x040fe40000010100 */
[----:B------:R-:W-:Y:S02]  /*4d60*/  FADD.FTZ R7, -R141, R7 ;  /* 0x000000078d077221 */ /* 0x000fe40000010100 */
[----:B------:R-:W-:Y:S01]  /*4d70*/  FADD.FTZ R4, -R142, R4 ;  /* 0x000000048e047221 */ /* 0x000fe20000010100 */
[-C--:B------:R-:W-:Y:S03]  /*4d80*/  HMMA.16816.F32 R20, R132, R216.reuse, R20 ;  /* 0x000000d88414723c */ /* 0x080fe60000001814 */
[----:B------:R-:W-:Y:S02]  /*4d90*/  FMUL.FTZ R144, R163, R5 ;  /* 0x00000005a3907220 */ /* 0x000fe40000410000 */
        /* <DEDUP_REMOVED lines=62> */
[----:B------:R-:W-:Y:S02]  /*5180*/  IMAD.MOV.U32 R148, RZ, RZ, R241 ;  /* 0x000000ffff947224 */ /* 0x000fe400078e00f1 */
[----:B------:R-:W-:Y:S01]  /*5190*/  IMAD.MOV.U32 R149, RZ, RZ, R240 ;  /* 0x000000ffff957224 */ /* 0x000fe200078e00f0 */
        /* <DEDUP_REMOVED lines=19> */
.L_x_69:
[----:B------:R-:W-:Y:S01]  /*52d0*/  F2FP.PACK_AB R16, R144, R145 ;  /* 0x000000919010723e */ /* 0x000fe200000000ff */
[----:B------:R-:W-:Y:S01]  /*52e0*/  IMAD.SHL.U32 R144, R229, 0x2, RZ ;  /* 0x00000002e5907824 */ /* 0x000fe200078e00ff */
[----:B------:R-:W-:Y:S01]  /*52f0*/  F2FP.PACK_AB R15, R32, R146 ;  /* 0x00000092200f723e */ /* 0x000fe200000000ff */
        /* <DEDUP_REMOVED lines=31> */
[----:B------:R-:W-:Y:S06]  /*54f0*/  BAR.SYNC.DEFER_BLOCKING 0x0 ;  /* 0x0000000000007b1d */ /* 0x000fec0000010000 */
[----:B------:R-:W-:Y:S04]  /*5500*/  LDSM.16.MT88.4 R4, [R2+0x13000] ;  /* 0x013000000204783b */ /* 0x000fe80000004200 */
[----:B------:R-:W3:Y:S04]  /*5510*/  LDSM.16.MT88.4 R8, [R144+0x6000] ;  /* 0x006000009008783b */ /* 0x000ee80000004200 */
[----:B------:R-:W4:Y:S04]  /*5520*/  LDSM.16.MT88.4 R12, [R2+0x15000] ;  /* 0x01500000020c783b */ /* 0x000f280000004200 */
[----:B------:R-:W1:Y:S04]  /*5530*/  LDSM.16.MT88.4 R16, [R144+0x7000] ;  /* 0x007000009010783b */ /* 0x000e680000004200 */
[----:B------:R-:W1:Y:S04]  /*5540*/  LDSM.16.MT88.4 R20, [R144+0x8000] ;  /* 0x008000009014783b */ /* 0x000e680000004200 */
[----:B------:R-:W-:Y:S04]  /*5550*/  LDSM.16.MT88.4 R24, [R2+0x13800] ;  /* 0x013800000218783b */ /* 0x000fe80000004200 */
[----:B------:R-:W1:Y:S04]  /*5560*/  LDSM.16.MT88.4 R28, [R144+0x6400] ;  /* 0x00640000901c783b */ /* 0x000e680000004200 */
[----:B------:R-:W1:Y:S04]  /*5570*/  LDSM.16.MT88.4 R32, [R2+0x15800] ;  /* 0x015800000220783b */ /* 0x000e680000004200 */
[----:B------:R-:W1:Y:S04]  /*5580*/  LDSM.16.MT88.4 R132, [R144+0x7400] ;  /* 0x007400009084783b */ /* 0x000e680000004200 */
[----:B------:R-:W-:Y:S01]  /*5590*/  LDSM.16.MT88.4 R136, [R2+0x16800] ;  /* 0x016800000288783b */ /* 0x000fe20000004200 */
[-C--:B---3--:R-:W-:Y:S08]  /*55a0*/  HMMA.16816.F32 R36, R4, R8.reuse, R36 ;  /* 0x000000080424723c */ /* 0x088ff00000001824 */
[C---:B----4-:R-:W-:Y:S08]  /*55b0*/  HMMA.16816.F32 R40, R12.reuse, R8, R40 ;  /* 0x000000080c28723c */ /* 0x050ff00000001828 */
[-C--:B------:R-:W-:Y:S08]  /*55c0*/  HMMA.16816.F32 R44, R12, R10.reuse, R44 ;  /* 0x0000000a0c2c723c */ /* 0x080ff0000000182c */
[C---:B------:R-:W-:Y:S01]  /*55d0*/  HMMA.16816.F32 R48, R4.reuse, R10, R48 ;  /* 0x0000000a0430723c */ /* 0x040fe20000001830 */
[----:B------:R-:W3:Y:S07]  /*55e0*/  LDSM.16.MT88.4 R8, [R144+0x8400] ;  /* 0x008400009008783b */ /* 0x000eee0000004200 */
[-C--:B-1----:R-:W-:Y:S08]  /*55f0*/  HMMA.16816.F32 R52, R4, R16.reuse, R52 ;  /* 0x000000100434723c */ /* 0x082ff00000001834 */
        /* <DEDUP_REMOVED lines=9> */
[----:B------:R-:W1:Y:S04]  /*5690*/  LDSM.16.MT88.4 R4, [R2+0x14000] ;  /* 0x014000000204783b */ /* 0x000e680000004200 */
[----:B------:R-:W4:Y:S03]  /*56a0*/  LDSM.16.MT88.4 R20, [R144+0x7800] ;  /* 0x007800009014783b */ /* 0x000f260000004200 */
[-C--:B------:R-:W-:Y:S08]  /*56b0*/  HMMA.16816.F32 R36, R24, R28.reuse, R36 ;  /* 0x0000001c1824723c */ /* 0x080ff00000001824 */
        /* <DEDUP_REMOVED lines=9> */
[-C--:B---3--:R-:W-:Y:S08]  /*5750*/  HMMA.16816.F32 R68, R24, R8.reuse, R68 ;  /* 0x000000081844723c */ /* 0x088ff00000001844 */
[C---:B------:R-:W-:Y:S08]  /*5760*/  HMMA.16816.F32 R72, R32.reuse, R8, R72 ;  /* 0x000000082048723c */ /* 0x040ff00000001848 */
[-C--:B------:R-:W-:Y:S01]  /*5770*/  HMMA.16816.F32 R76, R32, R10.reuse, R76 ;  /* 0x0000000a204c723c */ /* 0x080fe2000000184c */
[----:B------:R-:W3:Y:S07]  /*5780*/  LDSM.16.MT88.4 R32, [R2+0x14800] ;  /* 0x014800000220783b */ /* 0x000eee0000004200 */
        /* <DEDUP_REMOVED lines=16> */
[-C--:B---3--:R-:W-:Y:S08]  /*5890*/  HMMA.16816.F32 R36, R32, R132.reuse, R36 ;  /* 0x000000842024723c */ /* 0x088ff00000001824 */
[C---:B------:R-:W-:Y:S08]  /*58a0*/  HMMA.16816.F32 R40, R136.reuse, R132, R40 ;  /* 0x000000848828723c */ /* 0x040ff00000001828 */
[-C--:B------:R-:W-:Y:S08]  /*58b0*/  HMMA.16816.F32 R44, R136, R134.reuse, R44 ;  /* 0x00000086882c723c */ /* 0x080ff0000000182c */
[C---:B------:R-:W-:Y:S08]  /*58c0*/  HMMA.16816.F32 R48, R32.reuse, R134, R48 ;  /* 0x000000862030723c */ /* 0x040ff00000001830 */
[-C--:B--2---:R-:W-:Y:S08]  /*58d0*/  HMMA.16816.F32 R52, R32, R8.reuse, R52 ;  /* 0x000000082034723c */ /* 0x084ff00000001834 */
        /* <DEDUP_REMOVED lines=8> */
[----:B------:R-:W-:Y:S02]  /*5960*/  IMAD.MOV.U32 R4, RZ, RZ, c[0x0][0x370] ;  /* 0x0000dc00ff047624 */ /* 0x000fe400078e00ff */
[----:B-----5:R-:W-:Y:S03]  /*5970*/  IMAD.SHL.U32 R0, R150, 0x2, RZ ;  /* 0x0000000296007824 */ /* 0x020fe600078e00ff */
[----:B------:R-:W-:Y:S04]  /*5980*/  LEA R4, -R4, RZ, 0x6 ;  /* 0x000000ff04047211 */ /* 0x000fe800078e31ff */
[C---:B------:R-:W-:Y:S04]  /*5990*/  LEA R5, P1, R4.reuse, R236, 0x1 ;  /* 0x000000ec04057211 */ /* 0x040fe800078208ff */
[----:B------:R-:W-:Y:S02]  /*59a0*/  LEA.HI.X.SX32 R4, R4, R237, 0x1, P1 ;  /* 0x000000ed04047211 */ /* 0x000fe400008f0eff */
[----:B------:R-:W-:Y:S03]  /*59b0*/  MOV R236, R5 ;  /* 0x0000000500ec7202 */ /* 0x000fe60000000f00 */
[----:B------:R-:W-:Y:S05]  /*59c0*/  IMAD.MOV.U32 R237, RZ, RZ, R4 ;  /* 0x000000ffffed7224 */ /* 0x000fea00078e0004 */
[----:B------:R-:W-:Y:S01]  /*59d0*/  @!PT LDS RZ, [RZ] ;  /* 0x00000000fffff984 */ /* 0x000fe20000000800 */
[----:B------:R-:W-:Y:S01]  /*59e0*/  @!PT LDS RZ, [RZ] ;  /* 0x00000000fffff984 */ /* 0x000fe20000000800 */
[----:B------:R-:W-:Y:S01]  /*59f0*/  @!PT LDS RZ, [RZ] ;  /* 0x00000000fffff984 */ /* 0x000fe20000000800 */
[----:B------:R1:W-:Y:S04]  /*5a00*/  LDGSTS.E.BYPASS.LTC128B.128 [R0+0x6000], [R236.64] ;  /* 0x06000000ec007fae */ /* 0x0003e8000b901d4c */
[----:B------:R1:W-:Y:S04]  /*5a10*/  LDGSTS.E.BYPASS.LTC128B.128 [R0+0x7000], [R236.64+0x40] ;  /* 0x07000040ec007fae */ /* 0x0003e8000b901d4c */
[----:B------:R1:W-:Y:S04]  /*5a20*/  LDGSTS.E.BYPASS.LTC128B.128 [R0+0x8000], [R236.64+0x80] ;  /* 0x08000080ec007fae */ /* 0x0003e8000b901d4c */
[----:B------:R-:W0:Y:S02]  /*5a30*/  LDGDEPBAR ;  /* 0x00000000000079af */ /* 0x000e240000000000 */
.L_x_70:
[----:B------:R-:W-:Y:S01]  /*5a40*/  LDSM.16.M88.4 R24, [R225] ;  /* 0x00000000e118783b */ /* 0x000fe20000000200 */
[----:B------:R-:W-:Y:S01]  /*5a50*/  IMAD.MOV.U32 R151, RZ, RZ, c[0x0][0x22c] ;  /* 0x00008b00ff977624 */ /* 0x000fe200078e00ff */
[----:B------:R-:W-:Y:S01]  /*5a60*/  ULOP3.LUT UR4, UR5, 0x1, URZ, 0xc0, !UPT ;  /* 0x0000000105047892 */ /* 0x000fe2000f8ec03f */
[----:B------:R-:W-:Y:S01]  /*5a70*/  IMAD.MOV.U32 R155, RZ, RZ, c[0x0][0x22c] ;  /* 0x00008b00ff9b7624 */ /* 0x000fe200078e00ff */
[----:B------:R-:W2:Y:S01]  /*5a80*/  LDSM.16.MT88.4 R8, [R144+0x9000] ;  /* 0x009000009008783b */ /* 0x000ea20000004200 */
[----:B------:R-:W-:Y:S01]  /*5a90*/  IMAD R151, R151, c[0x0][0x1c0], RZ ;  /* 0x0000700097977a24 */ /* 0x000fe200078e02ff */
[----:B------:R-:W-:Y:S01]  /*5aa0*/  UISETP.NE.U32.AND UP0, UPT, UR4, 0x1, UPT ;  /* 0x000000010400788c */ /* 0x000fe2000bf05070 */
[----:B------:R-:W-:Y:S01]  /*5ab0*/  IMAD R155, R155, c[0x0][0x1c0], RZ ;  /* 0x000070009b9b7a24 */ /* 0x000fe200078e02ff */
[----:B------:R-:W3:Y:S01]  /*5ac0*/  LDSM.16.MT88.4 R16, [R144+0xb000] ;  /* 0x00b000009010783b */ /* 0x000ee20000004200 */
[----:B------:R-:W-:Y:S01]  /*5ad0*/  IMAD.U32 R151, R151, -0x40, RZ ;  /* 0xffffffc097977824 */ /* 0x000fe200078e00ff */
[----:B------:R-:W-:Y:S01]  /*5ae0*/  UISETP.GT.AND UP2, UPT, UR5, UR11, UPT ;  /* 0x0000000b0500728c */ /* 0x000fe2000bf44270 */
[----:B------:R-:W-:Y:S01]  /*5af0*/  IMAD.SHL.U32 R155, R155, 0x10, RZ ;  /* 0x000000109b9b7824 */ /* 0x000fe200078e00ff */
[----:B------:R-:W3:Y:S01]  /*5b00*/  LDSM.16.MT88.4 R28, [R144+0xd000] ;  /* 0x00d00000901c783b */ /* 0x000ee20000004200 */
[----:B------:R-:W-:Y:S01]  /*5b10*/  IMAD.MOV.U32 R154, RZ, RZ, c[0x0][0x22c] ;  /* 0x00008b00ff9a7624 */ /* 0x000fe200078e00ff */
[C---:B------:R-:W-:Y:S01]  /*5b20*/  LEA R241, P1, R151.reuse, R148, 0x2 ;  /* 0x0000009497f17211 */ /* 0x040fe200078210ff */
[----:B------:R-:W-:Y:S01]  /*5b30*/  UIADD3 UR4, UR5, -0x1, URZ ;  /* 0xffffffff05047890 */ /* 0x000fe2000fffe03f */
[----:B------:R-:W4:Y:S01]  /*5b40*/  LDL R153, [R1+0x2c] ;  /* 0x00002c0001997983 */ /* 0x000f220000100800 */
[----:B------:R-:W-:Y:S01]  /*5b50*/  IMAD R154, R154, c[0x0][0x1c0], RZ ;  /* 0x000070009a9a7a24 */ /* 0x000fe200078e02ff */
[----:B------:R-:W-:Y:S01]  /*5b60*/  LEA.HI.X.SX32 R240, R151, R149, 0x2, P1 ;  /* 0x0000009597f07211 */ /* 0x000fe200008f16ff */
[----:B------:R-:W-:Y:S01]  /*5b70*/  IMAD.MOV.U32 R151, RZ, RZ, c[0x0][0x22c] ;  /* 0x00008b00ff977624 */ /* 0x000fe200078e00ff */
[----:B------:R-:W-:Y:S01]  /*5b80*/  LDSM.16.M88.4 R32, [R226] ;  /* 0x00000000e220783b */ /* 0x000fe20000000200 */
[----:B------:R-:W-:Y:S01]  /*5b90*/  IMAD.SHL.U32 R154, R154, 0x10, RZ ;  /* 0x000000109a9a7824 */ /* 0x000fe200078e00ff */
[----:B------:R-:W-:Y:S01]  /*5ba0*/  UMOV UR5, UR4 ;  /* 0x0000000400057c82 */ /* 0x000fe20008000000 */
[----:B------:R-:W-:Y:S01]  /*5bb0*/  IMAD R151, R151, c[0x0][0x1c0], RZ ;  /* 0x0000700097977a24 */ /* 0x000fe200078e02ff */
[----:B------:R-:W4:Y:S03]  /*5bc0*/  LDL R152, [R1+0x30] ;  /* 0x0000300001987983 */ /* 0x000f260000100800 */
[----:B------:R-:W-:Y:S01]  /*5bd0*/  IMAD.SHL.U32 R151, R151, 0x8, RZ ;  /* 0x0000000897977824 */ /* 0x000fe200078e00ff */
[----:B------:R-:W1:Y:S04]  /*5be0*/  LDSM.16.MT88.4 R132, [R144+0x9400] ;  /* 0x009400009084783b */ /* 0x000e680000004200 */
[----:B-1----:R1:W4:Y:S04]  /*5bf0*/  LDL R0, [R1] ;  /* 0x0000000001007983 */ /* 0x0023280000100800 */
[----:B------:R-:W1:Y:S04]  /*5c00*/  LDSM.16.MT88.4 R136, [R144+0xb400] ;  /* 0x00b400009088783b */ /* 0x000e680000004200 */
[----:B------:R-:W1:Y:S01]  /*5c10*/  LDSM.16.MT88.4 R140, [R144+0xd400] ;  /* 0x00d40000908c783b */ /* 0x000e620000004200 */
[C---:B--2---:R-:W-:Y:S08]  /*5c20*/  HMMA.16816.F32 R4, R24.reuse, R8, RZ ;  /* 0x000000081804723c */ /* 0x044ff000000018ff */
        /* <DEDUP_REMOVED lines=8> */
[----:B------:R-:W2:Y:S07]  /*5cb0*/  LDSM.16.MT88.4 R132, [R144+0x9800] ;  /* 0x009800009084783b */ /* 0x000eae0000004200 */
[C---:B-1----:R-:W-:Y:S08]  /*5cc0*/  HMMA.16816.F32 R12, R32.reuse, R136, R12 ;  /* 0x00000088200c723c */ /* 0x042ff0000000180c */
[C---:B------:R-:W-:Y:S01]  /*5cd0*/  HMMA.16816.F32 R16, R32.reuse, R138, R16 ;  /* 0x0000008a2010723c */ /* 0x040fe20000001810 */
[----:B------:R-:W1:Y:S07]  /*5ce0*/  LDSM.16.MT88.4 R136, [R144+0xb800] ;  /* 0x00b800009088783b */ /* 0x000e6e0000004200 */
[C---:B------:R-:W-:Y:S08]  /*5cf0*/  HMMA.16816.F32 R20, R32.reuse, R140, R20 ;  /* 0x0000008c2014723c */ /* 0x040ff00000001814 */
[----:B------:R-:W-:Y:S01]  /*5d00*/  HMMA.16816.F32 R24, R32, R142, R24 ;  /* 0x0000008e2018723c */ /* 0x000fe20000001818 */
[----:B------:R-:W3:Y:S04]  /*5d10*/  LDSM.16.MT88.4 R32, [R144+0xd800] ;  /* 0x00d800009020783b */ /* 0x000ee80000004200 */
[----:B------:R-:W-:Y:S03]  /*5d20*/  LDSM.16.MT88.4 R140, [R144+0x9c00] ;  /* 0x009c0000908c783b */ /* 0x000fe60000004200 */
[C---:B--2---:R-:W-:Y:S08]  /*5d30*/  HMMA.16816.F32 R4, R28.reuse, R132, R4 ;  /* 0x000000841c04723c */ /* 0x044ff00000001804 */
[C---:B------:R-:W-:Y:S01]  /*5d40*/  HMMA.16816.F32 R8, R28.reuse, R134, R8 ;  /* 0x000000861c08723c */ /* 0x040fe20000001808 */
[----:B------:R-:W2:Y:S07]  /*5d50*/  LDSM.16.M88.4 R132, [R227] ;  /* 0x00000000e384783b */ /* 0x000eae0000000200 */
[C---:B-1----:R-:W-:Y:S08]  /*5d60*/  HMMA.16816.F32 R12, R28.reuse, R136, R12 ;  /* 0x000000881c0c723c */ /* 0x042ff0000000180c */
[C---:B------:R-:W-:Y:S01]  /*5d70*/  HMMA.16816.F32 R16, R28.reuse, R138, R16 ;  /* 0x0000008a1c10723c */ /* 0x040fe20000001810 */
[----:B------:R-:W1:Y:S07]  /*5d80*/  LDSM.16.MT88.4 R136, [R144+0xbc00] ;  /* 0x00bc00009088783b */ /* 0x000e6e0000004200 */
[C---:B---3--:R-:W-:Y:S08]  /*5d90*/  HMMA.16816.F32 R20, R28.reuse, R32, R20 ;  /* 0x000000201c14723c */ /* 0x048ff00000001814 */
[----:B------:R-:W-:Y:S01]  /*5da0*/  HMMA.16816.F32 R24, R28, R34, R24 ;  /* 0x000000221c18723c */ /* 0x000fe20000001818 */
[----:B------:R-:W3:Y:S04]  /*5db0*/  LDSM.16.MT88.4 R28, [R144+0xdc00] ;  /* 0x00dc0000901c783b */ /* 0x000ee80000004200 */
[----:B------:R-:W-:Y:S03]  /*5dc0*/  LDSM.16.M88.4 R32, [R225+0x2000] ;  /* 0x00200000e120783b */ /* 0x000fe60000000200 */
[C---:B--2---:R-:W-:Y:S08]  /*5dd0*/  HMMA.16816.F32 R4, R132.reuse, R140, R4 ;  /* 0x0000008c8404723c */ /* 0x044ff00000001804 */
[C---:B------:R-:W-:Y:S01]  /*5de0*/  HMMA.16816.F32 R8, R132.reuse, R142, R8 ;  /* 0x0000008e8408723c */ /* 0x040fe20000001808 */
[----:B------:R-:W2:Y:S07]  /*5df0*/  LDSM.16.MT88.4 R140, [R144+0xa000] ;  /* 0x00a00000908c783b */ /* 0x000eae0000004200 */
        /* <DEDUP_REMOVED lines=32> */
[----:B------:R-:W1:Y:S04]  /*6000*/  LDSM.16.MT88.4 R136, [R144+0xcc00] ;  /* 0x00cc00009088783b */ /* 0x000e680000004200 */
[----:B------:R-:W1:Y:S03]  /*6010*/  LDSM.16.MT88.4 R144, [R144+0xec00] ;  /* 0x00ec00009090783b */ /* 0x000e660000004200 */
[C---:B---3--:R-:W-:Y:S07]  /*6020*/  HMMA.16816.F32 R20, R32.reuse, R28, R20 ;  /* 0x0000001c2014723c */ /* 0x048fee0000001814 */
[----:B------:R-:W-:Y:S01]  /*6030*/  IMAD.MOV.U32 R28, RZ, RZ, R241 ;  /* 0x000000ffff1c7224 */ /* 0x000fe200078e00f1 */
[----:B------:R-:W-:Y:S04]  /*6040*/  HMMA.16816.F32 R24, R32, R30, R24 ;  /* 0x0000001e2018723c */ /* 0x000fe80000001818 */
[----:B------:R-:W-:Y:S03]  /*6050*/  IMAD.MOV.U32 R29, RZ, RZ, R240 ;  /* 0x000000ffff1d7224 */ /* 0x000fe600078e00f0 */
[----:B----4-:R-:W-:Y:S01]  /*6060*/  @P0 IADD3 R30, P2, R153, UR8, RZ ;  /* 0x00000008991e0c10 */ /* 0x010fe2000ff5e0ff */
[----:B------:R-:W-:Y:S01]  /*6070*/  IMAD.MOV.U32 R153, RZ, RZ, c[0x0][0x22c] ;  /* 0x00008b00ff997624 */ /* 0x000fe200078e00ff */
[C---:B--2---:R-:W-:Y:S01]  /*6080*/  HMMA.16816.F32 R4, R132.reuse, R140, R4 ;  /* 0x0000008c8404723c */ /* 0x044fe20000001804 */
[----:B------:R-:W-:Y:S04]  /*6090*/  @UP3 UIADD3 UR8, UP1, UR8, -0x100, URZ ;  /* 0xffffff0008083890 */ /* 0x000fe8000ff3e03f */
[----:B------:R-:W-:Y:S01]  /*60a0*/  @P0 IADD3.X R31, R152, UR7, RZ, P2, !PT ;  /* 0x00000007981f0c10 */ /* 0x000fe200097fe4ff */
[----:B------:R-:W-:Y:S01]  /*60b0*/  IMAD R153, R153, c[0x0][0x1c0], RZ ;  /* 0x0000700099997a24 */ /* 0x000fe200078e02ff */
[CC--:B------:R-:W-:Y:S01]  /*60c0*/  LEA R32, P1, R151.reuse, R28.reuse, 0x2 ;  /* 0x0000001c97207211 */ /* 0x0c0fe200078210ff */
[C---:B------:R-:W-:Y:S01]  /*60d0*/  HMMA.16816.F32 R8, R132.reuse, R142, R8 ;  /* 0x0000008e8408723c */ /* 0x040fe20000001808 */
[----:B------:R-:W-:Y:S01]  /*60e0*/  IMAD.MOV.U32 R152, RZ, RZ, c[0x0][0x22c] ;  /* 0x00008b00ff987624 */ /* 0x000fe200078e00ff */
[----:B------:R2:W3:Y:S01]  /*60f0*/  @P0 LDG.E R0, [R30.64+0x20] ;  /* 0x0000200c1e000981 */ /* 0x0004e2000c1e1900 */
[----:B------:R-:W-:Y:S01]  /*6100*/  @UP3 UIADD3.X UR7, UR7, -0x1, URZ, UP1, !UPT ;  /* 0xffffffff07073890 */ /* 0x000fe20008ffe43f */
[-C--:B------:R-:W-:Y:S01]  /*6110*/  LEA.HI.X.SX32 R33, R151, R29.reuse, 0x2, P1 ;  /* 0x0000001d97217211 */ /* 0x080fe200008f16ff */
[----:B------:R-:W-:Y:S01]  /*6120*/  IMAD.SHL.U32 R153, R153, 0x8, RZ ;  /* 0x0000000899997824 */ /* 0x000fe200078e00ff */
[----:B------:R2:W5:Y:S01]  /*6130*/  @P0 LDG.E R252, [R30.64] ;  /* 0x0000000c1efc0981 */ /* 0x000562000c1e1900 */
[----:B------:R-:W-:Y:S01]  /*6140*/  IMAD R152, R152, c[0x0][0x1c0], RZ ;  /* 0x0000700098987a24 */ /* 0x000fe200078e02ff */
[C---:B-1----:R-:W-:Y:S01]  /*6150*/  HMMA.16816.F32 R12, R132.reuse, R136, R12 ;  /* 0x00000088840c723c */ /* 0x042fe2000000180c */
[----:B------:R-:W-:Y:S01]  /*6160*/  IMAD.MOV.U32 R142, RZ, RZ, c[0x0][0x22c] ;  /* 0x00008b00ff8e7624 */ /* 0x000fe200078e00ff */
[----:B------:R2:W5:Y:S02]  /*6170*/  @P0 LDG.E R250, [R30.64+0x80] ;  /* 0x0000800c1efa0981 */ /* 0x000564000c1e1900 */
[----:B------:R-:W-:Y:S02]  /*6180*/  IMAD.SHL.U32 R152, R152, 0x10, RZ ;  /* 0x0000001098987824 */ /* 0x000fe400078e00ff */
[----:B------:R2:W5:Y:S01]  /*6190*/  @P0 LDG.E R251, [R30.64+0xa0] ;  /* 0x0000a00c1efb0981 */ /* 0x000562000c1e1900 */
[----:B------:R-:W-:Y:S01]  /*61a0*/  IMAD R142, R142, c[0x0][0x1c0], RZ ;  /* 0x000070008e8e7a24 */ /* 0x000fe200078e02ff */
[C---:B------:R-:W-:Y:S01]  /*61b0*/  HMMA.16816.F32 R16, R132.reuse, R138, R16 ;  /* 0x0000008a8410723c */ /* 0x040fe20000001810 */
[----:B------:R-:W-:Y:S01]  /*61c0*/  IMAD.MOV.U32 R141, RZ, RZ, c[0x0][0x22c] ;  /* 0x00008b00ff8d7624 */ /* 0x000fe200078e00ff */
[----:B------:R-:W2:Y:S02]  /*61d0*/  LDL R139, [R1+0x8] ;  /* 0x00000800018b7983 */ /* 0x000ea40000100800 */
[----:B------:R-:W-:Y:S02]  /*61e0*/  IMAD.SHL.U32 R142, R142, 0x20, RZ ;  /* 0x000000208e8e7824 */ /* 0x000fe400078e00ff */
[----:B------:R-:W2:Y:S01]  /*61f0*/  LDL R138, [R1+0x10] ;  /* 0x00001000018a7983 */ /* 0x000ea20000100800 */
[----:B------:R-:W-:Y:S01]  /*6200*/  IMAD R141, R141, c[0x0][0x1c0], RZ ;  /* 0x000070008d8d7a24 */ /* 0x000fe200078e02ff */
[C---:B------:R-:W-:Y:S01]  /*6210*/  HMMA.16816.F32 R20, R132.reuse, R144, R20 ;  /* 0x000000908414723c */ /* 0x040fe20000001814 */
[----:B------:R-:W-:Y:S01]  /*6220*/  IMAD.MOV.U32 R140, RZ, RZ, c[0x0][0x22c] ;  /* 0x00008b00ff8c7624 */ /* 0x000fe200078e00ff */
[----:B------:R-:W-:Y:S02]  /*6230*/  RED.E.ADD.F32.FTZ.RN.STRONG.GPU [R28.64], R4 ;  /* 0x000000041c00798e */ /* 0x000fe4000c10e78c */
[----:B------:R-:W-:Y:S02]  /*6240*/  IMAD R141, R141, 0x28, RZ ;  /* 0x000000288d8d7824 */ /* 0x000fe400078e02ff */
[----:B------:R-:W-:Y:S01]  /*6250*/  RED.E.ADD.F32.FTZ.RN.STRONG.GPU [R32.64], R5 ;  /* 0x000000052000798e */ /* 0x000fe2000c10e78c */
[----:B------:R-:W-:Y:S01]  /*6260*/  IMAD R140, R140, c[0x0][0x1c0], RZ ;  /* 0x000070008c8c7a24 */ /* 0x000fe200078e02ff */
[----:B------:R-:W-:Y:S04]  /*6270*/  HMMA.16816.F32 R24, R132, R146, R24 ;  /* 0x000000928418723c */ /* 0x000fe80000001818 */
[----:B------:R-:W-:Y:S01]  /*6280*/  IMAD R140, R140, 0x38, RZ ;  /* 0x000000388c8c7824 */ /* 0x000fe200078e02ff */
[CC--:B--2---:R-:W-:Y:S02]  /*6290*/  LEA R30, P2, R141.reuse, R28.reuse, 0x2 ;  /* 0x0000001c8d1e7211 */ /* 0x0c4fe400078410ff */
[----:B------:R-:W-:Y:S02]  /*62a0*/  IADD3 R134, R152, 0x40, RZ ;  /* 0x0000004098867810 */ /* 0x000fe40007ffe0ff */
[-C--:B------:R-:W-:Y:S03]  /*62b0*/  LEA.HI.X.SX32 R31, R141, R29.reuse, 0x2, P2 ;  /* 0x0000001d8d1f7211 */ /* 0x080fe600010f16ff */
[----:B------:R-:W-:Y:S05]  /*62c0*/  IADD3 R141, R154, 0x20, RZ ;  /* 0x000000209a8d7810 */ /* 0x000fea0007ffe0ff */
[C---:B------:R-:W-:Y:S04]  /*62d0*/  IMAD.IADD R141, R153.reuse, 0x1, R141 ;  /* 0x00000001998d7824 */ /* 0x040fe800078e028d */
[C---:B------:R-:W-:Y:S01]  /*62e0*/  IMAD.IADD R141, R153.reuse, 0x1, R141 ;  /* 0x00000001998d7824 */ /* 0x040fe200078e028d */
[----:B---3--:R1:W-:Y:S01]  /*62f0*/  @P0 STL [R1], R0 ;  /* 0x0000000001000387 */ /* 0x0083e20000100800 */
[CC--:B------:R-:W-:Y:S04]  /*6300*/  LEA R136, P0, R152.reuse, R28.reuse, 0x2 ;  /* 0x0000001c98887211 */ /* 0x0c0fe800078010ff */
[-C--:B------:R-:W-:Y:S02]  /*6310*/  LEA.HI.X.SX32 R137, R152, R29.reuse, 0x2, P0 ;  /* 0x0000001d98897211 */ /* 0x080fe400000f16ff */
[CC--:B------:R-:W-:Y:S03]  /*6320*/  LEA R34, P0, R142.reuse, R28.reuse, 0x2 ;  /* 0x0000001c8e227211 */ /* 0x0c0fe600078010ff */
[----:B------:R2:W-:Y:S01]  /*6330*/  RED.E.ADD.F32.FTZ.RN.STRONG.GPU [R136.64], R6 ;  /* 0x000000068800798e */ /* 0x0005e2000c10e78c */
[-C--:B------:R-:W-:Y:S02]  /*6340*/  LEA.HI.X.SX32 R35, R142, R29.reuse, 0x2, P0 ;  /* 0x0000001d8e237211 */ /* 0x080fe400000f16ff */
[----:B------:R-:W-:Y:S05]  /*6350*/  IADD3 R142, R154, 0x20, RZ ;  /* 0x000000209a8e7810 */ /* 0x000fea0007ffe0ff */
[----:B------:R-:W-:Y:S02]  /*6360*/  IMAD.IADD R142, R153, 0x1, R142 ;  /* 0x00000001998e7824 */ /* 0x000fe400078e028e */
[----:B-1----:R-:W-:Y:S04]  /*6370*/  IMAD.MOV.U32 R0, RZ, RZ, c[0x0][0x22c] ;  /* 0x00008b00ff007624 */ /* 0x002fe800078e00ff */
[----:B------:R-:W-:Y:S04]  /*6380*/  IMAD R0, R0, c[0x0][0x1c0], RZ ;  /* 0x0000700000007a24 */ /* 0x000fe800078e02ff */
[----:B------:R-:W-:Y:S01]  /*6390*/  IMAD R0, R0, 0x18, RZ ;  /* 0x0000001800007824 */ /* 0x000fe200078e02ff */
[-C--:B--2---:R-:W-:Y:S04]  /*63a0*/  LEA R6, P0, R140, R28.reuse, 0x2 ;  /* 0x0000001c8c067211 */ /* 0x084fe800078010ff */
[CC--:B------:R-:W-:Y:S04]  /*63b0*/  LEA R132, P1, R0.reuse, R28.reuse, 0x2 ;  /* 0x0000001c00847211 */ /* 0x0c0fe800078210ff */
[-C--:B------:R-:W-:Y:S01]  /*63c0*/  LEA.HI.X.SX32 R133, R0, R29.reuse, 0x2, P1 ;  /* 0x0000001d00857211 */ /* 0x080fe200008f16ff */
[----:B------:R-:W-:Y:S04]  /*63d0*/  IMAD.MOV.U32 R0, RZ, RZ, c[0x0][0x22c] ;  /* 0x00008b00ff007624 */ /* 0x000fe800078e00ff */
[----:B------:R1:W-:Y:S01]  /*63e0*/  RED.E.ADD.F32.FTZ.RN.STRONG.GPU [R132.64], R7 ;  /* 0x000000078400798e */ /* 0x0003e2000c10e78c */
[----:B------:R-:W-:Y:S03]  /*63f0*/  IMAD R0, R0, c[0x0][0x1c0], RZ ;  /* 0x0000700000007a24 */ /* 0x000fe600078e02ff */
[----:B------:R2:W-:Y:S01]  /*6400*/  RED.E.ADD.F32.FTZ.RN.STRONG.GPU [R34.64], R8 ;  /* 0x000000082200798e */ /* 0x0005e2000c10e78c */
[----:B------:R-:W-:Y:S03]  /*6410*/  IMAD R0, R0, 0x30, RZ ;  /* 0x0000003000007824 */ /* 0x000fe600078e02ff */
[----:B------:R3:W-:Y:S02]  /*6420*/  RED.E.ADD.F32.FTZ.RN.STRONG.GPU [R30.64], R9 ;  /* 0x000000091e00798e */ /* 0x0007e4000c10e78c */
[CC--:B------:R-:W-:Y:S04]  /*6430*/  LEA R4, P1, R0.reuse, R28.reuse, 0x2 ;  /* 0x0000001c00047211 */ /* 0x0c0fe800078210ff */
[-C--:B------:R-:W-:Y:S02]  /*6440*/  LEA.HI.X.SX32 R5, R0, R29.reuse, 0x2, P1 ;  /* 0x0000001d00057211 */ /* 0x080fe400008f16ff */
[----:B------:R-:W4:Y:S04]  /*6450*/  LDL R0, [R1+0xc] ;  /* 0x00000c0001007983 */ /* 0x000f280000100800 */
[----:B------:R3:W-:Y:S04]  /*6460*/  RED.E.ADD.F32.FTZ.RN.STRONG.GPU [R4.64], R10 ;  /* 0x0000000a0400798e */ /* 0x0007e8000c10e78c */
[----:B-1----:R-:W4:Y:S01]  /*6470*/  LDL R132, [R1+0x4] ;  /* 0x0000040001847983 */ /* 0x002f220000100800 */
[-C--:B------:R-:W-:Y:S02]  /*6480*/  LEA.HI.X.SX32 R7, R140, R29.reuse, 0x2, P0 ;  /* 0x0000001d8c077211 */ /* 0x080fe400000f16ff */
[----:B------:R-:W-:Y:S02]  /*6490*/  IADD3 R140, R155, 0x20, RZ ;  /* 0x000000209b8c7810 */ /* 0x000fe40007ffe0ff */
[C---:B--2---:R-:W-:Y:S01]  /*64a0*/  IADD3 R35, R152.reuse, 0x40, RZ ;  /* 0x0000004098237810 */ /* 0x044fe20007ffe0ff */
[----:B------:R1:W-:Y:S01]  /*64b0*/  RED.E.ADD.F32.FTZ.RN.STRONG.GPU [R6.64], R11 ;  /* 0x0000000b0600798e */ /* 0x0003e2000c10e78c */
[----:B------:R-:W-:Y:S02]  /*64c0*/  IADD3 R34, R152, 0x40, RZ ;  /* 0x0000004098227810 */ /* 0x000fe40007ffe0ff */
[-C--:B---3--:R-:W-:Y:S01]  /*64d0*/  LEA R30, P1, R142, R28.reuse, 0x2 ;  /* 0x0000001c8e1e7211 */ /* 0x088fe200078210ff */
[----:B------:R2:W-:Y:S01]  /*64e0*/  RED.E.ADD.F32.FTZ.RN.STRONG.GPU [R28.64+0x80], R12 ;  /* 0x0000800c1c00798e */ /* 0x0005e2000c10e78c */
[----:B------:R-:W-:Y:S01]  /*64f0*/  IADD3 R133, R152, 0x40, RZ ;  /* 0x0000004098857810 */ /* 0x000fe20007ffe0ff */
[C---:B------:R-:W-:Y:S01]  /*6500*/  IMAD.IADD R35, R151.reuse, 0x1, R35 ;  /* 0x0000000197237824 */ /* 0x040fe200078e0223 */
[-C--:B------:R-:W-:Y:S01]  /*6510*/  LEA.HI.X.SX32 R31, R142, R29.reuse, 0x2, P1 ;  /* 0x0000001d8e1f7211 */ /* 0x080fe200008f16ff */
[----:B------:R3:W-:Y:S01]  /*6520*/  RED.E.ADD.F32.FTZ.RN.STRONG.GPU [R32.64+0x80], R13 ;  /* 0x0000800d2000798e */ /* 0x0007e2000c10e78c */
[C---:B------:R-:W-:Y:S02]  /*6530*/  IMAD.IADD R34, R151.reuse, 0x1, R34 ;  /* 0x0000000197227824 */ /* 0x040fe400078e0222 */
[C---:B------:R-:W-:Y:S02]  /*6540*/  IMAD.IADD R133, R151.reuse, 0x1, R133 ;  /* 0x0000000197857824 */ /* 0x040fe400078e0285 */
[C---:B------:R-:W-:Y:S01]  /*6550*/  IMAD.IADD R34, R151.reuse, 0x1, R34 ;  /* 0x0000000197227824 */ /* 0x040fe200078e0222 */
[CC--:B------:R-:W-:Y:S01]  /*6560*/  LEA R4, P0, R140.reuse, R28.reuse, 0x2 ;  /* 0x0000001c8c047211 */ /* 0x0c0fe200078010ff */
[C---:B------:R-:W-:Y:S03]  /*6570*/  IMAD.IADD R133, R151.reuse, 0x1, R133 ;  /* 0x0000000197857824 */ /* 0x040fe600078e0285 */
[-C--:B------:R-:W-:Y:S01]  /*6580*/  LEA.HI.X.SX32 R5, R140, R29.reuse, 0x2, P0 ;  /* 0x0000001d8c057211 */ /* 0x080fe200000f16ff */
[----:B------:R-:W-:Y:S01]  /*6590*/  IMAD.IADD R133, R151, 0x1, R133 ;  /* 0x0000000197857824 */ /* 0x000fe200078e0285 */
[----:B------:R-:W-:Y:S02]  /*65a0*/  IADD3 R140, R154, 0x20, RZ ;  /* 0x000000209a8c7810 */ /* 0x000fe40007ffe0ff */
[-C--:B------:R-:W-:Y:S01]  /*65b0*/  LEA R10, P0, R141, R28.reuse, 0x2 ;  /* 0x0000001c8d0a7211 */ /* 0x080fe200078010ff */
[----:B------:R3:W-:Y:S02]  /*65c0*/  RED.E.ADD.F32.FTZ.RN.STRONG.GPU [R4.64], R14 ;  /* 0x0000000e0400798e */ /* 0x0007e4000c10e78c */
[----:B------:R-:W-:Y:S01]  /*65d0*/  IMAD.IADD R140, R153, 0x1, R140 ;  /* 0x00000001998c7824 */ /* 0x000fe200078e028c */
[-C--:B-1----:R-:W-:Y:S01]  /*65e0*/  LEA.HI.X.SX32 R11, R141, R29.reuse, 0x2, P0 ;  /* 0x0000001d8d0b7211 */ /* 0x082fe200000f16ff */
[----:B------:R1:W-:Y:S02]  /*65f0*/  RED.E.ADD.F32.FTZ.RN.STRONG.GPU [R30.64], R15 ;  /* 0x0000000f1e00798e */ /* 0x0003e4000c10e78c */
[----:B------:R-:W-:Y:S01]  /*6600*/  IMAD.IADD R140, R153, 0x1, R140 ;  /* 0x00000001998c7824 */ /* 0x000fe200078e028c */
[-C--:B------:R-:W-:Y:S01]  /*6610*/  LEA R6, P1, R139, R28.reuse, 0x2 ;  /* 0x0000001c8b067211 */ /* 0x080fe200078210ff */
[----:B------:R1:W-:Y:S02]  /*6620*/  RED.E.ADD.F32.FTZ.RN.STRONG.GPU [R10.64], R16 ;  /* 0x000000100a00798e */ /* 0x0003e4000c10e78c */
[----:B------:R-:W-:Y:S01]  /*6630*/  IMAD.IADD R140, R153, 0x1, R140 ;  /* 0x00000001998c7824 */ /* 0x000fe200078e028c */
[-C--:B------:R-:W-:Y:S02]  /*6640*/  LEA.HI.X.SX32 R7, R139, R29.reuse, 0x2, P1 ;  /* 0x0000001d8b077211 */ /* 0x080fe400008f16ff */
[CC--:B--2---:R-:W-:Y:S02]  /*6650*/  LEA R12, P4, R35.reuse, R28.reuse, 0x2 ;  /* 0x0000001c230c7211 */ /* 0x0c4fe400078810ff */
[CC--:B------:R-:W-:Y:S02]  /*6660*/  LEA R8, P2, R140.reuse, R28.reuse, 0x2 ;  /* 0x0000001c8c087211 */ /* 0x0c0fe400078410ff */
[-C--:B---3--:R-:W-:Y:S02]  /*6670*/  LEA.HI.X.SX32 R13, R35, R29.reuse, 0x2, P4 ;  /* 0x0000001d230d7211 */ /* 0x088fe400020f16ff */
[-C--:B------:R-:W-:Y:S02]  /*6680*/  LEA.HI.X.SX32 R9, R140, R29.reuse, 0x2, P2 ;  /* 0x0000001d8c097211 */ /* 0x080fe400010f16ff */
[----:B------:R-:W-:Y:S04]  /*6690*/  LDSM.16.MT88.4 R140, [R3+0x1c00] ;  /* 0x001c0000038c783b */ /* 0x000fe80000004200 */
[----:B------:R2:W-:Y:S01]  /*66a0*/  RED.E.ADD.F32.FTZ.RN.STRONG.GPU [R8.64], R17 ;  /* 0x000000110800798e */ /* 0x0005e2000c10e78c */
[-C--:B------:R-:W-:Y:S03]  /*66b0*/  LEA R4, P0, R138, R28.reuse, 0x2 ;  /* 0x0000001c8a047211 */ /* 0x080fe600078010ff */
[----:B------:R-:W-:Y:S01]  /*66c0*/  RED.E.ADD.F32.FTZ.RN.STRONG.GPU [R6.64], R18 ;  /* 0x000000120600798e */ /* 0x000fe2000c10e78c */
[-C--:B------:R-:W-:Y:S02]  /*66d0*/  LEA R14, P5, R134, R28.reuse, 0x2 ;  /* 0x0000001c860e7211 */ /* 0x080fe400078a10ff */
[-C--:B------:R-:W-:Y:S02]  /*66e0*/  LEA.HI.X.SX32 R5, R138, R29.reuse, 0x2, P0 ;  /* 0x0000001d8a057211 */ /* 0x080fe400000f16ff */
[-C--:B-1----:R-:W-:Y:S01]  /*66f0*/  LEA.HI.X.SX32 R15, R134, R29.reuse, 0x2, P5 ;  /* 0x0000001d860f7211 */ /* 0x082fe200028f16ff */
[----:B------:R-:W-:Y:S01]  /*6700*/  LDSM.16.MT88.4 R136, [R2+0x12800] ;  /* 0x012800000288783b */ /* 0x000fe20000004200 */
[CC--:B------:R-:W-:Y:S03]  /*6710*/  LEA R10, P3, R34.reuse, R28.reuse, 0x2 ;  /* 0x0000001c220a7211 */ /* 0x0c0fe600078610ff */
[----:B------:R4:W-:Y:S01]  /*6720*/  RED.E.ADD.F32.FTZ.RN.STRONG.GPU [R4.64], R19 ;  /* 0x000000130400798e */ /* 0x0009e2000c10e78c */
[-C--:B------:R-:W-:Y:S03]  /*6730*/  LEA.HI.X.SX32 R11, R34, R29.reuse, 0x2, P3 ;  /* 0x0000001d220b7211 */ /* 0x080fe600018f16ff */
[----:B------:R-:W-:Y:S04]  /*6740*/  RED.E.ADD.F32.FTZ.RN.STRONG.GPU [R28.64+0x100], R20 ;  /* 0x000100141c00798e */ /* 0x000fe8000c10e78c */
[----:B------:R-:W-:Y:S04]  /*6750*/  RED.E.ADD.F32.FTZ.RN.STRONG.GPU [R32.64+0x100], R21 ;  /* 0x000100152000798e */ /* 0x000fe8000c10e78c */
[----:B------:R-:W-:Y:S01]  /*6760*/  RED.E.ADD.F32.FTZ.RN.STRONG.GPU [R14.64], R22 ;  /* 0x000000160e00798e */ /* 0x000fe2000c10e78c */
[CC--:B--2---:R-:W-:Y:S03]  /*6770*/  LEA R8, P2, R133.reuse, R28.reuse, 0x2 ;  /* 0x0000001c85087211 */ /* 0x0c4fe600078410ff */
[----:B------:R-:W-:Y:S01]  /*6780*/  RED.E.ADD.F32.FTZ.RN.STRONG.GPU [R12.64], R23 ;  /* 0x000000170c00798e */ /* 0x000fe2000c10e78c */
[-C--:B------:R-:W-:Y:S03]  /*6790*/  LEA.HI.X.SX32 R9, R133, R29.reuse, 0x2, P2 ;  /* 0x0000001d85097211 */ /* 0x080fe600010f16ff */
[----:B------:R-:W-:Y:S04]  /*67a0*/  RED.E.ADD.F32.FTZ.RN.STRONG.GPU [R10.64], R24 ;  /* 0x000000180a00798e */ /* 0x000fe8000c10e78c */
[----:B------:R-:W-:Y:S04]  /*67b0*/  RED.E.ADD.F32.FTZ.RN.STRONG.GPU [R8.64], R25 ;  /* 0x000000190800798e */ /* 0x000fe8000c10e78c */
[----:B------:R-:W-:Y:S04]  /*67c0*/  LDSM.16.MT88.4 R8, [R3] ;  /* 0x000000000308783b */ /* 0x000fe80000004200 */
[----:B------:R-:W-:Y:S04]  /*67d0*/  LDSM.16.MT88.4 R12, [R2+0x11000] ;  /* 0x01100000020c783b */ /* 0x000fe80000004200 */
[----:B------:R-:W-:Y:S04]  /*67e0*/  LDSM.16.MT88.4 R16, [R3+0x1000] ;  /* 0x001000000310783b */ /* 0x000fe80000004200 */
[----:B------:R-:W-:Y:S04]  /*67f0*/  LDSM.16.MT88.4 R32, [R2+0xf800] ;  /* 0x00f800000220783b */ /* 0x000fe80000004200 */
[----:B------:R-:W-:Y:S01]  /*6800*/  LDSM.16.MT88.4 R20, [R3+0x400] ;  /* 0x000400000314783b */ /* 0x000fe20000004200 */
[CC--:B----4-:R-:W-:Y:S04]  /*6810*/  LEA R4, P0, R0.reuse, R28.reuse, 0x2 ;  /* 0x0000001c00047211 */ /* 0x0d0fe800078010ff */
[-C--:B------:R-:W-:Y:S02]  /*6820*/  LEA.HI.X.SX32 R5, R0, R29.reuse, 0x2, P0 ;  /* 0x0000001d00057211 */ /* 0x080fe400000f16ff */
[----:B------:R-:W-:Y:S02]  /*6830*/  PLOP3.LUT P0, PT, PT, PT, UP2, 0x80, 0x0 ;  /* 0x000000000000781c */ /* 0x000fe40003f0f028 */
[C---:B------:R-:W-:Y:S02]  /*6840*/  IADD3 R0, R3.reuse, -0x3000, RZ ;  /* 0xffffd00003007810 */ /* 0x040fe40007ffe0ff */
[C---:B------:R-:W-:Y:S04]  /*6850*/  LEA R6, P1, R132.reuse, R28, 0x2 ;  /* 0x0000001c84067211 */ /* 0x040fe800078210ff */
        /* <DEDUP_REMOVED lines=237> */
.L_x_72:
        /* <DEDUP_REMOVED lines=18> */
.L_x_73:
[----:B-1----:R-:W1:Y:S01]  /*7850*/  S2R R4, SR_TID.X ;  /* 0x0000000000047919 */ /* 0x002e620000002100 */
[----:B------:R-:W-:Y:S01]  /*7860*/  USHF.L.U32 UR4, UR18, 0x7, URZ ;  /* 0x0000000712047899 */ /* 0x000fe2000800063f */
[----:B-----5:R-:W-:Y:S01]  /*7870*/  IMAD.SHL.U32 R0, R150, 0x2, RZ ;  /* 0x0000000296007824 */ /* 0x020fe200078e00ff */
[----:B------:R-:W-:Y:S01]  /*7880*/  ULDC.64 UR6, c[0x0][0x3a0] ;  /* 0x0000e80000067ab9 */ /* 0x000fe20000000a00 */
[----:B------:R-:W-:Y:S01]  /*7890*/  BAR.SYNC.DEFER_BLOCKING 0x0 ;  /* 0x0000000000007b1d */ /* 0x000fe20000010000 */
[----:B------:R-:W-:Y:S01]  /*78a0*/  USHF.R.S32.HI UR8, URZ, 0x1f, UR4 ;  /* 0x0000001f3f087899 */ /* 0x000fe20008011404 */
[----:B------:R-:W-:Y:S02]  /*78b0*/  IMAD.U32 R10, RZ, RZ, UR36 ;  /* 0x00000024ff0a7e24 */ /* 0x000fe4000f8e00ff */
[----:B------:R-:W-:Y:S01]  /*78c0*/  IMAD.U32 R25, RZ, RZ, UR4 ;  /* 0x00000004ff197e24 */ /* 0x000fe2000f8e00ff */
[----:B------:R-:W-:Y:S01]  /*78d0*/  UIMAD UR5, UR8, UR6, URZ ;  /* 0x00000006080572a4 */ /* 0x000fe2000f8e023f */
[----:B------:R-:W-:Y:S03]  /*78e0*/  BSSY B0, `(.L_x_74) ;  /* 0x000002d000007945 */ /* 0x000fe60003800000 */
[----:B------:R-:W-:-:S03]  /*78f0*/  UIMAD UR5, UR4, UR7, UR5 ;  /* 0x00000007040572a4 */ /* 0x000fc6000f8e0205 */
[----:B------:R-:W-:Y:S02]  /*7900*/  ULDC.64 UR6, c[0x0][0x3b8] ;  /* 0x0000ee0000067ab9 */ /* 0x000fe40000000a00 */
[----:B------:R-:W-:-:S04]  /*7910*/  UIMAD UR6, UR57, UR6, URZ ;  /* 0x00000006390672a4 */ /* 0x000fc8000f8e023f */
[----:B------:R-:W-:Y:S01]  /*7920*/  UIMAD UR6, UR36, UR7, UR6 ;  /* 0x00000007240672a4 */ /* 0x000fe2000f8e0206 */
[----:B-1----:R-:W-:-:S04]  /*7930*/  SHF.R.S32.HI R8, RZ, 0x1f, R4 ;  /* 0x0000001fff087819 */ /* 0x002fc80000011404 */
[----:B------:R-:W-:Y:S01]  /*7940*/  LEA.HI R8, R8, R4, RZ, 0x2 ;  /* 0x0000000408087211 */ /* 0x000fe200078f10ff */
[----:B------:R1:W2:Y:S03]  /*7950*/  LDS.128 R36, [R0+0xa000] ;  /* 0x00a0000000247984 */ /* 0x0002a60000000c00 */
[----:B------:R-:W-:Y:S01]  /*7960*/  LOP3.LUT R3, R8, 0xfffffffc, RZ, 0xc0, !PT ;  /* 0xfffffffc08037812 */ /* 0x000fe200078ec0ff */
[----:B------:R1:W3:Y:S04]  /*7970*/  LDS.128 R32, [R0+0xc000] ;  /* 0x00c0000000207984 */ /* 0x0002e80000000c00 */
[----:B------:R-:W-:Y:S01]  /*7980*/  IMAD.IADD R3, R4, 0x1, -R3 ;  /* 0x0000000104037824 */ /* 0x000fe200078e0a03 */
[----:B------:R1:W4:Y:S03]  /*7990*/  LDS.128 R28, [R0+0xe000] ;  /* 0x00e00000001c7984 */ /* 0x0003260000000c00 */
[----:B------:R-:W-:Y:S01]  /*79a0*/  IMAD.SHL.U32 R6, R3, 0x8, RZ ;  /* 0x0000000803067824 */ /* 0x000fe200078e00ff */
[----:B------:R1:W1:Y:S01]  /*79b0*/  LDS.128 R48, [R0+0xf000] ;  /* 0x00f0000000307984 */ /* 0x0002620000000c00 */
[----:B------:R-:W-:Y:S01]  /*79c0*/  IMAD.U32 R3, RZ, RZ, UR5 ;  /* 0x00000005ff037e24 */ /* 0x000fe2000f8e00ff */
[----:B------:R-:W-:-:S02]  /*79d0*/  UIMAD UR5, UR18, -0x80, UR14 ;  /* 0xffffff80120578a4 */ /* 0x000fc4000f8e020e */
[----:B------:R1:W1:Y:S01]  /*79e0*/  LDS.128 R60, [R0+0x10000] ;  /* 0x01000000003c7984 */ /* 0x0002620000000c00 */
[----:B------:R-:W-:-:S03]  /*79f0*/  SHF.R.S32.HI R7, RZ, 0x1f, R6 ;  /* 0x0000001fff077819 */ /* 0x000fc60000011406 */
[----:B------:R1:W1:Y:S02]  /*7a00*/  LDS.128 R44, [R0+0x11000] ;  /* 0x01100000002c7984 */ /* 0x0002640000000c00 */
[----:B------:R-:W-:Y:S02]  /*7a10*/  IMAD.WIDE.U32 R4, R25, c[0x0][0x3a0], R6 ;  /* 0x0000e80019047a25 */ /* 0x000fe400078e0006 */
[----:B------:R1:W1:Y:S03]  /*7a20*/  LDS.128 R56, [R0+0x12000] ;  /* 0x0120000000387984 */ /* 0x0002660000000c00 */
[----:B------:R-:W-:Y:S01]  /*7a30*/  IADD3 R4, P0, R4, UR11, RZ ;  /* 0x0000000b04047c10 */ /* 0x000fe2000ff1e0ff */
[----:B------:R1:W1:Y:S03]  /*7a40*/  LDS.128 R40, [R0+0x13000] ;  /* 0x0130000000287984 */ /* 0x0002660000000c00 */
[----:B------:R-:W-:Y:S01]  /*7a50*/  IADD3.X R5, R5, UR15, R3, P0, !PT ;  /* 0x0000000f05057c10 */ /* 0x000fe200087fe403 */
[----:B------:R1:W1:Y:S01]  /*7a60*/  LDS.128 R52, [R0+0x14000] ;  /* 0x0140000000347984 */ /* 0x0002620000000c00 */
[----:B------:R-:W-:-:S03]  /*7a70*/  SHF.R.S32.HI R3, RZ, 0x2, R8 ;  /* 0x00000002ff037819 */ /* 0x000fc60000011408 */
[----:B------:R-:W-:Y:S01]  /*7a80*/  IMAD.WIDE.U32 R10, R10, c[0x0][0x3b8], R4 ;  /* 0x0000ee000a0a7a25 */ /* 0x000fe200078e0004 */
[----:B------:R-:W-:Y:S02]  /*7a90*/  ISETP.GE.AND P2, PT, R3, UR5, PT ;  /* 0x0000000503007c0c */ /* 0x000fe4000bf46270 */
[----:B------:R-:W-:Y:S02]  /*7aa0*/  SHF.R.S32.HI R26, RZ, 0x1f, R3 ;  /* 0x0000001fff1a7819 */ /* 0x000fe40000011403 */
[----:B------:R-:W-:-:S09]  /*7ab0*/  IADD3 R24, R11, UR6, RZ ;  /* 0x000000060b187c10 */ /* 0x000fd2000fffe0ff */
[----:B------:R-:W-:Y:S05]  /*7ac0*/  @P2 BRA `(.L_x_75) ;  /* 0x000000e000002947 */ /* 0x000fea0003800000 */
[----:B--234-:R-:W2:Y:S01]  /*7ad0*/  LDS.128 R20, [R0+0xb000] ;  /* 0x00b0000000147984 */ /* 0x01cea20000000c00 */
[----:B------:R-:W-:Y:S02]  /*7ae0*/  MOV R4, R10 ;  /* 0x0000000a00047202 */ /* 0x000fe40000000f00 */
[----:B------:R-:W-:Y:S01]  /*7af0*/  MOV R5, R24 ;  /* 0x0000001800057202 */ /* 0x000fe20000000f00 */
[----:B------:R-:W3:Y:S04]  /*7b00*/  LDS.128 R16, [R0+0x9000] ;  /* 0x0090000000107984 */ /* 0x000ee80000000c00 */
[----:B------:R4:W5:Y:S01]  /*7b10*/  LDS.128 R12, [R0+0xd000] ;  /* 0x00d00000000c7984 */ /* 0x0009620000000c00 */
[----:B------:R-:W-:-:S05]  /*7b20*/  IMAD.WIDE.U32 R8, R3, c[0x0][0x3a0], R4 ;  /* 0x0000e80003087a25 */ /* 0x000fca00078e0004 */
[----:B------:R-:W-:Y:S01]  /*7b30*/  LEA R4, P0, R8, c[0x0][0x340], 0x1 ;  /* 0x0000d00008047a11 */ /* 0x000fe200078008ff */
[----:B-1--4-:R-:W-:-:S04]  /*7b40*/  IMAD R0, R26, c[0x0][0x3a0], RZ ;  /* 0x0000e8001a007a24 */ /* 0x012fc800078e02ff */
[----:B------:R-:W-:-:S05]  /*7b50*/  IMAD R0, R3, c[0x0][0x3a4], R0 ;  /* 0x0000e90003007a24 */ /* 0x000fca00078e0200 */
[----:B------:R-:W-:-:S04]  /*7b60*/  IADD3 R0, R0, R9, RZ ;  /* 0x0000000900007210 */ /* 0x000fc80007ffe0ff */
[----:B------:R-:W-:-:S05]  /*7b70*/  LEA.HI.X R5, R8, c[0x0][0x344], R0, 0x1, P0 ;  /* 0x0000d10008057a11 */ /* 0x000fca00000f0c00 */
[----:B--2---:R1:W-:Y:S04]  /*7b80*/  STG.E.128 [R4.64+0x40], R20 ;  /* 0x0000401404007986 */ /* 0x0043e8000c101d0c */
[----:B---3--:R1:W-:Y:S04]  /*7b90*/  STG.E.128 [R4.64], R16 ;  /* 0x0000001004007986 */ /* 0x0083e8000c101d0c */
[----:B-----5:R1:W-:Y:S02]  /*7ba0*/  STG.E.128 [R4.64+0x80], R12 ;  /* 0x0000800c04007986 */ /* 0x0203e4000c101d0c */
.L_x_75:
[----:B--234-:R-:W-:Y:S05]  /*7bb0*/  BSYNC B0 ;  /* 0x0000000000007941 */ /* 0x01cfea0003800000 */
.L_x_74:
[----:B-1----:R-:W-:Y:S01]  /*7bc0*/  IADD3 R0, R3, 0x40, RZ ;  /* 0x0000004003007810 */ /* 0x002fe20007ffe0ff */
[----:B------:R-:W-:Y:S03]  /*7bd0*/  BSSY B0, `(.L_x_76) ;  /* 0x0000010000007945 */ /* 0x000fe60003800000 */
[----:B------:R-:W-:-:S13]  /*7be0*/  ISETP.GE.AND P1, PT, R0, UR5, PT ;  /* 0x0000000500007c0c */ /* 0x000fda000bf26270 */
[----:B------:R-:W-:Y:S05]  /*7bf0*/  @P1 BRA `(.L_x_77) ;  /* 0x000000d000001947 */ /* 0x000fea0003800000 */
[----:B------:R-:W-:Y:S02]  /*7c00*/  IADD3 R0, P0, R3, 0x40, RZ ;  /* 0x0000004003007810 */ /* 0x000fe40007f1e0ff */
[----:B------:R-:W-:-:S03]  /*7c10*/  MOV R5, R24 ;  /* 0x0000001800057202 */ /* 0x000fc60000000f00 */
[----:B------:R-:W-:-:S04]  /*7c20*/  IMAD.X R4, RZ, RZ, R26, P0 ;  /* 0x000000ffff047224 */ /* 0x000fc800000e061a */
[----:B------:R-:W-:Y:S02]  /*7c30*/  IMAD R8, R4, c[0x0][0x3a0], RZ ;  /* 0x0000e80004087a24 */ /* 0x000fe400078e02ff */
[----:B------:R-:W-:-:S04]  /*7c40*/  IMAD.MOV.U32 R4, RZ, RZ, R10 ;  /* 0x000000ffff047224 */ /* 0x000fc800078e000a */
[----:B------:R-:W-:-:S04]  /*7c50*/  IMAD.WIDE.U32 R10, R0, c[0x0][0x3a0], R4 ;  /* 0x0000e800000a7a25 */ /* 0x000fc800078e0004 */
[----:B------:R-:W-:Y:S01]  /*7c60*/  IMAD R0, R0, c[0x0][0x3a4], R8 ;  /* 0x0000e90000007a24 */ /* 0x000fe200078e0208 */
[----:B------:R-:W-:-:S04]  /*7c70*/  LEA R4, P0, R10, c[0x0][0x340], 0x1 ;  /* 0x0000d0000a047a11 */ /* 0x000fc800078008ff */
[----:B------:R-:W-:-:S04]  /*7c80*/  IADD3 R0, R0, R11, RZ ;  /* 0x0000000b00007210 */ /* 0x000fc80007ffe0ff */
[----:B------:R-:W-:-:S05]  /*7c90*/  LEA.HI.X R5, R10, c[0x0][0x344], R0, 0x1, P0 ;  /* 0x0000d1000a057a11 */ /* 0x000fca00000f0c00 */
[----:B------:R1:W-:Y:S04]  /*7ca0*/  STG.E.128 [R4.64], R36 ;  /* 0x0000002404007986 */ /* 0x0003e8000c101d0c */
[----:B------:R1:W-:Y:S04]  /*7cb0*/  STG.E.128 [R4.64+0x40], R32 ;  /* 0x0000402004007986 */ /* 0x0003e8000c101d0c */
[----:B------:R1:W-:Y:S02]  /*7cc0*/  STG.E.128 [R4.64+0x80], R28 ;  /* 0x0000801c04007986 */ /* 0x0003e4000c101d0c */
.L_x_77:
[----:B------:R-:W-:Y:S05]  /*7cd0*/  BSYNC B0 ;  /* 0x0000000000007941 */ /* 0x000fea0003800000 */
.L_x_76:
        /* <DEDUP_REMOVED lines=15> */
[----:B-1----:R-:W-:Y:S01]  /*7dd0*/  MOV R4, R6 ;  /* 0x0000000600047202 */ /* 0x002fe20000000f00 */
[----:B------:R-:W-:Y:S01]  /*7de0*/  IMAD R10, R26, c[0x0][0x3a8], RZ ;  /* 0x0000ea001a0a7a24 */ /* 0x000fe200078e02ff */
[----:B------:R-:W-:-:S05]  /*7df0*/  MOV R5, R0 ;  /* 0x0000000000057202 */ /* 0x000fca0000000f00 */
[----:B------:R-:W-:-:S04]  /*7e00*/  IMAD.WIDE.U32 R8, R3, c[0x0][0x3a8], R4 ;  /* 0x0000ea0003087a25 */ /* 0x000fc800078e0004 */
[----:B------:R-:W-:-:S05]  /*7e10*/  IMAD R4, R3, c[0x0][0x3ac], R10 ;  /* 0x0000eb0003047a24 */ /* 0x000fca00078e020a */
[----:B------:R-:W-:Y:S02]  /*7e20*/  IADD3 R5, R4, R9, RZ ;  /* 0x0000000904057210 */ /* 0x000fe40007ffe0ff */
[----:B------:R-:W-:-:S04]  /*7e30*/  LEA R4, P0, R8, c[0x0][0x348], 0x1 ;  /* 0x0000d20008047a11 */ /* 0x000fc800078008ff */
[----:B------:R-:W-:-:S05]  /*7e40*/  LEA.HI.X R5, R8, c[0x0][0x34c], R5, 0x1, P0 ;  /* 0x0000d30008057a11 */ /* 0x000fca00000f0c05 */
[----:B------:R1:W-:Y:S04]  /*7e50*/  STG.E.128 [R4.64], R48 ;  /* 0x0000003004007986 */ /* 0x0003e8000c101d0c */
[----:B------:R1:W-:Y:S04]  /*7e60*/  STG.E.128 [R4.64+0x40], R44 ;  /* 0x0000402c04007986 */ /* 0x0003e8000c101d0c */
[----:B------:R1:W-:Y:S02]  /*7e70*/  STG.E.128 [R4.64+0x80], R40 ;  /* 0x0000802804007986 */ /* 0x0003e4000c101d0c */
.L_x_79:
[----:B------:R-:W-:Y:S05]  /*7e80*/  BSYNC B0 ;  /* 0x0000000000007941 */ /* 0x000fea0003800000 */
.L_x_78:
        /* <DEDUP_REMOVED lines=10> */
[----:B------:R1:W-:Y:S04]  /*7f30*/  STG.E.128 [R4.64], R60 ;  /* 0x0000003c04007986 */ /* 0x0003e8000c101d0c */
[----:B------:R1:W-:Y:S04]  /*7f40*/  STG.E.128 [R4.64+0x40], R56 ;  /* 0x0000403804007986 */ /* 0x0003e8000c101d0c */
[----:B------:R1:W-:Y:S02]  /*7f50*/  STG.E.128 [R4.64+0x80], R52 ;  /* 0x0000803404007986 */ /* 0x0003e4000c101d0c */
.L_x_68:
[----:B------:R-:W-:Y:S05]  /*7f60*/  BSYNC B1 ;  /* 0x0000000000017941 */ /* 0x000fea0003800000 */
.L_x_54:
        /* <DEDUP_REMOVED lines=11> */
.L_x_80:
[----:B------:R-:W-:Y:S05]  /*8020*/  EXIT ;  /* 0x000000000000794d */ /* 0x000fea0003800000 */
.L_x_82:
        /* <DEDUP_REMOVED lines=13> */
.L_x_666:


//--------------------- .text._ZN5flash44flash_bwd_dq_dk_dv_loop_seqk_parallel_kernelI23Flash_bwd_kernel_traitsILi96ELi64ELi128ELi8ELi2ELi4ELi4ELb1ELb0EN7cutlass6half_tE19Flash_kernel_traitsILi96ELi64ELi128ELi8ES3_EELb0ELb1ELb0ELb1ELb0ELb0ELb0EEEvNS_16Flash_bwd_paramsE --------------------------
	.section	.text._ZN5flash44flash_bwd_dq_dk_dv_loop_seqk_parallel_kernelI23Flash_bwd_kernel_traitsILi96ELi64ELi128ELi8ELi2ELi4ELi4ELb1ELb0EN7cutlass6half_tE19Flash_kernel_traitsILi96ELi64ELi128ELi8ES3_EELb0ELb1ELb0ELb1ELb0ELb0ELb0EEEvNS_16Flash_bwd_paramsE,"ax",@progbits
	.sectioninfo	@"SHI_REGISTERS=255"
	.align	128
        .global         _ZN5flash44flash_bwd_dq_dk_dv_loop_seqk_parallel_kernelI23Flash_bwd_kernel_traitsILi96ELi64ELi128ELi8ELi2ELi4ELi4ELb1ELb0EN7cutlass6half_tE19Flash_kernel_traitsILi96ELi64ELi128ELi8ES3_EELb0ELb1ELb0ELb1ELb0ELb0ELb0EEEvNS_16Flash_bwd_paramsE
        .type           _ZN5flash44flash_bwd_dq_dk_dv_loop_seqk_parallel_kernelI23Flash_bwd_kernel_traitsILi96ELi64ELi128ELi8ELi2ELi4ELi4ELb1ELb0EN7cutlass6half_tE19Flash_kernel_traitsILi96ELi64ELi128ELi8ES3_EELb0ELb1ELb0ELb1ELb0ELb0ELb0EEEvNS_16Flash_bwd_paramsE,@function
        .size           _ZN5flash44flash_bwd_dq_dk_dv_loop_seqk_parallel_kernelI23Flash_bwd_kernel_traitsILi96ELi64ELi128ELi8ELi2ELi4ELi4ELb1ELb0EN7cutlass6half_tE19Flash_kernel_traitsILi96ELi64ELi128ELi8ES3_EELb0ELb1ELb0ELb1ELb0ELb0ELb0EEEvNS_16Flash_bwd_paramsE,(.L_x_667 - _ZN5flash44flash_bwd_dq_dk_dv_loop_seqk_parallel_kernelI23Flash_bwd_kernel_traitsILi96ELi64ELi128ELi8ELi2ELi4ELi4ELb1ELb0EN7cutlass6half_tE19Flash_kernel_traitsILi96ELi64ELi128ELi8ES3_EELb0ELb1ELb0ELb1ELb0ELb0ELb0EEEvNS_16Flash_bwd_paramsE)
        .other          _ZN5flash44flash_bwd_dq_dk_dv_loop_seqk_parallel_kernelI23Flash_bwd_kernel_traitsILi96ELi64ELi128ELi8ELi2ELi4ELi4ELb1ELb0EN7cutlass6half_tE19Flash_kernel_traitsILi96ELi64ELi128ELi8ES3_EELb0ELb1ELb0ELb1ELb0ELb0ELb0EEEvNS_16Flash_bwd_paramsE,@"STO_CUDA_ENTRY STV_DEFAULT"
_ZN5flash44flash_bwd_dq_dk_dv_loop_seqk_parallel_kernelI23Flash_bwd_kernel_traitsILi96ELi64ELi128ELi8ELi2ELi4ELi4ELb1ELb0EN7cutlass6half_tE19Flash_kernel_traitsILi96ELi64ELi128ELi8ES3_EELb0ELb1ELb0ELb1ELb0ELb0ELb0EEEvNS_16Flash_bwd_paramsE:
.text._ZN5flash44flash_bwd_dq_dk_dv_loop_seqk_parallel_kernelI23Flash_bwd_kernel_traitsILi96ELi64ELi128ELi8ELi2ELi4ELi4ELb1ELb0EN7cutlass6half_tE19Flash_kernel_traitsILi96ELi64ELi128ELi8ES3_EELb0ELb1ELb0ELb1ELb0ELb0ELb0EEEvNS_16Flash_bwd_paramsE:
        /* <DEDUP_REMOVED lines=34> */
[CC--:B------:R-:W-:Y:S01]  /*0220*/  LEA.HI R7, R20.reuse, R21.reuse, RZ, 0x2 ;  /* 0x0000001514077211 */ /* 0x0c0fe200078f10ff */
[----:B------:R-:W-:Y:S01]  /*0230*/  ULDC UR9, c[0x0][0x1c0] ;  /* 0x0000700000097ab9 */ /* 0x000fe20000000800 */
[----:B------:R-:W-:Y:S01]  /*0240*/  SHF.R.S32.HI R0, RZ, 0x3, R18 ;  /* 0x00000003ff007819 */ /* 0x000fe20000011412 */
[----:B------:R-:W-:Y:S01]  /*0250*/  UIMAD UR54, UR6, UR4, UR54 ;  /* 0x00000004063672a4 */ /* 0x000fe2000f8e0236 */
[----:B------:R-:W-:Y:S01]  /*0260*/  LOP3.LUT R2, R7, 0xfffffffc, RZ, 0xc0, !PT ;  /* 0xfffffffc07027812 */ /* 0x000fe200078ec0ff */
[----:B---3--:R-:W-:Y:S01]  /*0270*/  UIMAD UR51, UR5, UR30, URZ ;  /* 0x0000001e053372a4 */ /* 0x008fe2000f8e023f */
[-C--:B------:R-:W-:Y:S01]  /*0280*/  LEA.HI R4, R20, R21.reuse, RZ, 0x4 ;  /* 0x0000001514047211 */ /* 0x080fe200078f20ff */
[----:B------:R-:W-:Y:S01]  /*0290*/  IMAD.SHL.U32 R0, R0, 0x40, RZ ;  /* 0x0000004000007824 */ /* 0x000fe200078e00ff */
[----:B------:R-:W-:Y:S01]  /*02a0*/  LEA.HI R17, R20, R21, RZ, 0x5 ;  /* 0x0000001514117211 */ /* 0x000fe200078f28ff */
[----:B------:R-:W-:Y:S01]  /*02b0*/  IMAD.IADD R16, R21, 0x1, -R2 ;  /* 0x0000000115107824 */ /* 0x000fe200078e0a02 */
[----:B------:R-:W-:Y:S01]  /*02c0*/  SHF.R.S32.HI R5, RZ, 0x4, R4 ;  /* 0x00000004ff057819 */ /* 0x000fe20000011404 */
[----:B------:R-:W-:Y:S01]  /*02d0*/  UIMAD.WIDE.U32 UR42, UR30, UR14, URZ ;  /* 0x0000000e1e2a72a5 */ /* 0x000fe2000f8e003f */
[----:B------:R-:W-:Y:S01]  /*02e0*/  LOP3.LUT R0, R0, 0xc0, RZ, 0xc0, !PT ;  /* 0x000000c000007812 */ /* 0x000fe200078ec0ff */
[----:B------:R-:W-:Y:S01]  /*02f0*/  IMAD.SHL.U32 R22, R16, 0x8, RZ ;  /* 0x0000000810167824 */ /* 0x000fe200078e00ff */
[----:B------:R-:W-:Y:S01]  /*0300*/  LEA.HI R2, R4, R5, RZ, 0x1 ;  /* 0x0000000504027211 */ /* 0x000fe200078f08ff */
[----:B------:R-:W-:Y:S01]  /*0310*/  UIMAD UR4, UR30, UR9, UR34 ;  /* 0x000000091e0472a4 */ /* 0x000fe2000f8e0222 */
[----:B------:R-:W-:Y:S01]  /*0320*/  SHF.R.S32.HI R11, RZ, 0x2, R7 ;  /* 0x00000002ff0b7819 */ /* 0x000fe20000011407 */
[----:B------:R-:W-:Y:S01]  /*0330*/  @!UP5 UIMAD UR5, UR30, UR11, UR34 ;  /* 0x0000000b1e05d2a4 */ /* 0x000fe2000f8e0222 */
[----:B------:R-:W-:Y:S01]  /*0340*/  LOP3.LUT R3, R0, 0x18, R22, 0xf8, !PT ;  /* 0x0000001800037812 */ /* 0x000fe200078ef816 */
[----:B------:R-:W-:Y:S01]  /*0350*/  STL [R1], R22 ;  /* 0x0000001601007387 */ /* 0x000fe20000100800 */
[----:B------:R-:W-:Y:S01]  /*0360*/  SHF.R.U32.HI R0, RZ, 0x3, R0 ;  /* 0x00000003ff007819 */ /* 0x000fe20000011600 */
[----:B------:R-:W-:Y:S01]  /*0370*/  USHF.L.U32 UR44, UR45, 0x6, URZ ;  /* 0x000000062d2c7899 */ /* 0x000fe2000800063f */
[----:B------:R-:W-:Y:S01]  /*0380*/  LOP3.LUT R2, R2, 0xfffffffe, RZ, 0xc0, !PT ;  /* 0xfffffffe02027812 */ /* 0x000fe200078ec0ff */
[----:B------:R-:W-:Y:S01]  /*0390*/  ULDC UR48, c[0x0][0x214] ;  /* 0x0000850000307ab9 */ /* 0x000fe20000000800 */
[----:B------:R-:W-:Y:S01]  /*03a0*/  LOP3.LUT R9, R3, R0, RZ, 0x3c, !PT ;  /* 0x0000000003097212 */ /* 0x000fe200078e3cff */
[----:B------:R-:W-:Y:S01]  /*03b0*/  ULDC UR55, c[0x0][0x1c8] ;  /* 0x0000720000377ab9 */ /* 0x000fe20000000800 */
[----:B------:R-:W-:Y:S01]  /*03c0*/  LOP3.LUT R0, R4, 0xfffffff0, RZ, 0xc0, !PT ;  /* 0xfffffff004007812 */ /* 0x000fe200078ec0ff */
[----:B------:R-:W-:Y:S01]  /*03d0*/  IMAD.IADD R14, R5, 0x1, -R2 ;  /* 0x00000001050e7824 */ /* 0x000fe200078e0a02 */
[--C-:B------:R-:W-:Y:S01]  /*03e0*/  SHF.R.S32.HI R6, RZ, 0x5, R17.reuse ;  /* 0x00000005ff067819 */ /* 0x100fe20000011411 */
[----:B------:R-:W-:Y:S01]  /*03f0*/  ULDC.U8 UR8, c[0x0][0x3d0] ;  /* 0x0000f40000087ab9 */ /* 0x000fe20000000000 */
[----:B------:R-:W-:Y:S01]  /*0400*/  SHF.R.S32.HI R2, RZ, 0x1f, R17 ;  /* 0x0000001fff027819 */ /* 0x000fe20000011411 */
[----:B------:R-:W-:Y:S01]  /*0410*/  IMAD.IADD R0, R21, 0x1, -R0 ;  /* 0x0000000115007824 */ /* 0x000fe200078e0a00 */
[-C--:B------:R-:W-:Y:S01]  /*0420*/  LEA.HI R3, R7, R11.reuse, RZ, 0x1 ;  /* 0x0000000b07037211 */ /* 0x080fe200078f08ff */
[----:B------:R-:W-:Y:S01]  /*0430*/  ULDC UR49, c[0x0][0x224] ;  /* 0x0000890000317ab9 */ /* 0x000fe20000000800 */
[-C--:B------:R-:W-:Y:S01]  /*0440*/  LEA.HI R2, R2, R6.reuse, RZ, 0x2 ;  /* 0x0000000602027211 */ /* 0x080fe200078f10ff */
[----:B------:R-:W-:Y:S01]  /*0450*/  @UP5 UIMAD UR53, UR30, UR48, URZ ;  /* 0x000000301e3552a4 */ /* 0x000fe2000f8e023f */
[----:B------:R-:W-:Y:S01]  /*0460*/  LEA.HI R4, R17, R6, RZ, 0x1 ;  /* 0x0000000611047211 */ /* 0x000fe200078f08ff */
[----:B------:R-:W-:Y:S01]  /*0470*/  ULDC.64 UR12, c[0x0][0x118] ;  /* 0x00004600000c7ab9 */ /* 0x000fe20000000a00 */
[----:B------:R-:W-:Y:S01]  /*0480*/  LOP3.LUT R3, R3, 0x7fffffe, RZ, 0xc0, !PT ;  /* 0x07fffffe03037812 */ /* 0x000fe200078ec0ff */
[----:B------:R-:W-:Y:S01]  /*0490*/  UMOV UR60, 0x4 ;  /* 0x00000004003c7882 */ /* 0x000fe20000000000 */
[----:B------:R-:W-:Y:S01]  /*04a0*/  SHF.R.S32.HI R5, RZ, 0x1f, R0 ;  /* 0x0000001fff057819 */ /* 0x000fe20000011400 */
[----:B------:R-:W-:Y:S01]  /*04b0*/  ULOP3.LUT UR55, UR34, UR55, URZ, 0x3c, !UPT ;  /* 0x0000003722377292 */ /* 0x000fe2000f8e3c3f */
[----:B------:R-:W-:Y:S01]  /*04c0*/  LOP3.LUT R2, R2, 0xfffffffc, RZ, 0xc0, !PT ;  /* 0xfffffffc02027812 */ /* 0x000fe200078ec0ff */
[----:B------:R-:W-:Y:S01]  /*04d0*/  IMAD.IADD R3, R11, 0x1, -R3 ;  /* 0x000000010b037824 */ /* 0x000fe200078e0a03 */
[----:B------:R-:W-:Y:S01]  /*04e0*/  LOP3.LUT R4, R4, 0xfffffffe, RZ, 0xc0, !PT ;  /* 0xfffffffe04047812 */ /* 0x000fe200078ec0ff */
[----:B------:R-:W-:Y:S01]  /*04f0*/  USHF.R.S32.HI UR56, URZ, 0x1f, UR34 ;  /* 0x0000001f3f387899 */ /* 0x000fe20008011422 */
[-C--:B------:R-:W-:Y:S01]  /*0500*/  LEA.HI R8, R0, R0.reuse, RZ, 0x1 ;  /* 0x0000000000087211 */ /* 0x080fe200078f08ff */
[C---:B------:R-:W-:Y:S01]  /*0510*/  IMAD.IADD R10, R6.reuse, 0x1, -R2 ;  /* 0x00000001060a7824 */ /* 0x040fe200078e0a02 */
[----:B------:R-:W-:Y:S01]  /*0520*/  LEA.HI R13, R5, R0, RZ, 0x3 ;  /* 0x00000000050d7211 */ /* 0x000fe200078f18ff */
[----:B------:R-:W-:Y:S01]  /*0530*/  IMAD.IADD R227, R6, 0x1, -R4 ;  /* 0x0000000106e37824 */ /* 0x000fe200078e0a04 */
[----:B------:R-:W-:Y:S01]  /*0540*/  LOP3.LUT R5, R8, 0x7fffffe, RZ, 0xc0, !PT ;  /* 0x07fffffe08057812 */ /* 0x000fe200078ec0ff */
[----:B------:R-:W-:Y:S01]  /*0550*/  IMAD R6, R6, 0x8, R3 ;  /* 0x0000000806067824 */ /* 0x000fe200078e0203 */
[----:B------:R-:W-:Y:S01]  /*0560*/  LOP3.LUT R2, R13, 0xfffffff8, RZ, 0xc0, !PT ;  /* 0xfffffff80d027812 */ /* 0x000fe200078ec0ff */
[----:B------:R-:W-:Y:S01]  /*0570*/  USHF.L.U32 UR61, UR30, 0x7, URZ ;  /* 0x000000071e3d7899 */ /* 0x000fe2000800063f */
[----:B------:R-:W-:Y:S01]  /*0580*/  LOP3.LUT R4, R18, 0xfffffff8, RZ, 0xc0, !PT ;  /* 0xfffffff812047812 */ /* 0x000fe200078ec0ff */
[C---:B------:R-:W-:Y:S01]  /*0590*/  IMAD.IADD R19, R0.reuse, 0x1, -R5 ;  /* 0x0000000100137824 */ /* 0x040fe200078e0a05 */
[----:B------:R-:W-:Y:S01]  /*05a0*/  SHF.R.S32.HI R3, RZ, 0x1f, R7 ;  /* 0x0000001fff037819 */ /* 0x000fe20000011407 */
[----:B------:R-:W-:Y:S01]  /*05b0*/  IMAD.IADD R12, R0, 0x1, -R2 ;  /* 0x00000001000c7824 */ /* 0x000fe200078e0a02 */
[----:B------:R-:W-:Y:S01]  /*05c0*/  UISETP.NE.AND UP6, UPT, UR8, URZ, UPT ;  /* 0x0000003f0800728c */ /* 0x000fe2000bfc5270 */
[----:B------:R-:W-:Y:S01]  /*05d0*/  IMAD.IADD R4, R21, 0x1, -R4 ;  /* 0x0000000115047824 */ /* 0x000fe200078e0a04 */
[----:B------:R-:W-:Y:S01]  /*05e0*/  LEA.HI R0, R3, R11, RZ, 0x3 ;  /* 0x0000000b03007211 */ /* 0x000fe200078f18ff */
[----:B------:R-:W-:Y:S01]  /*05f0*/  IMAD.U32 R5, R6, 0x20, R9 ;  /* 0x0000002006057824 */ /* 0x000fe200078e0009 */
[----:B------:R-:W-:Y:S01]  /*0600*/  LEA.HI R3, R20, R21, RZ, 0x6 ;  /* 0x0000001514037211 */ /* 0x000fe200078f30ff */
[----:B------:R-:W-:Y:S01]  /*0610*/  USHF.R.S32.HI UR58, URZ, 0x1f, UR30 ;  /* 0x0000001f3f3a7899 */ /* 0x000fe2000801141e */
[----:B------:R-:W-:Y:S01]  /*0620*/  LOP3.LUT R0, R0, 0xfffffff8, RZ, 0xc0, !PT ;  /* 0xfffffff800007812 */ /* 0x000fe200078ec0ff */
[----:B------:R-:W-:Y:S01]  /*0630*/  USHF.R.S32.HI UR57, URZ, 0x1f, UR34 ;  /* 0x0000001f3f397899 */ /* 0x000fe20008011422 */
[----:B------:R-:W-:Y:S01]  /*0640*/  LEA.HI R7, R4, R4, RZ, 0x1 ;  /* 0x0000000404077211 */ /* 0x000fe200078f08ff */
[----:B------:R1:W-:Y:S01]  /*0650*/  STL [R1+0x30], R5 ;  /* 0x0000300501007387 */ /* 0x0003e20000100800 */
[----:B------:R-:W-:Y:S01]  /*0660*/  SHF.R.S32.HI R9, RZ, 0x6, R3 ;  /* 0x00000006ff097819 */ /* 0x000fe20000011403 */
[----:B------:R-:W-:Y:S01]  /*0670*/  IMAD.IADD R0, R11, 0x1, -R0 ;  /* 0x000000010b007824 */ /* 0x000fe200078e0a00 */
[----:B------:R-:W-:Y:S01]  /*0680*/  LOP3.LUT R2, R7, 0x3fffffe, RZ, 0xc0, !PT ;  /* 0x03fffffe07027812 */ /* 0x000fe200078ec0ff */
[----:B------:R-:W-:Y:S01]  /*0690*/  UIMAD.WIDE.U32 UR40, UR36, UR42, URZ ;  /* 0x0000002a242872a5 */ /* 0x000fe2000f8e003f */
[----:B------:R-:W-:Y:S01]  /*06a0*/  LOP3.LUT P5, RZ, R12, 0x2, RZ, 0xc0, !PT ;  /* 0x000000020cff7812 */ /* 0x000fe200078ac0ff */
[----:B------:R-:W-:Y:S01]  /*06b0*/  UIMAD UR50, UR37, UR42, URZ ;  /* 0x0000002a253272a4 */ /* 0x000fe2000f8e023f */
[C---:B------:R-:W-:Y:S01]  /*06c0*/  LOP3.LUT R3, R0.reuse, 0x1, RZ, 0xc0, !PT ;  /* 0x0000000100037812 */ /* 0x040fe200078ec0ff */
[----:B------:R-:W-:Y:S01]  /*06d0*/  USHF.R.S32.HI UR52, URZ, 0x1f, UR46 ;  /* 0x0000001f3f347899 */ /* 0x000fe2000801142e */
[----:B------:R-:W-:Y:S01]  /*06e0*/  LOP3.LUT P2, RZ, R0, 0x2, RZ, 0xc0, !PT ;  /* 0x0000000200ff7812 */ /* 0x000fe2000784c0ff */
[----:B------:R-:W-:Y:S01]  /*06f0*/  UIMAD UR49, UR4, UR49, URZ ;  /* 0x00000031043172a4 */ /* 0x000fe2000f8e023f */
[----:B------:R-:W-:Y:S01]  /*0700*/  ISETP.NE.U32.AND P3, PT, R3, 0x1, PT ;  /* 0x000000010300780c */ /* 0x000fe20003f65070 */
[----:B------:R-:W-:Y:S01]  /*0710*/  IMAD.SHL.U32 R3, R4, 0x40, RZ ;  /* 0x0000004004037824 */ /* 0x000fe200078e00ff */
[----:B------:R-:W-:Y:S01]  /*0720*/  LOP3.LUT P6, RZ, R12, 0x4, RZ, 0xc0, !PT ;  /* 0x000000040cff7812 */ /* 0x000fe200078cc0ff */
[----:B------:R-:W-:Y:S01]  /*0730*/  @!UP5 UIMAD UR48, UR5, UR48, URZ ;  /* 0x000000300530d2a4 */ /* 0x000fe2000f8e023f */
[----:B------:R-:W-:Y:S01]  /*0740*/  SEL R222, R226, 0xffffffe0, !P5 ;  /* 0xffffffe0e2de7807 */ /* 0x000fe20006800000 */
[----:B------:R-:W-:Y:S01]  /*0750*/  USHF.R.S32.HI UR47, URZ, 0x1f, UR44 ;  /* 0x0000001f3f2f7899 */ /* 0x000fe2000801142c */
[----:B------:R-:W-:Y:S01]  /*0760*/  LOP3.LUT R6, R3, 0x1c0, RZ, 0xc0, !PT ;  /* 0x000001c003067812 */ /* 0x000fe200078ec0ff */
[----:B------:R-:W-:Y:S01]  /*0770*/  IMAD.SHL.U32 R3, R10, 0x10, RZ ;  /* 0x000000100a037824 */ /* 0x000fe200078e00ff */
[----:B------:R-:W-:Y:S01]  /*0780*/  SEL R230, R230, 0x10, !P3 ;  /* 0x00000010e6e67807 */ /* 0x000fe20005800000 */
[----:B------:R-:W-:Y:S01]  /*0790*/  UMOV UR39, 0xffffd000 ;  /* 0xffffd00000277882 */ /* 0x000fe20000000000 */
[----:B------:R-:W-:-:S02]  /*07a0*/  SEL R223, R223, 0x40, P6 ;  /* 0x00000040dfdf7807 */ /* 0x000fc40003000000 */
[----:B------:R-:W-:Y:S01]  /*07b0*/  LOP3.LUT R3, R6, 0x30, R3, 0xf8, !PT ;  /* 0x0000003006037812 */ /* 0x000fe200078ef803 */
[----:B-1----:R-:W-:Y:S01]  /*07c0*/  IMAD.IADD R5, R4, 0x1, -R2 ;  /* 0x0000000104057824 */ /* 0x002fe200078e0a02 */
[----:B------:R-:W-:Y:S01]  /*07d0*/  SHF.R.S32.HI R4, RZ, 0x1f, R8 ;  /* 0x0000001fff047819 */ /* 0x000fe20000011408 */
[----:B------:R-:W-:-:S04]  /*07e0*/  IMAD R2, R9, 0x4, R14 ;  /* 0x0000000409027824 */ /* 0x000fc800078e020e */
[----:B------:R-:W-:Y:S01]  /*07f0*/  IMAD R15, R2, 0x8, R5 ;  /* 0x00000008020f7824 */ /* 0x000fe200078e0205 */
[----:B------:R-:W-:Y:S02]  /*0800*/  SHF.R.S32.HI R5, RZ, 0x1, R8 ;  /* 0x00000001ff057819 */ /* 0x000fe40000011408 */
[----:B------:R-:W-:Y:S02]  /*0810*/  SHF.R.S32.HI R2, RZ, 0x1, R7 ;  /* 0x00000001ff027819 */ /* 0x000fe40000011407 */
[----:B------:R-:W-:Y:S02]  /*0820*/  LEA.HI R4, R4, R5, RZ, 0x2 ;  /* 0x0000000504047211 */ /* 0x000fe400078f10ff */
[C---:B------:R-:W-:Y:S01]  /*0830*/  LOP3.LUT P4, RZ, R2.reuse, 0x2, RZ, 0xc0, !PT ;  /* 0x0000000202ff7812 */ /* 0x040fe2000788c0ff */
[----:B------:R-:W-:Y:S01]  /*0840*/  IMAD.SHL.U32 R2, R2, 0x40, RZ ;  /* 0x0000004002027824 */ /* 0x000fe200078e00ff */
[----:B------:R-:W-:Y:S02]  /*0850*/  LOP3.LUT R4, R4, 0xfffffffc, RZ, 0xc0, !PT ;  /* 0xfffffffc04047812 */ /* 0x000fe400078ec0ff */
[----:B------:R-:W-:-:S02]  /*0860*/  LEA.HI R7, R0, R0, RZ, 0x1 ;  /* 0x0000000000077211 */ /* 0x000fc400078f08ff */
[----:B------:R-:W-:Y:S01]  /*0870*/  LOP3.LUT R2, R2, 0xc0, RZ, 0xc0, !PT ;  /* 0x000000c002027812 */ /* 0x000fe200078ec0ff */
[----:B------:R-:W-:Y:S01]  /*0880*/  IMAD.IADD R11, R5, 0x1, -R4 ;  /* 0x00000001050b7824 */ /* 0x000fe200078e0a04 */
[--C-:B------:R-:W-:Y:S02]  /*0890*/  LOP3.LUT R4, R3, 0x8, R18.reuse, 0xf8, !PT ;  /* 0x0000000803047812 */ /* 0x100fe400078ef812 */
[----:B------:R-:W-:Y:S02]  /*08a0*/  LOP3.LUT R5, R2, 0x8, R18, 0xf8, !PT ;  /* 0x0000000802057812 */ /* 0x000fe400078ef812 */
[----:B------:R-:W-:Y:S02]  /*08b0*/  SHF.R.U32.HI R3, RZ, 0x3, R2 ;  /* 0x00000003ff037819 */ /* 0x000fe40000011602 */
[----:B------:R-:W-:Y:S02]  /*08c0*/  SHF.R.U32.HI R2, RZ, 0x3, R6 ;  /* 0x00000003ff027819 */ /* 0x000fe40000011606 */
[----:B------:R-:W-:-:S02]  /*08d0*/  LOP3.LUT R218, R5, R3, RZ, 0x3c, !PT ;  /* 0x0000000305da7212 */ /* 0x000fc400078e3cff */
[----:B------:R-:W-:Y:S01]  /*08e0*/  LOP3.LUT R18, R4, R2, RZ, 0x3c, !PT ;  /* 0x0000000204127212 */ /* 0x000fe200078e3cff */
[----:B------:R-:W-:Y:S01]  /*08f0*/  IMAD.SHL.U32 R4, R16, 0x2, RZ ;  /* 0x0000000210047824 */ /* 0x000fe200078e00ff */
[----:B------:R-:W-:Y:S01]  /*0900*/  LOP3.LUT R2, R7, 0x3fffffe, RZ, 0xc0, !PT ;  /* 0x03fffffe07027812 */ /* 0x000fe200078ec0ff */
[----:B------:R-:W-:Y:S01]  /*0910*/  IMAD.U32 R218, R15, 0x20, R218 ;  /* 0x000000200fda7824 */ /* 0x000fe200078e00da */
[----:B------:R-:W-:Y:S02]  /*0920*/  LOP3.LUT R3, R17, 0xffffffe0, RZ, 0xc0, !PT ;  /* 0xffffffe011037812 */ /* 0x000fe400078ec0ff */
[----:B------:R-:W-:Y:S01]  /*0930*/  LEA.HI R8, R20, R21, RZ, 0x7 ;  /* 0x0000001514087211 */ /* 0x000fe200078f38ff */
[----:B------:R-:W-:Y:S01]  /*0940*/  IMAD.IADD R6, R0, 0x1, -R2 ;  /* 0x0000000100067824 */ /* 0x000fe200078e0a02 */
[----:B------:R-:W-:Y:S01]  /*0950*/  SEL R217, R226, 0xffffffe0, !P4 ;  /* 0xffffffe0e2d97807 */ /* 0x000fe20006000000 */
[----:B------:R-:W-:Y:S01]  /*0960*/  IMAD.SHL.U32 R2, R0, 0x40, RZ ;  /* 0x0000004000027824 */ /* 0x000fe200078e00ff */
[----:B------:R-:W-:Y:S01]  /*0970*/  LOP3.LUT P0, RZ, R11, 0x2, RZ, 0xc0, !PT ;  /* 0x000000020bff7812 */ /* 0x000fe2000780c0ff */
[C---:B------:R-:W-:Y:S01]  /*0980*/  IMAD.IADD R24, R21.reuse, 0x1, -R3 ;  /* 0x0000000115187824 */ /* 0x040fe200078e0a03 */
[----:B------:R-:W-:Y:S01]  /*0990*/  SHF.R.S32.HI R3, RZ, 0x3, R13 ;  /* 0x00000003ff037819 */ /* 0x000fe2000001140d */
[----:B------:R-:W-:Y:S01]  /*09a0*/  IMAD.SHL.U32 R21, R21, 0x2, RZ ;  /* 0x0000000215157824 */ /* 0x000fe200078e00ff */
[----:B------:R-:W-:Y:S01]  /*09b0*/  LOP3.LUT R2, R2, 0x1c0, RZ, 0xc0, !PT ;  /* 0x000001c002027812 */ /* 0x000fe200078ec0ff */
[----:B------:R-:W-:Y:S01]  /*09c0*/  IMAD.SHL.U32 R0, R9, 0x20, RZ ;  /* 0x0000002009007824 */ /* 0x000fe200078e00ff */
[----:B------:R-:W-:Y:S01]  /*09d0*/  STL [R1+0x54], R24 ;  /* 0x0000541801007387 */ /* 0x000fe20000100800 */
[----:B------:R-:W-:Y:S01]  /*09e0*/  IMAD R19, R3, 0x8, R19 ;  /* 0x0000000803137824 */ /* 0x000fe200078e0213 */
[----:B------:R-:W-:Y:S01]  /*09f0*/  SEL R226, R226, 0xffffffe0, !P0 ;  /* 0xffffffe0e2e27807 */ /* 0x000fe20004000000 */
[----:B------:R-:W-:Y:S01]  /*0a00*/  IMAD R221, R10, 0x2, R3 ;  /* 0x000000020add7824 */ /* 0x000fe200078e0203 */
[----:B------:R-:W-:Y:S01]  /*0a10*/  LOP3.LUT R9, R0, 0x6, R21, 0xf8, !PT ;  /* 0x0000000600097812 */ /* 0x000fe200078ef815 */
[----:B------:R-:W-:Y:S01]  /*0a20*/  IMAD R217, R218, 0x2, R217 ;  /* 0x00000002dad97824 */ /* 0x000fe200078e02d9 */
[----:B------:R-:W-:Y:S01]  /*0a30*/  LOP3.LUT R5, R2, 0x20, R0, 0xf8, !PT ;  /* 0x0000002002057812 */ /* 0x000fe200078ef800 */
[----:B------:R-:W-:Y:S01]  /*0a40*/  IMAD R0, R10, 0x200, R4 ;  /* 0x000002000a007824 */ /* 0x000fe200078e0204 */
[----:B------:R-:W-:Y:S01]  /*0a50*/  SHF.R.S32.HI R3, RZ, 0x7, R8 ;  /* 0x00000007ff037819 */ /* 0x000fe20000011408 */
[----:B------:R1:W-:Y:S01]  /*0a60*/  STL [R1+0x58], R9 ;  /* 0x0000580901007387 */ /* 0x0003e20000100800 */
[----:B------:R-:W-:Y:S01]  /*0a70*/  SHF.R.U32.HI R2, RZ, 0x3, R2 ;  /* 0x00000003ff027819 */ /* 0x000fe20000011602 */
[----:B------:R-:W-:-:S03]  /*0a80*/  IMAD.SHL.U32 R218, R218, 0x2, RZ ;  /* 0x00000002dada7824 */ /* 0x000fc600078e00ff */
[----:B------:R-:W-:Y:S01]  /*0a90*/  LOP3.LUT R5, R5, R2, RZ, 0x3c, !PT ;  /* 0x0000000205057212 */ /* 0x000fe200078e3cff */
[----:B-1----:R-:W-:Y:S02]  /*0aa0*/  IMAD R9, R6, 0x20, R0 ;  /* 0x0000002006097824 */ /* 0x002fe400078e0200 */
[C---:B------:R-:W-:Y:S01]  /*0ab0*/  IMAD R0, R3.reuse, 0x1000, R4 ;  /* 0x0000100003007824 */ /* 0x040fe200078e0204 */
[----:B------:R-:W-:Y:S01]  /*0ac0*/  SHF.R.S32.HI R4, RZ, 0x1f, R24 ;  /* 0x0000001fff047819 */ /* 0x000fe20000011418 */
[----:B------:R-:W-:Y:S02]  /*0ad0*/  IMAD.SHL.U32 R3, R3, 0x8, RZ ;  /* 0x0000000803037824 */ /* 0x000fe400078e00ff */
[----:B------:R-:W-:Y:S01]  /*0ae0*/  IMAD R2, R227, 0x400, R0 ;  /* 0x00000400e3027824 */ /* 0x000fe200078e0200 */
[----:B------:R-:W-:Y:S02]  /*0af0*/  LEA.HI R0, R4, R24, RZ, 0x2 ;  /* 0x0000001804007211 */ /* 0x000fe400078f10ff */
[----:B------:R-:W-:Y:S01]  /*0b00*/  LOP3.LUT R3, R3, 0x8, RZ, 0xc0, !PT ;  /* 0x0000000803037812 */ /* 0x000fe200078ec0ff */
[----:B------:R-:W-:Y:S01]  /*0b10*/  IMAD.IADD R233, R5, 0x1, R2 ;  /* 0x0000000105e97824 */ /* 0x000fe200078e0202 */
[----:B------:R-:W-:Y:S01]  /*0b20*/  SHF.R.S32.HI R2, RZ, 0x2, R0 ;  /* 0x00000002ff027819 */ /* 0x000fe20000011400 */
[----:B------:R-:W-:Y:S01]  /*0b30*/  IMAD.SHL.U32 R5, R14, 0x10, RZ ;  /* 0x000000100e057824 */ /* 0x000fe200078e00ff */
[----:B------:R-:W-:Y:S01]  /*0b40*/  SHF.R.S32.HI R0, RZ, 0x1, R7 ;  /* 0x00000001ff007819 */ /* 0x000fe20000011407 */
[----:B------:R-:W-:-:S02]  /*0b50*/  IMAD.SHL.U32 R233, R233, 0x2, RZ ;  /* 0x00000002e9e97824 */ /* 0x000fc400078e00ff */
[----:B------:R-:W-:Y:S01]  /*0b60*/  IMAD R6, R227, 0x10, R2 ;  /* 0x00000010e3067824 */ /* 0x000fe200078e0202 */
[C---:B------:R-:W-:Y:S01]  /*0b70*/  LOP3.LUT P1, RZ, R0.reuse, 0x2, RZ, 0xc0, !PT ;  /* 0x0000000200ff7812 */ /* 0x040fe2000782c0ff */
[----:B------:R-:W-:Y:S01]  /*0b80*/  IMAD.SHL.U32 R0, R0, 0x40, RZ ;  /* 0x0000004000007824 */ /* 0x000fe200078e00ff */
[----:B------:R-:W-:Y:S01]  /*0b90*/  LOP3.LUT R7, R3, 0x10, R5, 0xf8, !PT ;  /* 0x0000001003077812 */ /* 0x000fe200078ef805 */
[----:B------:R-:W-:Y:S01]  /*0ba0*/  IMAD.SHL.U32 R5, R14, 0x8, RZ ;  /* 0x000000080e057824 */ /* 0x000fe200078e00ff */
[----:B------:R-:W-:Y:S01]  /*0bb0*/  IADD3 R2, R6, -0x40, RZ ;  /* 0xffffffc006027810 */ /* 0x000fe20007ffe0ff */
[----:B------:R1:W-:Y:S01]  /*0bc0*/  STL [R1+0x50], R6 ;  /* 0x0000500601007387 */ /* 0x0003e20000100800 */
[----:B------:R-:W-:Y:S01]  /*0bd0*/  LOP3.LUT R0, R0, 0xc0, RZ, 0xc0, !PT ;  /* 0x000000c000007812 */ /* 0x000fe200078ec0ff */
[----:B------:R-:W-:Y:S01]  /*0be0*/  IMAD.IADD R231, R233, 0x1, R230 ;  /* 0x00000001e9e77824 */ /* 0x000fe200078e02e6 */
[----:B------:R-:W-:Y:S02]  /*0bf0*/  LOP3.LUT R5, R5, 0x8, RZ, 0xc0, !PT ;  /* 0x0000000805057812 */ /* 0x000fe400078ec0ff */
[----:B------:R-:W-:-:S02]  /*0c00*/  SHF.R.U32.HI R4, RZ, 0x3, R0 ;  /* 0x00000003ff047819 */ /* 0x000fc40000011600 */
[C---:B------:R-:W-:Y:S02]  /*0c10*/  IADD3 R232, R233.reuse, 0x20, RZ ;  /* 0x00000020e9e87810 */ /* 0x040fe40007ffe0ff */
[----:B------:R-:W-:Y:S01]  /*0c20*/  LOP3.LUT R8, R4, R0, R3, 0x1e, !PT ;  /* 0x0000000004087212 */ /* 0x000fe200078e1e03 */
[----:B------:R-:W-:Y:S01]  /*0c30*/  IMAD.SHL.U32 R0, R12, 0x40, RZ ;  /* 0x000000400c007824 */ /* 0x000fe200078e00ff */
[----:B------:R-:W-:Y:S01]  /*0c40*/  @P2 IADD3 R232, R233, -0x20, RZ ;  /* 0xffffffe0e9e82810 */ /* 0x000fe20007ffe0ff */
[----:B------:R-:W-:Y:S02]  /*0c50*/  IMAD R3, R14, 0x200, R18 ;  /* 0x000002000e037824 */ /* 0x000fe400078e0212 */
[----:B------:R-:W-:Y:S01]  /*0c60*/  IMAD.IADD R8, R8, 0x1, R9 ;  /* 0x0000000108087824 */ /* 0x000fe200078e0209 */
[----:B------:R-:W-:Y:S01]  /*0c70*/  LOP3.LUT R0, R0, 0x1c0, RZ, 0xc0, !PT ;  /* 0x000001c000007812 */ /* 0x000fe200078ec0ff */
[----:B------:R-:W-:Y:S01]  /*0c80*/  IMAD.IADD R230, R230, 0x1, R232 ;  /* 0x00000001e6e67824 */ /* 0x000fe200078e02e8 */
[----:B-1----:R-:W-:-:S04]  /*0c90*/  SHF.R.S32.HI R6, RZ, 0x1f, R2 ;  /* 0x0000001fff067819 */ /* 0x002fc80000011402 */
[----:B------:R-:W-:Y:S02]  /*0ca0*/  SHF.L.U64.HI R2, R2, 0x2, R6 ;  /* 0x0000000202027819 */ /* 0x000fe40000010206 */
[----:B------:R-:W-:-:S03]  /*0cb0*/  SHF.R.U32.HI R6, RZ, 0x3, R0 ;  /* 0x00000003ff067819 */ /* 0x000fc60000011600 */
[----:B------:R1:W-:Y:S01]  /*0cc0*/  STL [R1+0x4c], R2 ;  /* 0x00004c0201007387 */ /* 0x0003e20000100800 */
[----:B------:R-:W-:Y:S01]  /*0cd0*/  LOP3.LUT R6, R6, R0, R5, 0x1e, !PT ;  /* 0x0000000006067212 */ /* 0x000fe200078e1e05 */
[----:B------:R-:W-:-:S04]  /*0ce0*/  IMAD.SHL.U32 R0, R19, 0x20, RZ ;  /* 0x0000002013007824 */ /* 0x000fc800078e00ff */
[----:B------:R-:W-:Y:S02]  /*0cf0*/  IMAD R227, R227, 0x200, R0 ;  /* 0x00000200e3e37824 */ /* 0x000fe400078e0200 */
[----:B------:R-:W-:-:S05]  /*0d00*/  IMAD.U32 R221, R221, 0x200, R6 ;  /* 0x00000200dddd7824 */ /* 0x000fca00078e0006 */
[----:B------:R-:W-:-:S05]  /*0d10*/  LEA R221, R221, 0xf000, 0x1 ;  /* 0x0000f000dddd7811 */ /* 0x000fca00078e08ff */
[C---:B------:R-:W-:Y:S02]  /*0d20*/  IMAD.IADD R222, R221.reuse, 0x1, R222 ;  /* 0x00000001ddde7824 */ /* 0x040fe400078e02de */
[--C-:B------:R-:W-:Y:S02]  /*0d30*/  IMAD.IADD R224, R221, 0x1, R223.reuse ;  /* 0x00000001dde07824 */ /* 0x100fe400078e02df */
[----:B------:R-:W-:Y:S02]  /*0d40*/  IMAD.IADD R223, R222, 0x1, R223 ;  /* 0x00000001dedf7824 */ /* 0x000fe400078e02df */
[----:B-1----:R-:W-:-:S05]  /*0d50*/  IMAD.SHL.U32 R2, R11, 0x40, RZ ;  /* 0x000000400b027824 */ /* 0x002fca00078e00ff */
[----:B------:R-:W-:-:S04]  /*0d60*/  LOP3.LUT R2, R2, 0xc0, RZ, 0xc0, !PT ;  /* 0x000000c002027812 */ /* 0x000fc800078ec0ff */
[----:B------:R-:W-:-:S04]  /*0d70*/  SHF.R.U32.HI R4, RZ, 0x3, R2 ;  /* 0x00000003ff047819 */ /* 0x000fc80000011602 */
[C---:B------:R-:W-:Y:S02]  /*0d80*/  LOP3.LUT R5, R4.reuse, R2, R5, 0x1e, !PT ;  /* 0x0000000204057212 */ /* 0x040fe400078e1e05 */
[----:B------:R-:W-:Y:S02]  /*0d90*/  LOP3.LUT R2, R4, R7, R2, 0x1e, !PT ;  /* 0x0000000704027212 */ /* 0x000fe400078e1e02 */
[----:B------:R-:W-:Y:S01]  /*0da0*/  LEA R4, R8, 0x9000, 0x1 ;  /* 0x0000900008047811 */ /* 0x000fe200078e08ff */
[----:B------:R-:W-:Y:S02]  /*0db0*/  IMAD.IADD R227, R227, 0x1, R5 ;  /* 0x00000001e3e37824 */ /* 0x000fe400078e0205 */
[----:B------:R-:W-:Y:S01]  /*0dc0*/  IMAD.IADD R225, R0, 0x1, R2 ;  /* 0x0000000100e17824 */ /* 0x000fe200078e0202 */
[C---:B------:R-:W-:Y:S02]  /*0dd0*/  IADD3 R2, R22.reuse, 0x20, RZ ;  /* 0x0000002016027810 */ /* 0x040fe40007ffe0ff */
[----:B------:R-:W-:-:S03]  /*0de0*/  IADD3 R0, R22, 0x40, RZ ;  /* 0x0000004016007810 */ /* 0x000fc60007ffe0ff */
[----:B------:R1:W-:Y:S04]  /*0df0*/  STL [R1+0x18], R2 ;  /* 0x0000180201007387 */ /* 0x0003e80000100800 */
[----:B------:R2:W-:Y:S04]  /*0e00*/  STL [R1+0x1c], R0 ;  /* 0x00001c0001007387 */ /* 0x0005e80000100800 */
[----:B------:R3:W-:Y:S01]  /*0e10*/  STL [R1+0x34], R4 ;  /* 0x0000340401007387 */ /* 0x0007e20000100800 */
[----:B-1----:R-:W-:Y:S01]  /*0e20*/  IMAD.SHL.U32 R2, R3, 0x2, RZ ;  /* 0x0000000203027824 */ /* 0x002fe200078e00ff */
[----:B--2---:R-:W-:-:S02]  /*0e30*/  IADD3 R0, R4, 0x20, RZ ;  /* 0x0000002004007810 */ /* 0x004fc40007ffe0ff */
[----:B------:R-:W-:-:S05]  /*0e40*/  @P1 IADD3 R0, R4, -0x20, RZ ;  /* 0xffffffe004001810 */ /* 0x000fca0007ffe0ff */
[----:B----4-:R3:W-:Y:S02]  /*0e50*/  STL [R1+0x38], R0 ;  /* 0x0000380001007387 */ /* 0x0107e40000100800 */
.L_x_124:
        /* <DEDUP_REMOVED lines=53> */
.L_x_83:
        /* <DEDUP_REMOVED lines=40> */
[----:B------:R-:W-:Y:S02]  /*1430*/  @UP0 UIMAD UR27, UR11, UR19, UR5 ;  /* 0x000000130b1b02a4 */ /* 0x000fe4000f8e0205 */
[----:B------:R-:W-:Y:S02]  /*1440*/  UIADD3 UR32, UR9, UR17, URZ ;  /* 0x0000001109207290 */ /* 0x000fe4000fffe03f */
        /* <DEDUP_REMOVED lines=17> */
.L_x_85:
        /* <DEDUP_REMOVED lines=18> */
.L_x_86:
        /* <DEDUP_REMOVED lines=33> */
[----:B------:R-:W-:-:S02]  /*1890*/  USEL UR11, UR4, URZ, UP6 ;  /* 0x0000003f040b7287 */ /* 0x000fc4000b000000 */
[----:B------:R-:W-:Y:S01]  /*18a0*/  USHF.L.U64.HI UR4, UR30, 0x7, UR38 ;  /* 0x000000071e047899 */ /* 0x000fe20008010226 */
[----:B------:R-:W-:Y:S01]  /*18b0*/  IMAD.HI.U32 R0, R5, R0, R4 ;  /* 0x0000000005007227 */ /* 0x000fe200078e0004 */
[----:B------:R-:W-:Y:S02]  /*18c0*/  UIMAD UR7, UR59, UR7, UR5 ;  /* 0x000000073b0772a4 */ /* 0x000fe4000f8e0205 */
[----:B------:R-:W-:Y:S02]  /*18d0*/  USEL UR5, UR4, URZ, UP1 ;  /* 0x0000003f04057287 */ /* 0x000fe40008800000 */
[----:B------:R-:W-:Y:S01]  /*18e0*/  USEL UR4, UR61, URZ, UP1 ;  /* 0x0000003f3d047287 */ /* 0x000fe20008800000 */
[----:B------:R-:W-:-:S03]  /*18f0*/  IMAD.HI.U32 R0, R0, R3, RZ ;  /* 0x0000000300007227 */ /* 0x000fc600078e00ff */
[----:B------:R-:W-:Y:S01]  /*1900*/  UIADD3 UR4, UP1, UR10, UR4, URZ ;  /* 0x000000040a047290 */ /* 0x000fe2000ff3e03f */
[----:B------:R-:W-:-:S03]  /*1910*/  IMAD.MOV R4, RZ, RZ, -R0 ;  /* 0x000000ffff047224 */ /* 0x000fc600078e0a00 */
[----:B------:R-:W-:Y:S01]  /*1920*/  UIADD3.X UR6, UR28, UR5, URZ, UP1, !UPT ;  /* 0x000000051c067290 */ /* 0x000fe20008ffe43f */
[----:B------:R-:W-:Y:S01]  /*1930*/  IMAD R3, R6, R4, R3 ;  /* 0x0000000406037224 */ /* 0x000fe200078e0203 */
[----:B------:R-:W-:-:S04]  /*1940*/  UIMAD UR5, UR37, UR4, URZ ;  /* 0x00000004250572a4 */ /* 0x000fc8000f8e023f */
[----:B------:R-:W-:Y:S01]  /*1950*/  ISETP.GT.U32.AND P0, PT, R6, R3, PT ;  /* 0x000000030600720c */ /* 0x000fe20003f04070 */
[----:B------:R-:W-:Y:S02]  /*1960*/  UIMAD UR6, UR36, UR6, UR5 ;  /* 0x00000006240672a4 */ /* 0x000fe4000f8e0205 */
[----:B------:R-:W-:-:S04]  /*1970*/  @UP5 USEL UR5, UR53, UR14, !UP2 ;  /* 0x0000000e35055287 */ /* 0x000fc8000d000000 */
[----:B------:R-:W-:Y:S02]  /*1980*/  @UP5 UIMAD UR16, UR34, UR8, UR5 ;  /* 0x00000008221052a4 */ /* 0x000fe4000f8e0205 */
[----:B------:R-:W-:Y:S02]  /*1990*/  UIMAD.WIDE.U32 UR4, UR36, UR4, URZ ;  /* 0x00000004240472a5 */ /* 0x000fe4000f8e003f */
[----:B------:R-:W-:Y:S02]  /*19a0*/  USEL UR8, UR7, URZ, UP6 ;  /* 0x0000003f07087287 */ /* 0x000fe4000b000000 */
[----:B------:R-:W-:Y:S01]  /*19b0*/  @!P0 IMAD.IADD R3, R3, 0x1, -R6 ;  /* 0x0000000103038824 */ /* 0x000fe200078e0a06 */
[----:B------:R-:W-:Y:S01]  /*19c0*/  @!P0 IADD3 R0, R0, 0x1, RZ ;  /* 0x0000000100008810 */ /* 0x000fe20007ffe0ff */
[----:B------:R-:W-:Y:S01]  /*19d0*/  @!UP5 UMOV UR16, UR48 ;  /* 0x000000300010dc82 */ /* 0x000fe20008000000 */
[----:B------:R-:W-:Y:S01]  /*19e0*/  ISETP.LE.AND P0, PT, RZ, UR55, PT ;  /* 0x00000037ff007c0c */ /* 0x000fe2000bf03270 */
[----:B------:R-:W-:Y:S01]  /*19f0*/  UIADD3 UR7, UR5, UR6, URZ ;  /* 0x0000000605077290 */ /* 0x000fe2000fffe03f */
        /* <DEDUP_REMOVED lines=13> */
.L_x_87:
[----:B------:R-:W-:Y:S02]  /*1ad0*/  UMOV UR6, UR49 ;  /* 0x0000003100067c82 */ /* 0x000fe40008000000 */
.L_x_88:
[----:B------:R-:W2:Y:S04]  /*1ae0*/  LDL.64 R4, [R1] ;  /* 0x0000000001047983 */ /* 0x000ea80000100a00 */
[----:B------:R1:W2:Y:S04]  /*1af0*/  LDL.64 R20, [R1] ;  /* 0x0000000001147983 */ /* 0x0002a80000100a00 */
[----:B------:R-:W3:Y:S04]  /*1b00*/  LDL R8, [R1+0x54] ;  /* 0x0000540001087983 */ /* 0x000ee80000100800 */
[----:B------:R-:W4:Y:S04]  /*1b10*/  S2R R19, SR_TID.X ;  /* 0x0000000000137919 */ /* 0x000f280000002100 */
[----:B------:R-:W5:Y:S01]  /*1b20*/  S2R R22, SR_TID.X ;  /* 0x0000000000167919 */ /* 0x000f620000002100 */
[----:B----4-:R-:W-:-:S04]  /*1b30*/  SHF.R.S32.HI R19, RZ, 0x1f, R19 ;  /* 0x0000001fff137819 */ /* 0x010fc80000011413 */
[----:B-----5:R-:W-:-:S04]  /*1b40*/  LEA.HI R19, R19, R22, RZ, 0x2 ;  /* 0x0000001613137211 */ /* 0x020fc800078f10ff */
[----:B------:R-:W-:-:S04]  /*1b50*/  SHF.R.S32.HI R19, RZ, 0x2, R19 ;  /* 0x00000002ff137819 */ /* 0x000fc80000011413 */
[----:B------:R-:W-:Y:S02]  /*1b60*/  SHF.R.S32.HI R17, RZ, 0x1f, R19 ;  /* 0x0000001fff117819 */ /* 0x000fe40000011413 */
[----:B------:R-:W-:-:S04]  /*1b70*/  IADD3 R0, P0, R19, UR10, RZ ;  /* 0x0000000a13007c10 */ /* 0x000fc8000ff1e0ff */
[----:B------:R-:W-:Y:S01]  /*1b80*/  IADD3.X R3, R17, UR28, RZ, P0, !PT ;  /* 0x0000001c11037c10 */ /* 0x000fe200087fe4ff */
[----:B------:R-:W-:-:S04]  /*1b90*/  UIADD3 UR4, UP4, UP3, UR4, UR44, UR46 ;  /* 0x0000002c04047290 */ /* 0x000fc8000fb9e02e */
[----:B------:R-:W-:Y:S01]  /*1ba0*/  IMAD R3, R3, c[0x0][0x190], RZ ;  /* 0x0000640003037a24 */ /* 0x000fe200078e02ff */
[----:B------:R-:W-:Y:S02]  /*1bb0*/  UIADD3 UR11, UP2, UP1, UR11, UR4, UR17 ;  /* 0x000000040b0b7290 */ /* 0x000fe4000f95e011 */
[----:B------:R-:W-:-:S04]  /*1bc0*/  UIADD3.X UR4, UR7, UR47, UR52, UP4, UP3 ;  /* 0x0000002f07047290 */ /* 0x000fc8000a7e6434 */
[----:B------:R-:W-:-:S03]  /*1bd0*/  UIADD3.X UR8, UR8, UR4, UR9, UP2, UP1 ;  /* 0x0000000408087290 */ /* 0x000fc600097e2409 */
[----:B------:R-:W-:Y:S02]  /*1be0*/  ULDC.64 UR4, c[0x0][0x1a8] ;  /* 0x00006a0000047ab9 */ /* 0x000fe40000000a00 */
[----:B------:R-:W-:-:S04]  /*1bf0*/  UIMAD UR4, UR56, UR4, URZ ;  /* 0x00000004380472a4 */ /* 0x000fc8000f8e023f */
[----:B------:R-:W-:-:S03]  /*1c00*/  UIMAD UR9, UR34, UR5, UR4 ;  /* 0x00000005220972a4 */ /* 0x000fc6000f8e0204 */
[----:B------:R-:W-:Y:S02]  /*1c10*/  ULDC.64 UR4, c[0x0][0x378] ;  /* 0x0000de0000047ab9 */ /* 0x000fe40000000a00 */
[----:B------:R-:W-:-:S04]  /*1c20*/  UIMAD UR4, UR56, UR4, URZ ;  /* 0x00000004380472a4 */ /* 0x000fc8000f8e023f */
[----:B------:R-:W-:-:S03]  /*1c30*/  UIMAD UR7, UR34, UR5, UR4 ;  /* 0x00000005220772a4 */ /* 0x000fc6000f8e0204 */
[----:B------:R-:W-:Y:S02]  /*1c40*/  ULDC.64 UR4, c[0x0][0x370] ;  /* 0x0000dc0000047ab9 */ /* 0x000fe40000000a00 */
[----:B------:R-:W-:-:S04]  /*1c50*/  UIMAD UR4, UR28, UR4, URZ ;  /* 0x000000041c0472a4 */ /* 0x000fc8000f8e023f */
[----:B------:R-:W-:Y:S02]  /*1c60*/  UIMAD UR5, UR10, UR5, UR4 ;  /* 0x000000050a0572a4 */ /* 0x000fe4000f8e0204 */
[----:B------:R-:W-:Y:S02]  /*1c70*/  UIADD3 UR4, -UR15, UR25, UR24 ;  /* 0x000000190f047290 */ /* 0x000fe4000fffe118 */
[----:B------:R-:W-:Y:S02]  /*1c80*/  ULDC UR14, c[0x0][0x2e8] ;  /* 0x0000ba00000e7ab9 */ /* 0x000fe40000000800 */
[----:B------:R-:W-:-:S04]  /*1c90*/  UIADD3 UR4, UR4, -UR14, URZ ;  /* 0x8000000e04047290 */ /* 0x000fc8000fffe03f */
[----:B------:R-:W-:-:S04]  /*1ca0*/  USHF.R.S32.HI UR14, URZ, 0x1f, UR4 ;  /* 0x0000001f3f0e7899 */ /* 0x000fc80008011404 */
[----:B------:R-:W-:-:S04]  /*1cb0*/  ULEA.HI UR14, UR14, UR4, URZ, 0x6 ;  /* 0x000000040e0e7291 */ /* 0x000fc8000f8f303f */
[----:B------:R-:W-:-:S04]  /*1cc0*/  USHF.R.S32.HI UR14, URZ, 0x6, UR14 ;  /* 0x000000063f0e7899 */ /* 0x000fc8000801140e */
[----:B------:R-:W-:-:S04]  /*1cd0*/  UISETP.LT.AND UP1, UPT, URZ, UR14, UPT ;  /* 0x0000000e3f00728c */ /* 0x000fc8000bf21270 */
[----:B------:R-:W-:-:S04]  /*1ce0*/  USEL UR14, URZ, UR14, !UP1 ;  /* 0x0000000e3f0e7287 */ /* 0x000fc8000c800000 */
[----:B------:R-:W-:Y:S02]  /*1cf0*/  UISETP.GT.AND UP1, UPT, UR33, UR14, UPT ;  /* 0x0000000e2100728c */ /* 0x000fe4000bf24270 */
[----:B------:R-:W-:Y:S02]  /*1d00*/  UIADD3 UR6, UR10, UR6, URZ ;  /* 0x000000060a067290 */ /* 0x000fe4000fffe03f */
[----:B------:R-:W-:Y:S01]  /*1d10*/  UIADD3 UR16, UR10, UR16, URZ ;  /* 0x000000100a107290 */ /* 0x000fe2000fffe03f */
[----:B------:R-:W-:Y:S01]  /*1d20*/  BSSY B1, `(.L_x_84) ;  /* 0x000077b000017945 */ /* 0x000fe20003800000 */
[----:B--2---:R-:W-:-:S05]  /*1d30*/  IMAD.MOV.U32 R20, RZ, RZ, R4 ;  /* 0x000000ffff147224 */ /* 0x004fca00078e0004 */
[----:B------:R-:W-:-:S05]  /*1d40*/  SHF.R.S32.HI R21, RZ, 0x1f, R20 ;  /* 0x0000001fff157819 */ /* 0x000fca0000011414 */
[----:B------:R-:W-:-:S04]  /*1d50*/  IMAD.WIDE.U32 R4, R0, c[0x0][0x190], R20 ;  /* 0x0000640000047a25 */ /* 0x000fc800078e0014 */
[----:B------:R-:W-:Y:S01]  /*1d60*/  IMAD R0, R0, c[0x0][0x194], R3 ;  /* 0x0000650000007a24 */ /* 0x000fe200078e0203 */
[----:B------:R-:W-:-:S04]  /*1d70*/  IADD3 R6, P0, R4, UR35, RZ ;  /* 0x0000002304067c10 */ /* 0x000fc8000ff1e0ff */
[----:B------:R-:W-:Y:S02]  /*1d80*/  IADD3.X R7, R5, UR32, R0, P0, !PT ;  /* 0x0000002005077c10 */ /* 0x000fe400087fe400 */
[----:B------:R-:W-:Y:S01]  /*1d90*/  IADD3 R4, P0, R20, UR21, RZ ;  /* 0x0000001514047c10 */ /* 0x000fe2000ff1e0ff */
[----:B------:R-:W-:-:S03]  /*1da0*/  IMAD.U32 R0, RZ, RZ, UR10 ;  /* 0x0000000aff007e24 */ /* 0x000fc6000f8e00ff */
[----:B------:R-:W-:-:S05]  /*1db0*/  IADD3.X R5, R21, UR23, RZ, P0, !PT ;  /* 0x0000001715057c10 */ /* 0x000fca00087fe4ff */
[----:B------:R-:W-:Y:S02]  /*1dc0*/  IMAD.WIDE.U32 R4, R0, c[0x0][0x370], R4 ;  /* 0x0000dc0000047a25 */ /* 0x000fe400078e0004 */
[----:B------:R-:W2:Y:S03]  /*1dd0*/  S2R R0, SR_TID.X ;  /* 0x0000000000007919 */ /* 0x000ea60000002100 */
[----:B------:R-:W-:Y:S02]  /*1de0*/  IADD3 R5, R5, UR5, RZ ;  /* 0x0000000505057c10 */ /* 0x000fe4000fffe0ff */
[----:B--2---:R-:W-:-:S04]  /*1df0*/  SHF.R.S32.HI R3, RZ, 0x1f, R0 ;  /* 0x0000001fff037819 */ /* 0x004fc80000011400 */
[----:B------:R-:W-:-:S04]  /*1e00*/  LEA.HI R3, R3, R0, RZ, 0x5 ;  /* 0x0000000003037211 */ /* 0x000fc800078f28ff */
[----:B------:R-:W-:Y:S01]  /*1e10*/  SHF.R.S32.HI R3, RZ, 0x5, R3 ;  /* 0x00000005ff037819 */ /* 0x000fe20000011403 */
[----:B------:R-:W-:-:S04]  /*1e20*/  IMAD.U32 R0, RZ, RZ, UR34 ;  /* 0x00000022ff007e24 */ /* 0x000fc8000f8e00ff */
[----:B---3--:R-:W-:Y:S02]  /*1e30*/  IMAD R3, R3, UR45, R8 ;  /* 0x0000002d03037c24 */ /* 0x008fe4000f8e0208 */
[----:B------:R-:W-:-:S03]  /*1e40*/  IMAD.WIDE.U32 R4, R0, c[0x0][0x378], R4 ;  /* 0x0000de0000047a25 */ /* 0x000fc600078e0004 */
[C---:B------:R-:W-:Y:S01]  /*1e50*/  IADD3 R0, P0, R3.reuse, UR11, RZ ;  /* 0x0000000b03007c10 */ /* 0x040fe2000ff1e0ff */
[----:B------:R1:W-:Y:S03]  /*1e60*/  STL [R1+0x4], R21 ;  /* 0x0000041501007387 */ /* 0x0003e60000100800 */
[----:B------:R-:W-:Y:S02]  /*1e70*/  LEA.HI.X.SX32 R3, R3, UR8, 0x1, P0 ;  /* 0x0000000803037c11 */ /* 0x000fe400080f0eff */
[C---:B------:R-:W-:Y:S01]  /*1e80*/  LEA R235, P0, R0.reuse, c[0x0][0x350], 0x2 ;  /* 0x0000d40000eb7a11 */ /* 0x040fe200078010ff */
[----:B------:R-:W-:Y:S01]  /*1e90*/  ULDC.64 UR4, c[0x0][0x3c8] ;  /* 0x0000f20000047ab9 */ /* 0x000fe20000000a00 */
[----:B------:R-:W-:Y:S02]  /*1ea0*/  IADD3 R5, R5, UR7, RZ ;  /* 0x0000000705057c10 */ /* 0x000fe4000fffe0ff */
[----:B------:R-:W-:-:S02]  /*1eb0*/  LEA.HI.X R234, R0, c[0x0][0x354], R3, 0x2, P0 ;  /* 0x0000d50000ea7a11 */ /* 0x000fc400000f1403 */
[----:B------:R-:W-:Y:S01]  /*1ec0*/  PLOP3.LUT P0, PT, PT, PT, UP1, 0x80, 0x0 ;  /* 0x000000000000781c */ /* 0x000fe20003f0f018 */
[----:B------:R-:W-:Y:S01]  /*1ed0*/  IMAD.U32 R8, RZ, RZ, UR34 ;  /* 0x00000022ff087e24 */ /* 0x000fe2000f8e00ff */
[----:B------:R-:W-:Y:S01]  /*1ee0*/  UIMAD.WIDE UR6, UR6, UR60, UR4 ;  /* 0x0000003c060672a5 */ /* 0x000fe2000f8e0204 */
[----:B------:R-:W-:Y:S02]  /*1ef0*/  IMAD R0, R17, c[0x0][0x370], RZ ;  /* 0x0000dc0011007a24 */ /* 0x000fe400078e02ff */
[----:B------:R-:W-:Y:S01]  /*1f00*/  ULDC.64 UR4, c[0x0][0x200] ;  /* 0x0000800000047ab9 */ /* 0x000fe20000000a00 */
[----:B------:R-:W-:Y:S01]  /*1f10*/  IMAD.WIDE.U32 R6, R8, c[0x0][0x1a8], R6 ;  /* 0x00006a0008067a25 */ /* 0x000fe200078e0006 */
[----:B------:R-:W-:-:S03]  /*1f20*/  UIMAD.WIDE UR16, UR16, UR60, UR4 ;  /* 0x0000003c101072a5 */ /* 0x000fc6000f8e0204 */
[----:B------:R-:W-:-:S04]  /*1f30*/  IMAD.WIDE.U32 R4, R19, c[0x0][0x370], R4 ;  /* 0x0000dc0013047a25 */ /* 0x000fc800078e0004 */
[----:B------:R-:W-:Y:S01]  /*1f40*/  IMAD R0, R19, c[0x0][0x374], R0 ;  /* 0x0000dd0013007a24 */ /* 0x000fe200078e0200 */
[----:B------:R-:W-:Y:S01]  /*1f50*/  IADD3 R3, R7, UR9, RZ ;  /* 0x0000000907037c10 */ /* 0x000fe2000fffe0ff */
[----:B------:R-:W-:Y:S01]  /*1f60*/  UIADD3 UR5, UR33, -0x1, URZ ;  /* 0xffffffff21057890 */ /* 0x000fe2000fffe03f */
[----:B------:R-:W-:Y:S01]  /*1f70*/  LEA R238, P3, R6, c[0x0][0x160], 0x1 ;  /* 0x0000580006ee7a11 */ /* 0x000fe200078608ff */
[----:B------:R-:W-:Y:S01]  /*1f80*/  IMAD.IADD R0, R5, 0x1, R0 ;  /* 0x0000000105007824 */ /* 0x000fe200078e0200 */
[----:B------:R-:W-:Y:S01]  /*1f90*/  LEA R239, P2, R4, c[0x0][0x330], 0x1 ;  /* 0x0000cc0004ef7a11 */ /* 0x000fe200078408ff */
[----:B------:R-:W-:Y:S02]  /*1fa0*/  UMOV UR11, UR6 ;  /* 0x00000006000b7c82 */ /* 0x000fe40008000000 */
[----:B------:R-:W-:Y:S02]  /*1fb0*/  UMOV UR10, UR7 ;  /* 0x00000007000a7c82 */ /* 0x000fe40008000000 */
[----:B------:R-:W-:-:S02]  /*1fc0*/  UMOV UR9, UR16 ;  /* 0x0000001000097c82 */ /* 0x000fc40008000000 */
[----:B------:R-:W-:Y:S01]  /*1fd0*/  UMOV UR8, UR17 ;  /* 0x0000001100087c82 */ /* 0x000fe20008000000 */
[----:B------:R-:W-:Y:S02]  /*1fe0*/  LEA.HI.X R237, R6, c[0x0][0x164], R3, 0x1, P3 ;  /* 0x0000590006ed7a11 */ /* 0x000fe400018f0c03 */
[----:B------:R-:W-:Y:S01]  /*1ff0*/  LEA.HI.X R236, R4, c[0x0][0x334], R0, 0x1, P2 ;  /* 0x0000cd0004ec7a11 */ /* 0x000fe200010f0c00 */
[----:B------:R-:W-:Y:S05]  /*2000*/  @P0 BRA `(.L_x_89) ;  /* 0x000008b000000947 */ /* 0x000fea0003800000 */
[----:B-1----:R-:W-:Y:S02]  /*2010*/  @UP0 UIADD3 UR6, UR20, UR26, URZ ;  /* 0x0000001a14060290 */ /* 0x002fe4000fffe03f */
        /* <DEDUP_REMOVED lines=17> */
.L_x_90:
        /* <DEDUP_REMOVED lines=18> */
.L_x_91:
        /* <DEDUP_REMOVED lines=34> */
.L_x_93:
[----:B-1----:R-:W-:Y:S05]  /*2470*/  BSYNC B0 ;  /* 0x0000000000007941 */ /* 0x002fea0003800000 */
.L_x_92:
        /* <DEDUP_REMOVED lines=19> */
.L_x_95:
[----:B------:R-:W-:Y:S05]  /*25b0*/  BSYNC B0 ;  /* 0x0000000000007941 */ /* 0x000fea0003800000 */
.L_x_94:
[----:B------:R-:W-:Y:S01]  /*25c0*/  ULDC.64 UR4, c[0x0][0x3a8] ;  /* 0x0000ea0000047ab9 */ /* 0x000fe20000000a00 */
[----:B-1----:R-:W-:Y:S01]  /*25d0*/  IMAD.WIDE.U32 R4, R10, c[0x0][0x3a8], R20 ;  /* 0x0000ea000a047a25 */ /* 0x002fe200078e0014 */
        /* <DEDUP_REMOVED lines=27> */
.L_x_97:
[----:B------:R-:W-:Y:S05]  /*2790*/  BSYNC B0 ;  /* 0x0000000000007941 */ /* 0x000fea0003800000 */
.L_x_96:
        /* <DEDUP_REMOVED lines=18> */
.L_x_89:
[----:B-1----:R-:W2:Y:S01]  /*28c0*/  LDL R16, [R1+0x30] ;  /* 0x0000300001107983 */ /* 0x002ea20000100800 */
[----:B------:R-:W-:Y:S01]  /*28d0*/  PLOP3.LUT P0, PT, PT, PT, UP6, 0x80, 0x0 ;  /* 0x000000000000781c */ /* 0x000fe20003f0f068 */
[----:B------:R-:W-:Y:S01]  /*28e0*/  ULDC.64 UR6, c[0x0][0x1a0] ;  /* 0x0000680000067ab9 */ /* 0x000fe20000000a00 */
[----:B------:R-:W-:Y:S01]  /*28f0*/  IMAD.U32 R14, RZ, RZ, UR24 ;  /* 0x00000018ff0e7e24 */ /* 0x000fe2000f8e00ff */
[----:B------:R-:W-:Y:S01]  /*2900*/  UIMAD UR4, UR18, UR6, URZ ;  /* 0x00000006120472a4 */ /* 0x000fe2000f8e023f */
[----:B------:R-:W-:Y:S02]  /*2910*/  BSSY B0, `(.L_x_99) ;  /* 0x000003b000007945 */ /* 0x000fe40003800000 */
[----:B------:R-:W-:Y:S01]  /*2920*/  IMAD.WIDE.U32 R4, R14, c[0x0][0x1a0], R20 ;  /* 0x000068000e047a25 */ /* 0x000fe200078e0014 */
[----:B------:R-:W-:Y:S02]  /*2930*/  UIMAD UR6, UR24, UR7, UR4 ;  /* 0x00000007180672a4 */ /* 0x000fe4000f8e0204 */
[----:B------:R-:W-:-:S04]  /*2940*/  UIMAD UR4, UR22, -0x80, UR15 ;  /* 0xffffff80160478a4 */ /* 0x000fc8000f8e020f */
[----:B------:R-:W-:Y:S01]  /*2950*/  @P0 BAR.SYNC.DEFER_BLOCKING 0x0 ;  /* 0x0000000000000b1d */ /* 0x000fe20000010000 */
[----:B------:R-:W-:Y:S01]  /*2960*/  MOV R3, UR6 ;  /* 0x0000000600037c02 */ /* 0x000fe20008000f00 */
[----:B------:R-:W-:Y:S01]  /*2970*/  ULEA.HI UR6, UR5, UR5, URZ, 0x1 ;  /* 0x0000000505067291 */ /* 0x000fe2000f8f083f */
[----:B------:R-:W-:Y:S02]  /*2980*/  ISETP.GE.AND P1, PT, R19, UR4, PT ;  /* 0x0000000413007c0c */ /* 0x000fe4000bf26270 */
[----:B------:R-:W-:Y:S01]  /*2990*/  IADD3 R6, P0, R4, UR29, RZ ;  /* 0x0000001d04067c10 */ /* 0x000fe2000ff1e0ff */
        /* <DEDUP_REMOVED lines=50> */
.L_x_100:
[----:B------:R-:W-:Y:S05]  /*2cc0*/  BSYNC B0 ;  /* 0x0000000000007941 */ /* 0x000fea0003800000 */
.L_x_99:
        /* <DEDUP_REMOVED lines=12> */
[----:B------:R-:W-:-:S04]  /*2d90*/  IMAD.X R4, RZ, RZ, R17, P0 ;  /* 0x000000ffff047224 */ /* 0x000fc800000e0611 */
[----:B------:R-:W-:-:S06]  /*2da0*/  IMAD R4, R4, c[0x0][0x1a0], RZ ;  /* 0x0000680004047a24 */ /* 0x000fcc00078e02ff */
[----:B------:R1:W-:Y:S01]  /*2db0*/  @P4 STS.128 [R0+0x10000], RZ ;  /* 0x010000ff00004388 */ /* 0x0003e20000000c00 */
[----:B--2---:R-:W-:Y:S01]  /*2dc0*/  ISETP.GE.AND P3, PT, R8, c[0x0][0x220], PT ;  /* 0x0000880008007a0c */ /* 0x004fe20003f66270 */
[----:B------:R-:W-:Y:S01]  /*2dd0*/  IMAD.WIDE.U32 R8, R3, c[0x0][0x1a0], R6 ;  /* 0x0000680003087a25 */ /* 0x000fe200078e0006 */
[----:B----4-:R-:W-:-:S03]  /*2de0*/  ISETP.GE.AND P0, PT, R5, c[0x0][0x220], PT ;  /* 0x0000880005007a0c */ /* 0x010fc60003f06270 */
        /* <DEDUP_REMOVED lines=23> */
.L_x_102:
[----:B------:R-:W-:Y:S05]  /*2f60*/  BSYNC B0 ;  /* 0x0000000000007941 */ /* 0x000fea0003800000 */
.L_x_101:
        /* <DEDUP_REMOVED lines=10> */
[----:B-1----:R-:W5:Y:S04]  /*3010*/  LDL R4, [R1+0x18] ;  /* 0x0000180001047983 */ /* 0x002f680000100800 */
[----:B--2---:R-:W2:Y:S01]  /*3020*/  LDL R3, [R1+0x1c] ;  /* 0x00001c0001037983 */ /* 0x004ea20000100800 */
[----:B------:R-:W-:-:S13]  /*3030*/  ISETP.GE.AND P4, PT, R20, c[0x0][0x220], PT ;  /* 0x0000880014007a0c */ /* 0x000fda0003f86270 */
[----:B------:R-:W-:Y:S01]  /*3040*/  @!P4 IMAD.MOV.U32 R6, RZ, RZ, R239 ;  /* 0x000000ffff06c224 */ /* 0x000fe200078e00ef */
        /* <DEDUP_REMOVED lines=25> */
.L_x_104:
[----:B------:R-:W-:Y:S05]  /*31e0*/  BSYNC B0 ;  /* 0x0000000000007941 */ /* 0x000fea0003800000 */
.L_x_103:
[----:B------:R-:W-:Y:S01]  /*31f0*/  PLOP3.LUT P0, PT, PT, PT, UP0, 0x80, 0x0 ;  /* 0x000000000000781c */ /* 0x000fe20003f0f008 */
[----:B------:R-:W-:Y:S01]  /*3200*/  BSSY B0, `(.L_x_105) ;  /* 0x0000036000007945 */ /* 0x000fe20003800000 */
[----:B------:R-:W-:-:S04]  /*3210*/  IADD3 R3, R16, 0x1800, RZ ;  /* 0x0000180010037810 */ /* 0x000fc80007ffe0ff */
        /* <DEDUP_REMOVED lines=16> */
.L_x_106:
[----:B-1----:R-:W5:Y:S04]  /*3320*/  LDL R4, [R1+0x18] ;  /* 0x0000180001047983 */ /* 0x002f680000100800 */
        /* <DEDUP_REMOVED lines=35> */
.L_x_107:
[----:B------:R-:W-:Y:S05]  /*3560*/  BSYNC B0 ;  /* 0x0000000000007941 */ /* 0x000fea0003800000 */
.L_x_105:
[----:B------:R-:W5:Y:S01]  /*3570*/  LDL R18, [R1+0x50] ;  /* 0x0000500001127983 */ /* 0x000f620000100800 */
[----:B------:R-:W-:Y:S01]  /*3580*/  IMAD.MOV.U32 R12, RZ, RZ, 0x7f800000 ;  /* 0x7f800000ff0c7424 */ /* 0x000fe200078e00ff */
[----:B------:R-:W-:Y:S01]  /*3590*/  ULDC.64 UR6, c[0x0][0x198] ;  /* 0x0000660000067ab9 */ /* 0x000fe20000000a00 */
[----:B--2-4-:R-:W-:Y:S02]  /*35a0*/  IMAD.MOV.U32 R9, RZ, RZ, 0x7f800000 ;  /* 0x7f800000ff097424 */ /* 0x014fe400078e00ff */
[----:B------:R-:W-:Y:S02]  /*35b0*/  IMAD.MOV.U32 R10, RZ, RZ, 0x7f800000 ;  /* 0x7f800000ff0a7424 */ /* 0x000fe400078e00ff */
[----:B------:R-:W-:Y:S01]  /*35c0*/  IMAD.MOV.U32 R11, RZ, RZ, 0x7f800000 ;  /* 0x7f800000ff0b7424 */ /* 0x000fe200078e00ff */
[C---:B-----5:R-:W-:Y:S01]  /*35d0*/  IADD3 R3, R18.reuse, 0x28, RZ ;  /* 0x0000002812037810 */ /* 0x060fe20007ffe0ff */
[C---:B-1----:R-:W-:Y:S01]  /*35e0*/  IMAD.SHL.U32 R5, R18.reuse, 0x4, RZ ;  /* 0x0000000412057824 */ /* 0x042fe200078e00ff */
[----:B------:R-:W-:-:S02]  /*35f0*/  IADD3 R4, R18, 0x8, RZ ;  /* 0x0000000812047810 */ /* 0x000fc40007ffe0ff */
[----:B------:R-:W-:Y:S02]  /*3600*/  ISETP.GE.AND P4, PT, R3, UR4, PT ;  /* 0x0000000403007c0c */ /* 0x000fe4000bf86270 */
[----:B------:R-:W-:Y:S02]  /*3610*/  SHF.R.S32.HI R16, RZ, 0x1f, R18 ;  /* 0x0000001fff107819 */ /* 0x000fe40000011412 */
[----:B------:R-:W-:Y:S02]  /*3620*/  ISETP.GE.AND P6, PT, R4, UR4, PT ;  /* 0x0000000404007c0c */ /* 0x000fe4000bfc6270 */
[----:B------:R-:W-:Y:S02]  /*3630*/  SHF.R.S32.HI R7, RZ, 0x1f, R3 ;  /* 0x0000001fff077819 */ /* 0x000fe40000011403 */
[----:B------:R-:W-:Y:S02]  /*3640*/  IADD3 R4, P3, R5, UR9, RZ ;  /* 0x0000000905047c10 */ /* 0x000fe4000ff7e0ff */
[----:B------:R-:W-:-:S02]  /*3650*/  SHF.L.U64.HI R5, R18, 0x2, R16 ;  /* 0x0000000212057819 */ /* 0x000fc40000010210 */
[C---:B------:R-:W-:Y:S02]  /*3660*/  IADD3 R8, R18.reuse, 0x20, RZ ;  /* 0x0000002012087810 */ /* 0x040fe40007ffe0ff */
[----:B------:R-:W-:Y:S02]  /*3670*/  @!P4 LEA R6, P2, R3, UR9, 0x2 ;  /* 0x000000090306cc11 */ /* 0x000fe4000f8410ff */
[----:B------:R-:W-:Y:S02]  /*3680*/  IADD3.X R5, R5, UR8, RZ, P3, !PT ;  /* 0x0000000805057c10 */ /* 0x000fe40009ffe4ff */
[----:B------:R-:W-:Y:S02]  /*3690*/  @!P4 LEA.HI.X R7, R3, UR8, R7, 0x2, P2 ;  /* 0x000000080307cc11 */ /* 0x000fe400090f1407 */
[----:B------:R-:W-:Y:S01]  /*36a0*/  ISETP.GE.AND P2, PT, R18, UR4, PT ;  /* 0x0000000412007c0c */ /* 0x000fe2000bf46270 */
[----:B------:R1:W2:Y:S01]  /*36b0*/  @!P6 LDG.E R11, [R4.64+0x20] ;  /* 0x0000200c040be981 */ /* 0x0002a2000c1e1900 */
[----:B------:R-:W-:-:S03]  /*36c0*/  ISETP.GE.AND P3, PT, R8, UR4, PT ;  /* 0x0000000408007c0c */ /* 0x000fc6000bf66270 */
[----:B------:R4:W5:Y:S08]  /*36d0*/  @!P4 LDG.E R9, [R6.64] ;  /* 0x0000000c0609c981 */ /* 0x000970000c1e1900 */
[----:B---3--:R1:W3:Y:S04]  /*36e0*/  @!P2 LDG.E R12, [R4.64] ;  /* 0x0000000c040ca981 */ /* 0x0082e8000c1e1900 */
[----:B------:R1:W2:Y:S01]  /*36f0*/  @!P3 LDG.E R10, [R4.64+0x80] ;  /* 0x0000800c040ab981 */ /* 0x0002a2000c1e1900 */
[----:B------:R-:W-:-:S03]  /*3700*/  UIMAD UR4, UR18, UR6, URZ ;  /* 0x00000006120472a4 */ /* 0x000fc6000f8e023f */
[----:B------:R-:W-:Y:S01]  /*3710*/  @P1 STS [R0+0x9000], RZ ;  /* 0x009000ff00001388 */ /* 0x000fe20000000800 */
[----:B------:R-:W-:-:S03]  /*3720*/  UIMAD UR4, UR24, UR7, UR4 ;  /* 0x00000007180472a4 */ /* 0x000fc6000f8e0204 */
[----:B------:R-:W-:Y:S04]  /*3730*/  @P1 STS [R0+0x9004], RZ ;  /* 0x009004ff00001388 */ /* 0x000fe80000000800 */
[----:B------:R-:W-:Y:S04]  /*3740*/  @P1 STS.64 [R0+0x9008], RZ ;  /* 0x009008ff00001388 */ /* 0x000fe80000000a00 */
[----:B------:R-:W-:Y:S04]  /*3750*/  @P1 STS.128 [R0+0xb000], RZ ;  /* 0x00b000ff00001388 */ /* 0x000fe80000000c00 */
[----:B------:R-:W-:Y:S01]  /*3760*/  @P1 STS.128 [R0+0xd000], RZ ;  /* 0x00d000ff00001388 */ /* 0x000fe20000000c00 */
[----:B------:R-:W-:-:S02]  /*3770*/  IMAD.U32 R3, RZ, RZ, UR4 ;  /* 0x00000004ff037e24 */ /* 0x000fc4000f8e00ff */
[----:B-1----:R-:W-:-:S05]  /*3780*/  IMAD.WIDE.U32 R4, R14, c[0x0][0x198], R20 ;  /* 0x000066000e047a25 */ /* 0x002fca00078e0014 */
[----:B----4-:R-:W-:-:S04]  /*3790*/  IADD3 R6, P2, R4, UR19, RZ ;  /* 0x0000001304067c10 */ /* 0x010fc8000ff5e0ff */
[----:B------:R-:W-:Y:S01]  /*37a0*/  IADD3.X R7, R5, UR27, R3, P2, !PT ;  /* 0x0000001b05077c10 */ /* 0x000fe200097fe403 */
[----:B------:R-:W-:Y:S01]  /*37b0*/  IMAD R3, R15, c[0x0][0x1b0], RZ ;  /* 0x00006c000f037a24 */ /* 0x000fe200078e02ff */
[----:B------:R-:W-:Y:S03]  /*37c0*/  BSSY B0, `(.L_x_108) ;  /* 0x000002c000007945 */ /* 0x000fe60003800000 */
[C---:B------:R-:W-:Y:S02]  /*37d0*/  IMAD R3, R13.reuse, c[0x0][0x1b4], R3 ;  /* 0x00006d000d037a24 */ /* 0x040fe400078e0203 */
[----:B------:R-:W-:Y:S01]  /*37e0*/  IMAD.WIDE.U32 R6, R13, c[0x0][0x1b0], R6 ;  /* 0x00006c000d067a25 */ /* 0x000fe200078e0006 */
[----:B---3--:R1:W-:Y:S04]  /*37f0*/  STL [R1+0x10], R12 ;  /* 0x0000100c01007387 */ /* 0x0083e80000100800 */
[----:B-----5:R3:W-:Y:S04]  /*3800*/  STL [R1+0xc], R9 ;  /* 0x00000c0901007387 */ /* 0x0207e80000100800 */
[----:B--2---:R3:W-:Y:S04]  /*3810*/  STL [R1+0x8], R10 ;  /* 0x0000080a01007387 */ /* 0x0047e80000100800 */
[----:B------:R3:W-:Y:S01]  /*3820*/  STL [R1+0x14], R11 ;  /* 0x0000140b01007387 */ /* 0x0007e20000100800 */
[----:B-1----:R-:W-:Y:S01]  /*3830*/  IMAD.IADD R12, R7, 0x1, R3 ;  /* 0x00000001070c7824 */ /* 0x002fe200078e0203 */
[----:B------:R-:W-:Y:S05]  /*3840*/  @P1 BRA `(.L_x_109) ;  /* 0x0000023000001947 */ /* 0x000fea0003800000 */
[----:B---3--:R-:W2:Y:S04]  /*3850*/  LDL R10, [R1+0x18] ;  /* 0x00001800010a7983 */ /* 0x008ea80000100800 */
        /* <DEDUP_REMOVED lines=8> */
[----:B------:R1:W-:Y:S04]  /*38e0*/  @P4 STS [R0+0x9000], RZ ;  /* 0x009000ff00004388 */ /* 0x0003e80000000800 */
[----:B------:R1:W-:Y:S04]  /*38f0*/  @P4 STS [R0+0x9004], RZ ;  /* 0x009004ff00004388 */ /* 0x0003e80000000800 */
[----:B------:R1:W-:Y:S01]  /*3900*/  @P4 STS.64 [R0+0x9008], RZ ;  /* 0x009008ff00004388 */ /* 0x0003e20000000a00 */
[----:B--2---:R-:W-:-:S02]  /*3910*/  ISETP.GE.AND P3, PT, R10, c[0x0][0x220], PT ;  /* 0x000088000a007a0c */ /* 0x004fc40003f66270 */
[C---:B------:R-:W-:Y:S02]  /*3920*/  @!P4 LEA R10, P6, R4.reuse, c[0x0][0x168], 0x1 ;  /* 0x00005a00040aca11 */ /* 0x040fe400078c08ff */
[----:B---3--:R-:W-:Y:S02]  /*3930*/  ISETP.GE.AND P1, PT, R9, c[0x0][0x220], PT ;  /* 0x0000880009007a0c */ /* 0x008fe40003f26270 */
[----:B------:R-:W-:-:S05]  /*3940*/  @!P4 LEA.HI.X R11, R4, c[0x0][0x16c], R3, 0x1, P6 ;  /* 0x00005b00040bca11 */ /* 0x000fca00030f0c03 */
[----:B------:R-:W-:Y:S01]  /*3950*/  @!PT LDS RZ, [RZ] ;  /* 0x00000000fffff984 */ /* 0x000fe20000000800 */
[----:B------:R-:W-:Y:S01]  /*3960*/  @!PT LDS RZ, [RZ] ;  /* 0x00000000fffff984 */ /* 0x000fe20000000800 */
[----:B------:R-:W-:Y:S01]  /*3970*/  @!PT LDS RZ, [RZ] ;  /* 0x00000000fffff984 */ /* 0x000fe20000000800 */
[----:B------:R1:W-:Y:S02]  /*3980*/  @!P4 LDGSTS.E.BYPASS.LTC128B.128 [R0+0x9000], [R10.64] ;  /* 0x090000000a00cfae */ /* 0x0003e4000b901d4c */
[C---:B------:R-:W-:Y:S02]  /*3990*/  @!P3 LEA R8, P2, R4.reuse, c[0x0][0x168], 0x1 ;  /* 0x00005a000408ba11 */ /* 0x040fe400078408ff */
[----:B------:R1:W-:Y:S02]  /*39a0*/  @P3 STS.128 [R0+0xb000], RZ ;  /* 0x00b000ff00003388 */ /* 0x0003e40000000c00 */
[----:B------:R-:W-:-:S05]  /*39b0*/  @!P3 LEA.HI.X R9, R4, c[0x0][0x16c], R3, 0x1, P2 ;  /* 0x00005b000409ba11 */ /* 0x000fca00010f0c03 */
        /* <DEDUP_REMOVED lines=12> */
.L_x_109:
[----:B------:R-:W-:Y:S05]  /*3a80*/  BSYNC B0 ;  /* 0x0000000000007941 */ /* 0x000fea0003800000 */
.L_x_108:
        /* <DEDUP_REMOVED lines=14> */
[----:B---3--:R-:W-:Y:S01]  /*3b70*/  IMAD.WIDE.U32 R8, R3, c[0x0][0x198], R6 ;  /* 0x0000660003087a25 */ /* 0x008fe200078e0006 */
        /* <DEDUP_REMOVED lines=24> */
.L_x_111:
[----:B------:R-:W-:Y:S05]  /*3d00*/  BSYNC B0 ;  /* 0x0000000000007941 */ /* 0x000fea0003800000 */
.L_x_110:
[----:B------:R-:W0:Y:S01]  /*3d10*/  LDGDEPBAR ;  /* 0x00000000000079af */ /* 0x000e220000000000 */
[----:B------:R-:W-:Y:S02]  /*3d20*/  ULDC.64 UR16, c[0x0][0x318] ;  /* 0x0000c60000107ab9 */ /* 0x000fe40000000a00 */
[----:B------:R-:W-:Y:S02]  /*3d30*/  UISETP.NE.U32.AND UP1, UPT, URZ, UR16, UPT ;  /* 0x000000103f00728c */ /* 0x000fe4000bf25070 */
[----:B------:R-:W-:Y:S02]  /*3d40*/  ULDC.64 UR18, c[0x0][0x320] ;  /* 0x0000c80000127ab9 */ /* 0x000fe40000000a00 */
[----:B------:R-:W-:-:S06]  /*3d50*/  UISETP.NE.AND.EX UP1, UPT, URZ, UR17, UPT, UP1 ;  /* 0x000000113f00728c */ /* 0x000fcc000bf25310 */
[----:B------:R-:W-:-:S05]  /*3d60*/  PLOP3.LUT P1, PT, PT, PT, UP1, 0x80, 0x0 ;  /* 0x000000000000781c */ /* 0x000fca0003f2f018 */
[----:B------:R-:W-:Y:S02]  /*3d70*/  @UP1 UIMAD UR4, UR38, UR18, URZ ;  /* 0x00000012260412a4 */ /* 0x000fe4000f8e023f */
[----:B------:R-:W-:Y:S02]  /*3d80*/  @UP1 UMOV UR6, UR34 ;  /* 0x0000002200061c82 */ /* 0x000fe40008000000 */
[----:B------:R-:W-:Y:S01]  /*3d90*/  @UP1 UMOV UR7, UR56 ;  /* 0x0000003800071c82 */ /* 0x000fe20008000000 */
[----:B------:R-:W-:-:S04]  /*3da0*/  DEPBAR.LE SB0, 0x1 ;  /* 0x000080400000791a */ /* 0x000fc80000000000 */
[----:B------:R-:W-:Y:S01]  /*3db0*/  BAR.SYNC.DEFER_BLOCKING 0x0 ;  /* 0x0000000000007b1d */ /* 0x000fe20000010000 */
[----:B------:R-:W-:Y:S02]  /*3dc0*/  @UP1 UIMAD.WIDE.U32 UR6, UR30, UR18, UR6 ;  /* 0x000000121e0612a5 */ /* 0x000fe4000f8e0006 */
[----:B------:R-:W-:Y:S02]  /*3dd0*/  @UP1 UIMAD UR19, UR30, UR19, UR4 ;  /* 0x000000131e1312a4 */ /* 0x000fe4000f8e0204 */
[----:B------:R-:W-:Y:S02]  /*3de0*/  @UP1 ULEA UR16, UP0, UR6, UR16, 0x2 ;  /* 0x0000001006101291 */ /* 0x000fe4000f80103f */
[----:B------:R-:W-:-:S04]  /*3df0*/  @UP1 UIADD3 UR19, UR7, UR19, URZ ;  /* 0x0000001307131290 */ /* 0x000fc8000fffe03f */
[----:B------:R-:W-:Y:S01]  /*3e00*/  @UP1 ULEA.HI.X UR17, UR6, UR17, UR19, 0x2, UP0 ;  /* 0x0000001106111291 */ /* 0x000fe200080f1413 */
[----:B-1----:R-:W-:-:S05]  /*3e10*/  IMAD.U32 R4, RZ, RZ, UR16 ;  /* 0x00000010ff047e24 */ /* 0x002fca000f8e00ff */
[----:B------:R-:W-:-:S05]  /*3e20*/  IMAD.U32 R5, RZ, RZ, UR17 ;  /* 0x00000011ff057e24 */ /* 0x000fca000f8e00ff */
[----:B--2---:R1:W2:Y:S01]  /*3e30*/  @P1 LDG.E R0, [R4.64] ;  /* 0x0000000c04001981 */ /* 0x0042a2000c1e1900 */
[----:B------:R-:W-:Y:S02]  /*3e40*/  IMAD.U32 R3, RZ, RZ, UR25 ;  /* 0x00000019ff037e24 */ /* 0x000fe4000f8e00ff */
[----:B------:R-:W-:Y:S01]  /*3e50*/  IMAD.U32 R229, RZ, RZ, UR22 ;  /* 0x00000016ffe57e24 */ /* 0x000fe2000f8e00ff */
[----:B------:R-:W4:Y:S01]  /*3e60*/  LDSM.16.M88.4 R168, [R218+0xf000] ;  /* 0x00f00000daa8783b */ /* 0x000f220000000200 */
[C---:B------:R-:W-:Y:S01]  /*3e70*/  IMAD.SHL.U32 R7, R18.reuse, 0x4, RZ ;  /* 0x0000000412077824 */ /* 0x040fe200078e00ff */
[C---:B------:R-:W-:Y:S01]  /*3e80*/  IADD3 R216, R227.reuse, 0x1800, RZ ;  /* 0x00001800e3d87810 */ /* 0x040fe20007ffe0ff */
[----:B------:R-:W-:Y:S01]  /*3e90*/  IMAD.SHL.U32 R219, R227, 0x2, RZ ;  /* 0x00000002e3db7824 */ /* 0x000fe200078e00ff */
[----:B------:R-:W3:Y:S01]  /*3ea0*/  LDSM.16.M88.4 R172, [R218+0xf400] ;  /* 0x00f40000daac783b */ /* 0x000ee20000000200 */
[----:B------:R-:W-:Y:S01]  /*3eb0*/  MOV R242, R228 ;  /* 0x000000e400f27202 */ /* 0x000fe20000000f00 */
[----:B------:R-:W-:Y:S01]  /*3ec0*/  CS2R R126, SRZ ;  /* 0x00000000007e7805 */ /* 0x000fe2000001ff00 */
[----:B------:R-:W-:Y:S01]  /*3ed0*/  CS2R R124, SRZ ;  /* 0x00000000007c7805 */ /* 0x000fe2000001ff00 */
[----:B------:R-:W2:Y:S01]  /*3ee0*/  LDSM.16.M88.4 R176, [R217+0xf000] ;  /* 0x00f00000d9b0783b */ /* 0x000ea20000000200 */
[----:B------:R-:W-:Y:S01]  /*3ef0*/  CS2R R130, SRZ ;  /* 0x0000000000827805 */ /* 0x000fe2000001ff00 */
        /* <DEDUP_REMOVED lines=11> */
[----:B-1----:R-:W2:Y:S01]  /*3fb0*/  @P1 MUFU.RCP R5, c[0x0][0x238] ;  /* 0x00008e0000051b08 */ /* 0x002ea20000001000 */
[----:B------:R-:W-:Y:S01]  /*3fc0*/  IADD3 R4, R18, 0x1, RZ ;  /* 0x0000000112047810 */ /* 0x000fe20007ffe0ff */
[----:B------:R-:W-:Y:S01]  /*3fd0*/  CS2R R112, SRZ ;  /* 0x0000000000707805 */ /* 0x000fe2000001ff00 */
[----:B------:R-:W1:Y:S01]  /*3fe0*/  LDSM.16.M88.4 R192, [R217+0x11000] ;  /* 0x01100000d9c0783b */ /* 0x000e620000000200 */
[----:B------:R-:W-:Y:S01]  /*3ff0*/  CS2R R106, SRZ ;  /* 0x00000000006a7805 */ /* 0x000fe2000001ff00 */
[----:B------:R-:W-:Y:S01]  /*4000*/  IADD3 R3, R4, UR15, -R3 ;  /* 0x0000000f04037c10 */ /* 0x000fe2000fffe803 */
        /* <DEDUP_REMOVED lines=40> */
[----:B------:R-:W-:Y:S01]  /*4290*/  UMOV UR4, URZ ;  /* 0x0000003f00047c82 */ /* 0x000fe20008000000 */
[----:B--2---:R-:W-:-:S02]  /*42a0*/  @P1 FMUL.FTZ R0, R0, R5 ;  /* 0x0000000500001220 */ /* 0x004fc40000410000 */
[----:B------:R-:W2:Y:S01]  /*42b0*/  LDL R5, [R1+0x58] ;  /* 0x0000580001057983 */ /* 0x000ea20000100800 */
[----:B------:R-:W-:Y:S01]  /*42c0*/  MOV R4, c[0x0][0x22c] ;  /* 0x00008b0000047a02 */ /* 0x000fe20000000f00 */
[----:B------:R5:W1:Y:S01]  /*42d0*/  @P1 R2UR UR6, R0 ;  /* 0x00000000000613c2 */ /* 0x000a6200000e0000 */
[----:B------:R-:W-:Y:S01]  /*42e0*/  SEL R216, R216, R227, !P0 ;  /* 0x000000e3d8d87207 */ /* 0x000fe20004000000 */
[----:B------:R3:W-:Y:S01]  /*42f0*/  STL [R1+0x48], R3 ;  /* 0x0000480301007387 */ /* 0x0007e20000100800 */
[----:B------:R-:W-:Y:S01]  /*4300*/  UIADD3 UR16, UR25, 0x80, UR24 ;  /* 0x0000008019107890 */ /* 0x000fe2000fffe018 */
[----:B------:R-:W-:Y:S01]  /*4310*/  IMAD R4, R4, c[0x0][0x1c0], RZ ;  /* 0x0000700004047a24 */ /* 0x000fe200078e02ff */
[----:B------:R-:W-:Y:S01]  /*4320*/  IADD3 R220, R219, R226, RZ ;  /* 0x000000e2dbdc7210 */ /* 0x000fe20007ffe0ff */
[----:B------:R-:W-:Y:S01]  /*4330*/  IMAD.SHL.U32 R216, R216, 0x2, RZ ;  /* 0x00000002d8d87824 */ /* 0x000fe200078e00ff */
[----:B------:R-:W-:Y:S01]  /*4340*/  UIADD3 UR16, UR16, -UR15, URZ ;  /* 0x8000000f10107290 */ /* 0x000fe2000fffe03f */
[----:B------:R-:W-:Y:S01]  /*4350*/  IMAD.SHL.U32 R6, R4, 0x10, RZ ;  /* 0x0000001004067824 */ /* 0x000fe200078e00ff */
[----:B-----5:R-:W-:Y:S01]  /*4360*/  IADD3 R0, R18, -0x40, RZ ;  /* 0xffffffc012007810 */ /* 0x020fe20007ffe0ff */
[----:B-1----:R-:W-:Y:S01]  /*4370*/  @UP1 UMOV UR4, UR6 ;  /* 0x0000000600041c82 */ /* 0x002fe20008000000 */
[----:B---3--:R-:W-:-:S03]  /*4380*/  IADD3 R3, R225, 0x1800, RZ ;  /* 0x00001800e1037810 */ /* 0x008fc60007ffe0ff */
[----:B------:R-:W-:Y:S01]  /*4390*/  IMAD.SHL.U32 R0, R0, 0x4, RZ ;  /* 0x0000000400007824 */ /* 0x000fe200078e00ff */
[----:B------:R-:W-:-:S05]  /*43a0*/  SEL R3, R3, R225, !P0 ;  /* 0x000000e103037207 */ /* 0x000fca0004000000 */
[----:B------:R-:W-:Y:S02]  /*43b0*/  IMAD.SHL.U32 R3, R3, 0x2, RZ ;  /* 0x0000000203037824 */ /* 0x000fe400078e00ff */
[----:B--2---:R-:W-:Y:S01]  /*43c0*/  IMAD R229, R229, 0x80, R5 ;  /* 0x00000080e5e57824 */ /* 0x004fe200078e0205 */
[----:B------:R-:W-:-:S03]  /*43d0*/  SHF.L.U64.HI R5, R18, 0x2, R16 ;  /* 0x0000000212057819 */ /* 0x000fc60000010210 */
[----:B------:R1:W2:Y:S01]  /*43e0*/  I2F R247, R229 ;  /* 0x000000e500f77306 */ /* 0x0002a20000201400 */
[C---:B------:R-:W-:Y:S01]  /*43f0*/  IADD3 R251, R229.reuse, 0x10, RZ ;  /* 0x00000010e5fb7810 */ /* 0x040fe20007ffe0ff */
[----:B------:R3:W-:Y:S01]  /*4400*/  STL [R1+0x44], R5 ;  /* 0x0000440501007387 */ /* 0x0007e20000100800 */
[C---:B------:R-:W-:Y:S02]  /*4410*/  IADD3 R250, R229.reuse, 0x9, RZ ;  /* 0x00000009e5fa7810 */ /* 0x040fe40007ffe0ff */
[C---:B------:R-:W-:Y:S01]  /*4420*/  IADD3 R249, R229.reuse, 0x8, RZ ;  /* 0x00000008e5f97810 */ /* 0x040fe20007ffe0ff */
[----:B------:R5:W-:Y:S01]  /*4430*/  STL [R1+0x40], R7 ;  /* 0x0000400701007387 */ /* 0x000be20000100800 */
[C---:B------:R-:W-:Y:S01]  /*4440*/  IADD3 R248, R229.reuse, 0x1, RZ ;  /* 0x00000001e5f87810 */ /* 0x040fe20007ffe0ff */
[----:B------:R-:W1:Y:S01]  /*4450*/  I2F R251, R251 ;  /* 0x000000fb00fb7306 */ /* 0x000e620000201400 */
[C---:B------:R-:W-:Y:S01]  /*4460*/  IADD3 R243, R229.reuse, 0x19, RZ ;  /* 0x00000019e5f37810 */ /* 0x040fe20007ffe0ff */
[----:B------:R1:W-:Y:S01]  /*4470*/  STL [R1+0x3c], R0 ;  /* 0x00003c0001007387 */ /* 0x0003e20000100800 */
[----:B------:R-:W-:-:S02]  /*4480*/  IADD3 R241, R229, 0x18, RZ ;  /* 0x00000018e5f17810 */ /* 0x000fc40007ffe0ff */
[----:B------:R-:W-:-:S03]  /*4490*/  IADD3 R240, R229, 0x11, RZ ;  /* 0x00000011e5f07810 */ /* 0x000fc60007ffe0ff */
[----:B------:R-:W1:Y:S08]  /*44a0*/  I2F R250, R250 ;  /* 0x000000fa00fa7306 */ /* 0x000e700000201400 */
[----:B------:R-:W2:Y:S01]  /*44b0*/  I2F R249, R249 ;  /* 0x000000f900f97306 */ /* 0x000ea20000201400 */
[----:B---3--:R-:W-:Y:S02]  /*44c0*/  SHF.L.U32 R5, R4, 0x3, RZ ;  /* 0x0000000304057819 */ /* 0x008fe400000006ff */
[----:B-----5:R-:W-:-:S05]  /*44d0*/  IADD3 R7, R6, 0x20, RZ ;  /* 0x0000002006077810 */ /* 0x020fca0007ffe0ff */
[----:B------:R-:W3:Y:S01]  /*44e0*/  I2F R248, R248 ;  /* 0x000000f800f87306 */ /* 0x000ee20000201400 */
[----:B------:R-:W-:Y:S01]  /*44f0*/  IADD3 R6, R6, 0x40, RZ ;  /* 0x0000004006067810 */ /* 0x000fe20007ffe0ff */
[----:B------:R-:W-:-:S04]  /*4500*/  IMAD.IADD R4, R5, 0x1, R7 ;  /* 0x0000000105047824 */ /* 0x000fc800078e0207 */
[C---:B-1----:R-:W-:Y:S02]  /*4510*/  IMAD.IADD R0, R5.reuse, 0x1, R6 ;  /* 0x0000000105007824 */ /* 0x042fe400078e0206 */
[C---:B------:R-:W-:Y:S01]  /*4520*/  IMAD.IADD R6, R5.reuse, 0x1, R4 ;  /* 0x0000000105067824 */ /* 0x040fe200078e0204 */
[----:B------:R1:W1:Y:S01]  /*4530*/  I2F R246, R243 ;  /* 0x000000f300f67306 */ /* 0x0002620000201400 */
[C---:B------:R-:W-:Y:S02]  /*4540*/  IMAD.IADD R0, R5.reuse, 0x1, R0 ;  /* 0x0000000105007824 */ /* 0x040fe400078e0200 */
[----:B------:R-:W-:-:S03]  /*4550*/  IMAD.IADD R6, R5, 0x1, R6 ;  /* 0x0000000105067824 */ /* 0x000fc600078e0206 */
[C---:B------:R-:W-:Y:S01]  /*4560*/  IADD3 R0, R5.reuse, R0, RZ ;  /* 0x0000000005007210 */ /* 0x040fe20007ffe0ff */
[C---:B------:R-:W-:Y:S01]  /*4570*/  IMAD.IADD R6, R5.reuse, 0x1, R6 ;  /* 0x0000000105067824 */ /* 0x040fe200078e0206 */
[----:B------:R1:W1:Y:S03]  /*4580*/  I2F R245, R241 ;  /* 0x000000f100f57306 */ /* 0x0002660000201400 */
[C---:B------:R-:W-:Y:S01]  /*4590*/  IMAD.IADD R0, R5.reuse, 0x1, R0 ;  /* 0x0000000105007824 */ /* 0x040fe200078e0200 */
[----:B------:R-:W-:Y:S01]  /*45a0*/  STL [R1+0x24], R6 ;  /* 0x0000240601007387 */ /* 0x000fe20000100800 */
[----:B------:R-:W-:-:S03]  /*45b0*/  IADD3 R4, R5, R6, RZ ;  /* 0x0000000605047210 */ /* 0x000fc60007ffe0ff */
[----:B------:R5:W-:Y:S01]  /*45c0*/  STL [R1+0x20], R0 ;  /* 0x0000200001007387 */ /* 0x000be20000100800 */
[----:B------:R1:W1:Y:S03]  /*45d0*/  I2F R244, R240 ;  /* 0x000000f000f47306 */ /* 0x0002660000201400 */
[----:B------:R1:W-:Y:S01]  /*45e0*/  STL [R1+0x2c], R4 ;  /* 0x00002c0401007387 */ /* 0x0003e20000100800 */
[----:B-----5:R-:W-:-:S05]  /*45f0*/  IMAD.IADD R0, R5, 0x1, R0 ;  /* 0x0000000105007824 */ /* 0x020fca00078e0200 */
[----:B--234-:R1:W-:Y:S02]  /*4600*/  STL [R1+0x28], R0 ;  /* 0x0000280001007387 */ /* 0x01c3e40000100800 */
.L_x_114:
[----:B------:R-:W0:Y:S01]  /*4610*/  LDGDEPBAR ;  /* 0x00000000000079af */ /* 0x000e220000000000 */
[----:B-1----:R-:W-:Y:S01]  /*4620*/  IADD3 R0, R226, R216, RZ ;  /* 0x000000d8e2007210 */ /* 0x002fe20007ffe0ff */
[----:B------:R-:W-:Y:S02]  /*4630*/  USHF.L.U32 UR6, UR5, 0x6, URZ ;  /* 0x0000000605067899 */ /* 0x000fe4000800063f */
[----:B------:R-:W-:Y:S02]  /*4640*/  USHF.L.U32 UR7, UR22, 0x7, URZ ;  /* 0x0000000716077899 */ /* 0x000fe4000800063f */
[----:B------:R-:W-:Y:S02]  /*4650*/  UISETP.GE.AND UP0, UPT, UR6, UR16, UPT ;  /* 0x000000100600728c */ /* 0x000fe4000bf06270 */
[----:B------:R-:W2:Y:S01]  /*4660*/  LDL R252, [R1+0x14] ;  /* 0x0000140001fc7983 */ /* 0x000ea20000100800 */
[----:B------:R-:W-:Y:S02]  /*4670*/  UIADD3 UR7, UR7, 0x80, URZ ;  /* 0x0000008007077890 */ /* 0x000fe4000fffe03f */
[----:B------:R-:W-:Y:S01]  /*4680*/  UISETP.GT.AND UP3, UPT, UR5, UR14, UPT ;  /* 0x0000000e0500728c */ /* 0x000fe2000bf64270 */
[----:B------:R1:W-:Y:S01]  /*4690*/  STL [R1+0x78], R41 ;  /* 0x0000782901007387 */ /* 0x0003e20000100800 */
[----:B------:R-:W-:Y:S06]  /*46a0*/  UISETP.LT.AND UP0, UPT, UR7, UR15, UP0 ;  /* 0x0000000f0700728c */ /* 0x000fec0008701270 */
[----:B------:R-:W-:Y:S01]  /*46b0*/  PLOP3.LUT P0, PT, PT, PT, UP0, 0x80, 0x0 ;  /* 0x000000000000781c */ /* 0x000fe20003f0f008 */
[----:B-1----:R-:W3:Y:S04]  /*46c0*/  LDL R41, [R1+0x10] ;  /* 0x0000100001297983 */ /* 0x002ee80000100800 */
[----:B------:R1:W-:Y:S04]  /*46d0*/  STL [R1+0x74], R40 ;  /* 0x0000742801007387 */ /* 0x0003e80000100800 */
[----:B-1----:R-:W4:Y:S04]  /*46e0*/  LDL R40, [R1+0x48] ;  /* 0x0000480001287983 */ /* 0x002f280000100800 */
[----:B------:R-:W-:Y:S04]  /*46f0*/  STL [R1+0x70], R39 ;  /* 0x0000702701007387 */ /* 0x000fe80000100800 */
[----:B------:R-:W-:Y:S04]  /*4700*/  STL [R1+0x6c], R38 ;  /* 0x00006c2601007387 */ /* 0x000fe80000100800 */
[----:B------:R-:W-:Y:S04]  /*4710*/  STL [R1+0x68], R37 ;  /* 0x0000682501007387 */ /* 0x000fe80000100800 */
[----:B------:R-:W-:Y:S04]  /*4720*/  STL [R1+0x64], R36 ;  /* 0x0000642401007387 */ /* 0x000fe80000100800 */
[----:B------:R1:W-:Y:S04]  /*4730*/  STL [R1+0x60], R3 ;  /* 0x0000600301007387 */ /* 0x0003e80000100800 */
[----:B------:R1:W-:Y:S04]  /*4740*/  STL [R1+0x5c], R2 ;  /* 0x00005c0201007387 */ /* 0x0003e80000100800 */
[----:B-1----:R-:W2:Y:S04]  /*4750*/  LDL R3, [R1+0x8] ;  /* 0x0000080001037983 */ /* 0x002ea80000100800 */
        /* <DEDUP_REMOVED lines=23> */
[----:B------:R-:W3:Y:S07]  /*48d0*/  LDSM.16.M88.4 R132, [R216+0x1000] ;  /* 0x00100000d884783b */ /* 0x000eee0000000200 */
        /* <DEDUP_REMOVED lines=11> */
[-C--:B---3--:R-:W-:Y:S01]  /*4990*/  HMMA.16816.F32 R4, R132, R152.reuse, R4 ;  /* 0x000000988404723c */ /* 0x088fe20000001804 */
[----:B------:R-:W-:Y:S07]  /*49a0*/  LDSM.16.M88.4 R148, [R216+0x2800] ;  /* 0x00280000d894783b */ /* 0x000fee0000000200 */
[C---:B------:R-:W-:Y:S08]  /*49b0*/  HMMA.16816.F32 R8, R156.reuse, R152, R8 ;  /* 0x000000989c08723c */ /* 0x040ff00000001808 */
[-C--:B------:R-:W-:Y:S03]  /*49c0*/  HMMA.16816.F32 R12, R156, R154.reuse, R12 ;  /* 0x0000009a9c0c723c */ /* 0x080fe6000000180c */
[----:B------:R-:W-:Y:S05]  /*49d0*/  FSETP.NEU.FTZ.AND P1, PT, R41, -INF , PT ;  /* 0xff8000002900780b */ /* 0x000fea0003f3d000 */
        /* <DEDUP_REMOVED lines=11> */
[-C--:B------:R-:W-:Y:S08]  /*4a90*/  HMMA.16816.F32 R12, R164, R162.reuse, R12 ;  /* 0x000000a2a40c723c */ /* 0x080ff0000000180c */
[C---:B------:R-:W-:Y:S01]  /*4aa0*/  HMMA.16816.F32 R16, R144.reuse, R162, R16 ;  /* 0x000000a29010723c */ /* 0x040fe20000001810 */
[----:B------:R-:W3:Y:S07]  /*4ab0*/  LDSM.16.M88.4 R160, [R217+0xd000] ;  /* 0x00d00000d9a0783b */ /* 0x000eee0000000200 */
[-C--:B--2---:R-:W-:Y:S08]  /*4ac0*/  HMMA.16816.F32 R20, R144, R136.reuse, R20 ;  /* 0x000000889014723c */ /* 0x084ff00000001814 */
[C---:B------:R-:W-:Y:S07]  /*4ad0*/  HMMA.16816.F32 R24, R164.reuse, R136, R24 ;  /* 0x00000088a418723c */ /* 0x040fee0000001818 */
[----:B------:R-:W-:Y:S01]  /*4ae0*/  FMUL.FTZ R136, R3, 1.4426950216293334961 ;  /* 0x3fb8aa3b03887820 */ /* 0x000fe20000410000 */
[-C--:B------:R-:W-:Y:S08]  /*4af0*/  HMMA.16816.F32 R28, R164, R138.reuse, R28 ;  /* 0x0000008aa41c723c */ /* 0x080ff0000000181c */
[----:B------:R-:W-:Y:S07]  /*4b00*/  HMMA.16816.F32 R32, R144, R138, R32 ;  /* 0x0000008a9020723c */ /* 0x000fee0000001820 */
[----:B------:R-:W-:Y:S01]  /*4b10*/  FMUL.FTZ R138, R252, 1.4426950216293334961 ;  /* 0x3fb8aa3bfc8a7820 */ /* 0x000fe20000410000 */
[-C--:B-1----:R-:W-:Y:S08]  /*4b20*/  HMMA.16816.F32 R4, R132, R140.reuse, R4 ;  /* 0x0000008c8404723c */ /* 0x082ff00000001804 */
[C---:B------:R-:W-:Y:S07]  /*4b30*/  HMMA.16816.F32 R8, R148.reuse, R140, R8 ;  /* 0x0000008c9408723c */ /* 0x040fee0000001808 */
[----:B------:R-:W-:Y:S01]  /*4b40*/  FMUL.FTZ R140, R41, 1.4426950216293334961 ;  /* 0x3fb8aa3b298c7820 */ /* 0x000fe20000410000 */
[-C--:B------:R-:W-:Y:S04]  /*4b50*/  HMMA.16816.F32 R12, R148, R142.reuse, R12 ;  /* 0x0000008e940c723c */ /* 0x080fe8000000180c */
[----:B------:R-:W-:Y:S04]  /*4b60*/  FSEL R140, R140, RZ, P1 ;  /* 0x000000ff8c8c7208 */ /* 0x000fe80000800000 */
[C---:B------:R-:W-:Y:S07]  /*4b70*/  HMMA.16816.F32 R16, R132.reuse, R142, R16 ;  /* 0x0000008e8410723c */ /* 0x040fee0000001810 */
[----:B------:R-:W-:Y:S01]  /*4b80*/  @!P0 IADD3 R142, R229, 0x1, RZ ;  /* 0x00000001e58e8810 */ /* 0x000fe20007ffe0ff */
[-C--:B------:R-:W-:Y:S08]  /*4b90*/  HMMA.16816.F32 R20, R132, R152.reuse, R20 ;  /* 0x000000988414723c */ /* 0x080ff00000001814 */
[C---:B------:R-:W-:Y:S08]  /*4ba0*/  HMMA.16816.F32 R24, R148.reuse, R152, R24 ;  /* 0x000000989418723c */ /* 0x040ff00000001818 */
[-C--:B------:R-:W-:Y:S08]  /*4bb0*/  HMMA.16816.F32 R28, R148, R154.reuse, R28 ;  /* 0x0000009a941c723c */ /* 0x080ff0000000181c */
[----:B------:R-:W-:Y:S01]  /*4bc0*/  HMMA.16816.F32 R32, R132, R154, R32 ;  /* 0x0000009a8420723c */ /* 0x000fe20000001820 */
[----:B------:R4:W1:Y:S07]  /*4bd0*/  LDSM.16.M88.4 R132, [R0+0x2800] ;  /* 0x002800000084783b */ /* 0x00086e0000000200 */
[-C--:B---3--:R-:W-:Y:S05]  /*4be0*/  HMMA.16816.F32 R4, R156, R160.reuse, R4 ;  /* 0x000000a09c04723c */ /* 0x088fea0000001804 */
[----:B----4-:R-:W-:Y:S04]  /*4bf0*/  @!P0 IADD3 R0, R40, UR6, RZ ;  /* 0x0000000628008c10 */ /* 0x010fe8000fffe0ff */
[C---:B------:R-:W-:Y:S03]  /*4c00*/  @!P0 IMNMX R141, R0.reuse, UR15, PT ;  /* 0x0000000f008d8c17 */ /* 0x040fe6000b800200 */
[----:B------:R-:W-:Y:S11]  /*4c10*/  @!P0 IADD3 R139, R0, 0x8, RZ ;  /* 0x00000008008b8810 */ /* 0x000ff60007ffe0ff */
[----:B------:R-:W-:Y:S01]  /*4c20*/  @!UPT UIADD3 URZ, URZ, URZ, URZ ;  /* 0x0000003f3f3ff290 */ /* 0x000fe2000fffe03f */
[----:B------:R-:W-:Y:S01]  /*4c30*/  FFMA.FTZ R4, R247, UR4, R4 ;  /* 0x00000004f7047c23 */ /* 0x000fe20008010004 */
[-C--:B------:R-:W-:Y:S01]  /*4c40*/  @!P0 ISETP.GE.AND P2, PT, R229, R141.reuse, PT ;  /* 0x0000008de500820c */ /* 0x080fe20003f46270 */
[----:B------:R-:W-:Y:S01]  /*4c50*/  FFMA.FTZ R5, R248, UR4, R5 ;  /* 0x00000004f8057c23 */ /* 0x000fe20008010005 */
[----:B------:R-:W-:Y:S01]  /*4c60*/  @!P0 IMNMX R139, R139, UR15, PT ;  /* 0x0000000f8b8b8c17 */ /* 0x000fe2000b800200 */
[----:B------:R-:W-:Y:S01]  /*4c70*/  FFMA.FTZ R6, R247, UR4, R6 ;  /* 0x00000004f7067c23 */ /* 0x000fe20008010006 */
[----:B------:R-:W-:Y:S01]  /*4c80*/  @!P0 ISETP.GE.AND P1, PT, R142, R141, PT ;  /* 0x0000008d8e00820c */ /* 0x000fe20003f26270 */
[----:B------:R-:W-:Y:S01]  /*4c90*/  FFMA.FTZ R7, R248, UR4, R7 ;  /* 0x00000004f8077c23 */ /* 0x000fe20008010007 */
[----:B------:R-:W-:Y:S01]  /*4ca0*/  @!P0 FSEL R4, R4, -INF , !P2 ;  /* 0xff80000004048808 */ /* 0x000fe20005000000 */
[C---:B-1----:R-:W-:Y:S04]  /*4cb0*/  HMMA.16816.F32 R8, R132.reuse, R160, R8 ;  /* 0x000000a08408723c */ /* 0x042fe80000001808 */
[--C-:B------:R-:W-:Y:S01]  /*4cc0*/  FFMA.FTZ R4, R4, c[0x0][0x23c], -R140.reuse ;  /* 0x00008f0004047a23 */ /* 0x100fe2000001088c */
[----:B------:R-:W-:Y:S02]  /*4cd0*/  @!P0 FSEL R5, R5, -INF , !P1 ;  /* 0xff80000005058808 */ /* 0x000fe40004800000 */
[----:B------:R-:W-:Y:S01]  /*4ce0*/  FSETP.NEU.FTZ.AND P1, PT, R252, -INF , PT ;  /* 0xff800000fc00780b */ /* 0x000fe20003f3d000 */
[-C--:B------:R-:W-:Y:S01]  /*4cf0*/  HMMA.16816.F32 R12, R132, R162.reuse, R12 ;  /* 0x000000a2840c723c */ /* 0x080fe2000000180c */
[----:B------:R1:W-:Y:S02]  /*4d00*/  MUFU.EX2 R146, R4 ;  /* 0x0000000400927308 */ /* 0x0003e40000000800 */
[-C--:B------:R-:W-:Y:S01]  /*4d10*/  @!P0 ISETP.GE.AND P2, PT, R229, R139.reuse, PT ;  /* 0x0000008be500820c */ /* 0x080fe20003f46270 */
[----:B------:R-:W-:Y:S01]  /*4d20*/  FFMA.FTZ R5, R5, c[0x0][0x23c], -R140 ;  /* 0x00008f0005057a23 */ /* 0x000fe2000001088c */
[----:B------:R-:W-:Y:S02]  /*4d30*/  @!P0 IADD3 R137, R0, 0x20, RZ ;  /* 0x0000002000898810 */ /* 0x000fe40007ffe0ff */
[----:B------:R-:W-:Y:S01]  /*4d40*/  FSEL R138, R138, RZ, P1 ;  /* 0x000000ff8a8a7208 */ /* 0x000fe20000800000 */
[C---:B------:R-:W-:Y:S03]  /*4d50*/  HMMA.16816.F32 R16, R156.reuse, R162, R16 ;  /* 0x000000a29c10723c */ /* 0x040fe60000001810 */
[----:B------:R-:W2:Y:S01]  /*4d60*/  MUFU.EX2 R144, R5 ;  /* 0x0000000500907308 */ /* 0x000ea20000000800 */
[----:B------:R-:W-:Y:S02]  /*4d70*/  @!P0 ISETP.GE.AND P1, PT, R142, R139, PT ;  /* 0x0000008b8e00820c */ /* 0x000fe40003f26270 */
[----:B------:R-:W-:Y:S02]  /*4d80*/  @!P0 IMNMX R137, R137, UR15, PT ;  /* 0x0000000f89898c17 */ /* 0x000fe4000b800200 */
[----:B------:R-:W-:Y:S01]  /*4d90*/  FFMA.FTZ R8, R247, UR4, R8 ;  /* 0x00000004f7087c23 */ /* 0x000fe20008010008 */
[----:B------:R-:W-:Y:S02]  /*4da0*/  @!P0 FSEL R6, R6, -INF , !P2 ;  /* 0xff80000006068808 */ /* 0x000fe40005000000 */
[-C--:B------:R-:W-:Y:S01]  /*4db0*/  @!P0 ISETP.GE.AND P2, PT, R229, R137.reuse, PT ;  /* 0x00000089e500820c */ /* 0x080fe20003f46270 */
[----:B------:R-:W-:Y:S01]  /*4dc0*/  FFMA.FTZ R9, R248, UR4, R9 ;  /* 0x00000004f8097c23 */ /* 0x000fe20008010009 */
[----:B------:R-:W-:Y:S01]  /*4dd0*/  @!P0 FSEL R7, R7, -INF , !P1 ;  /* 0xff80000007078808 */ /* 0x000fe20004800000 */
[----:B------:R-:W-:Y:S01]  /*4de0*/  FFMA.FTZ R6, R6, c[0x0][0x23c], -R138 ;  /* 0x00008f0006067a23 */ /* 0x000fe2000001088a */
[----:B------:R-:W-:Y:S01]  /*4df0*/  FSETP.NEU.FTZ.AND P1, PT, R3, -INF , PT ;  /* 0xff8000000300780b */ /* 0x000fe20003f3d000 */
[----:B------:R-:W-:Y:S01]  /*4e00*/  FFMA.FTZ R10, R247, UR4, R10 ;  /* 0x00000004f70a7c23 */ /* 0x000fe2000801000a */
[----:B------:R-:W-:Y:S01]  /*4e10*/  @!P0 FSEL R8, R8, -INF , !P2 ;  /* 0xff80000008088808 */ /* 0x000fe20005000000 */
[----:B------:R-:W-:Y:S01]  /*4e20*/  FFMA.FTZ R7, R7, c[0x0][0x23c], -R138 ;  /* 0x00008f0007077a23 */ /* 0x000fe2000001088a */
[----:B------:R-:W-:Y:S01]  /*4e30*/  FSEL R136, R136, RZ, P1 ;  /* 0x000000ff88887208 */ /* 0x000fe20000800000 */
[----:B------:R-:W-:Y:S01]  /*4e40*/  MUFU.EX2 R147, R6 ;  /* 0x0000000600937308 */ /* 0x000fe20000000800 */
[-C--:B------:R-:W-:Y:S01]  /*4e50*/  @!P0 ISETP.GE.AND P1, PT, R142, R137.reuse, PT ;  /* 0x000000898e00820c */ /* 0x080fe20003f26270 */
[----:B------:R-:W-:Y:S02]  /*4e60*/  FFMA.FTZ R11, R248, UR4, R11 ;  /* 0x00000004f80b7c23 */ /* 0x000fe4000801000b */
[----:B-1----:R-:W-:Y:S01]  /*4e70*/  FFMA.FTZ R4, R8, c[0x0][0x23c], -R136 ;  /* 0x00008f0008047a23 */ /* 0x002fe20000010888 */
[----:B------:R-:W-:Y:S01]  /*4e80*/  @!P0 IADD3 R8, R0, 0x28, RZ ;  /* 0x0000002800088810 */ /* 0x000fe20007ffe0ff */
[----:B------:R-:W-:Y:S01]  /*4e90*/  FMUL.FTZ R0, R2, 1.4426950216293334961 ;  /* 0x3fb8aa3b02007820 */ /* 0x000fe20000410000 */
[----:B------:R-:W-:Y:S01]  /*4ea0*/  @!P0 FSEL R9, R9, -INF , !P1 ;  /* 0xff80000009098808 */ /* 0x000fe20004800000 */
[----:B------:R-:W-:Y:S01]  /*4eb0*/  FFMA.FTZ R12, R249, UR4, R12 ;  /* 0x00000004f90c7c23 */ /* 0x000fe2000801000c */
[----:B------:R-:W-:Y:S01]  /*4ec0*/  @!P0 IMNMX R8, R8, UR15, PT ;  /* 0x0000000f08088c17 */ /* 0x000fe2000b800200 */
[----:B------:R-:W1:Y:S01]  /*4ed0*/  MUFU.EX2 R145, R7 ;  /* 0x0000000700917308 */ /* 0x000e620000000800 */
[----:B------:R-:W-:Y:S01]  /*4ee0*/  FSETP.NEU.FTZ.AND P1, PT, R2, -INF , PT ;  /* 0xff8000000200780b */ /* 0x000fe20003f3d000 */
[----:B------:R-:W-:Y:S01]  /*4ef0*/  FFMA.FTZ R9, R9, c[0x0][0x23c], -R136 ;  /* 0x00008f0009097a23 */ /* 0x000fe20000010888 */
[-C--:B------:R-:W-:Y:S01]  /*4f00*/  @!P0 ISETP.GE.AND P2, PT, R229, R8.reuse, PT ;  /* 0x00000008e500820c */ /* 0x080fe20003f46270 */
[----:B------:R-:W-:Y:S01]  /*4f10*/  FFMA.FTZ R13, R250, UR4, R13 ;  /* 0x00000004fa0d7c23 */ /* 0x000fe2000801000d */
[----:B------:R-:W-:Y:S01]  /*4f20*/  FSEL R0, R0, RZ, P1 ;  /* 0x000000ff00007208 */ /* 0x000fe20000800000 */
[C---:B------:R-:W-:Y:S01]  /*4f30*/  FFMA.FTZ R14, R249.reuse, UR4, R14 ;  /* 0x00000004f90e7c23 */ /* 0x040fe2000801000e */
[----:B------:R-:W-:Y:S01]  /*4f40*/  @!P0 FSEL R10, R10, -INF , !P2 ;  /* 0xff8000000a0a8808 */ /* 0x000fe20005000000 */
[----:B------:R-:W-:Y:S01]  /*4f50*/  FFMA.FTZ R15, R250, UR4, R15 ;  /* 0x00000004fa0f7c23 */ /* 0x000fe2000801000f */
[-C--:B------:R-:W-:Y:S01]  /*4f60*/  @!P0 ISETP.GE.AND P1, PT, R142, R8.reuse, PT ;  /* 0x000000088e00820c */ /* 0x080fe20003f26270 */
[----:B------:R3:W-:Y:S01]  /*4f70*/  MUFU.EX2 R41, R4 ;  /* 0x0000000400297308 */ /* 0x0007e20000000800 */
[----:B------:R-:W-:Y:S01]  /*4f80*/  FFMA.FTZ R16, R249, UR4, R16 ;  /* 0x00000004f9107c23 */ /* 0x000fe20008010010 */
[-C--:B------:R-:W-:Y:S01]  /*4f90*/  @!P0 ISETP.GE.AND P2, PT, R241, R137.reuse, PT ;  /* 0x00000089f100820c */ /* 0x080fe20003f46270 */
[----:B------:R-:W-:Y:S01]  /*4fa0*/  FFMA.FTZ R10, R10, c[0x0][0x23c], -R0 ;  /* 0x00008f000a0a7a23 */ /* 0x000fe20000010800 */
[----:B------:R-:W-:Y:S01]  /*4fb0*/  @!P0 FSEL R11, R11, -INF , !P1 ;  /* 0xff8000000b0b8808 */ /* 0x000fe20004800000 */
[C---:B------:R-:W-:Y:S01]  /*4fc0*/  FFMA.FTZ R17, R250.reuse, UR4, R17 ;  /* 0x00000004fa117c23 */ /* 0x040fe20008010011 */
[----:B------:R-:W4:Y:S01]  /*4fd0*/  LDL R142, [R1+0x44] ;  /* 0x00004400018e7983 */ /* 0x000f220000100800 */
[----:B------:R-:W-:Y:S02]  /*4fe0*/  FFMA.FTZ R18, R249, UR4, R18 ;  /* 0x00000004f9127c23 */ /* 0x000fe40008010012 */
[----:B------:R-:W-:Y:S01]  /*4ff0*/  FFMA.FTZ R19, R250, UR4, R19 ;  /* 0x00000004fa137c23 */ /* 0x000fe20008010013 */
[----:B------:R1:W-:Y:S01]  /*5000*/  MUFU.EX2 R37, R10 ;  /* 0x0000000a00257308 */ /* 0x0003e20000000800 */
[----:B------:R-:W-:Y:S09]  /*5010*/  FFMA.FTZ R11, R11, c[0x0][0x23c], -R0 ;  /* 0x00008f000b0b7a23 */ /* 0x000ff20000010800 */
[----:B------:R2:W2:Y:S01]  /*5020*/  MUFU.EX2 R40, R9 ;  /* 0x0000000900287308 */ /* 0x0004a20000000800 */
[----:B---3--:R-:W3:Y:S09]  /*5030*/  LDSM.16.M88.4 R4, [R217+0xd400] ;  /* 0x00d40000d904783b */ /* 0x008ef20000000200 */
[----:B------:R-:W3:Y:S01]  /*5040*/  MUFU.EX2 R36, R11 ;  /* 0x0000000b00247308 */ /* 0x000ee20000000800 */
[C---:B-1----:R-:W-:Y:S04]  /*5050*/  @!P0 IADD3 R10, R229.reuse, 0x8, RZ ;  /* 0x00000008e50a8810 */ /* 0x042fe80007ffe0ff */
[-C--:B------:R-:W-:Y:S04]  /*5060*/  @!P0 ISETP.GE.AND P1, PT, R10, R137.reuse, PT ;  /* 0x000000890a00820c */ /* 0x080fe80003f26270 */
[----:B------:R-:W-:Y:S02]  /*5070*/  @!P0 FSEL R12, R12, -INF , !P1 ;  /* 0xff8000000c0c8808 */ /* 0x000fe40004800000 */
[----:B--2---:R-:W-:Y:S03]  /*5080*/  @!P0 IADD3 R9, R229, 0x9, RZ ;  /* 0x00000009e5098810 */ /* 0x004fe60007ffe0ff */
[--C-:B------:R-:W-:Y:S01]  /*5090*/  FFMA.FTZ R12, R12, c[0x0][0x23c], -R136.reuse ;  /* 0x00008f000c0c7a23 */ /* 0x100fe20000010888 */
[----:B------:R-:W-:Y:S03]  /*50a0*/  @!P0 ISETP.GE.AND P1, PT, R9, R137, PT ;  /* 0x000000890900820c */ /* 0x000fe60003f26270 */
[----:B------:R-:W-:Y:S01]  /*50b0*/  MUFU.EX2 R39, R12 ;  /* 0x0000000c00277308 */ /* 0x000fe20000000800 */
[----:B------:R-:W-:Y:S02]  /*50c0*/  @!P0 FSEL R13, R13, -INF , !P1 ;  /* 0xff8000000d0d8808 */ /* 0x000fe40004800000 */
[-C--:B------:R-:W-:Y:S03]  /*50d0*/  @!P0 ISETP.GE.AND P1, PT, R10, R8.reuse, PT ;  /* 0x000000080a00820c */ /* 0x080fe60003f26270 */
[----:B------:R-:W-:Y:S01]  /*50e0*/  FFMA.FTZ R13, R13, c[0x0][0x23c], -R136 ;  /* 0x00008f000d0d7a23 */ /* 0x000fe20000010888 */
[----:B------:R-:W-:Y:S02]  /*50f0*/  @!P0 FSEL R14, R14, -INF , !P1 ;  /* 0xff8000000e0e8808 */ /* 0x000fe40004800000 */
[----:B------:R-:W-:Y:S01]  /*5100*/  @!P0 ISETP.GE.AND P1, PT, R9, R8, PT ;  /* 0x000000080900820c */ /* 0x000fe20003f26270 */
[----:B------:R-:W-:Y:S02]  /*5110*/  MUFU.EX2 R38, R13 ;  /* 0x0000000d00267308 */ /* 0x000fe40000000800 */
[--C-:B------:R-:W-:Y:S01]  /*5120*/  FFMA.FTZ R14, R14, c[0x0][0x23c], -R0.reuse ;  /* 0x00008f000e0e7a23 */ /* 0x100fe20000010800 */
[-C--:B---3--:R-:W-:Y:S03]  /*5130*/  HMMA.16816.F32 R20, R156, R4.reuse, R20 ;  /* 0x000000049c14723c */ /* 0x088fe60000001814 */
[----:B------:R-:W-:Y:S02]  /*5140*/  @!P0 FSEL R15, R15, -INF , !P1 ;  /* 0xff8000000f0f8808 */ /* 0x000fe40004800000 */
[-C--:B------:R-:W-:Y:S02]  /*5150*/  @!P0 ISETP.GE.AND P1, PT, R10, R141.reuse, PT ;  /* 0x0000008d0a00820c */ /* 0x080fe40003f26270 */
[----:B------:R-:W-:Y:S01]  /*5160*/  MUFU.EX2 R3, R14 ;  /* 0x0000000e00037308 */ /* 0x000fe20000000800 */
[C---:B------:R-:W-:Y:S04]  /*5170*/  HMMA.16816.F32 R24, R132.reuse, R4, R24 ;  /* 0x000000048418723c */ /* 0x040fe80000001818 */
[----:B------:R-:W-:Y:S01]  /*5180*/  @!P0 FSEL R16, R16, -INF , !P1 ;  /* 0xff80000010108808 */ /* 0x000fe20004800000 */
[----:B------:R-:W-:Y:S01]  /*5190*/  FFMA.FTZ R15, R15, c[0x0][0x23c], -R0 ;  /* 0x00008f000f0f7a23 */ /* 0x000fe20000010800 */
[----:B------:R-:W-:Y:S02]  /*51a0*/  @!P0 ISETP.GE.AND P1, PT, R9, R141, PT ;  /* 0x0000008d0900820c */ /* 0x000fe40003f26270 */
[-C--:B------:R-:W-:Y:S01]  /*51b0*/  HMMA.16816.F32 R28, R132, R6.reuse, R28 ;  /* 0x00000006841c723c */ /* 0x080fe2000000181c */
[----:B------:R-:W-:Y:S03]  /*51c0*/  MUFU.EX2 R2, R15 ;  /* 0x0000000f00027308 */ /* 0x000fe60000000800 */
[----:B------:R-:W-:Y:S01]  /*51d0*/  @!P0 FSEL R17, R17, -INF , !P1 ;  /* 0xff80000011118808 */ /* 0x000fe20004800000 */
[----:B------:R-:W-:Y:S01]  /*51e0*/  FFMA.FTZ R16, R16, c[0x0][0x23c], -R140 ;  /* 0x00008f0010107a23 */ /* 0x000fe2000001088c */
[-C--:B------:R-:W-:Y:S02]  /*51f0*/  @!P0 ISETP.GE.AND P1, PT, R10, R139.reuse, PT ;  /* 0x0000008b0a00820c */ /* 0x080fe40003f26270 */
[----:B------:R-:W-:Y:S03]  /*5200*/  HMMA.16816.F32 R32, R156, R6, R32 ;  /* 0x000000069c20723c */ /* 0x000fe60000001820 */
[----:B------:R-:W-:Y:S01]  /*5210*/  MUFU.EX2 R166, R16 ;  /* 0x0000001000a67308 */ /* 0x000fe20000000800 */
[----:B------:R-:W-:Y:S01]  /*5220*/  @!P0 FSEL R18, R18, -INF , !P1 ;  /* 0xff80000012128808 */ /* 0x000fe20004800000 */
[----:B------:R-:W-:Y:S01]  /*5230*/  FFMA.FTZ R20, R251, UR4, R20 ;  /* 0x00000004fb147c23 */ /* 0x000fe20008010014 */
[----:B------:R-:W-:Y:S01]  /*5240*/  @!P0 ISETP.GE.AND P1, PT, R9, R139, PT ;  /* 0x0000008b0900820c */ /* 0x000fe20003f26270 */
[C---:B------:R-:W-:Y:S01]  /*5250*/  FFMA.FTZ R21, R244.reuse, UR4, R21 ;  /* 0x00000004f4157c23 */ /* 0x040fe20008010015 */
[----:B------:R-:W-:Y:S01]  /*5260*/  @!P0 IADD3 R9, R229, 0x10, RZ ;  /* 0x00000010e5098810 */ /* 0x000fe20007ffe0ff */
[----:B------:R-:W-:Y:S03]  /*5270*/  FFMA.FTZ R22, R251, UR4, R22 ;  /* 0x00000004fb167c23 */ /* 0x000fe60008010016 */
[----:B------:R-:W-:Y:S01]  /*5280*/  @!P0 FSEL R19, R19, -INF , !P1 ;  /* 0xff80000013138808 */ /* 0x000fe20004800000 */
[C---:B------:R-:W-:Y:S01]  /*5290*/  FFMA.FTZ R23, R244.reuse, UR4, R23 ;  /* 0x00000004f4177c23 */ /* 0x040fe20008010017 */
[-C--:B------:R-:W-:Y:S01]  /*52a0*/  @!P0 ISETP.GE.AND P1, PT, R9, R141.reuse, PT ;  /* 0x0000008d0900820c */ /* 0x080fe20003f26270 */
[C---:B------:R-:W-:Y:S01]  /*52b0*/  FFMA.FTZ R24, R251.reuse, UR4, R24 ;  /* 0x00000004fb187c23 */ /* 0x040fe20008010018 */
[----:B------:R-:W-:Y:S01]  /*52c0*/  MOV R157, R144 ;  /* 0x00000090009d7202 */ /* 0x000fe20000000f00 */
[----:B------:R-:W-:Y:S01]  /*52d0*/  FFMA.FTZ R25, R244, UR4, R25 ;  /* 0x00000004f4197c23 */ /* 0x000fe20008010019 */
[----:B------:R-:W-:Y:S01]  /*52e0*/  @!P0 FSEL R20, R20, -INF , !P1 ;  /* 0xff80000014148808 */ /* 0x000fe20004800000 */
[----:B------:R-:W-:Y:S01]  /*52f0*/  FFMA.FTZ R26, R251, UR4, R26 ;  /* 0x00000004fb1a7c23 */ /* 0x000fe2000801001a */
[----:B------:R-:W-:Y:S01]  /*5300*/  @!P0 ISETP.GE.AND P1, PT, R240, R141, PT ;  /* 0x0000008df000820c */ /* 0x000fe20003f26270 */
[----:B------:R-:W-:Y:S01]  /*5310*/  FFMA.FTZ R27, R244, UR4, R27 ;  /* 0x00000004f41b7c23 */ /* 0x000fe2000801001b */
[----:B------:R-:W-:Y:S01]  /*5320*/  F2FP.PACK_AB R4, R157, R146 ;  /* 0x000000929d04723e */ /* 0x000fe200000000ff */
[C---:B------:R-:W-:Y:S01]  /*5330*/  FFMA.FTZ R29, R246.reuse, UR4, R29 ;  /* 0x00000004f61d7c23 */ /* 0x040fe2000801001d */
[----:B------:R-:W-:Y:S01]  /*5340*/  @!P0 FSEL R21, R21, -INF , !P1 ;  /* 0xff80000015158808 */ /* 0x000fe20004800000 */
[----:B------:R-:W-:Y:S01]  /*5350*/  FFMA.FTZ R30, R245, UR4, R30 ;  /* 0x00000004f51e7c23 */ /* 0x000fe2000801001e */
[-C--:B------:R-:W-:Y:S01]  /*5360*/  @!P0 ISETP.GE.AND P1, PT, R9, R139.reuse, PT ;  /* 0x0000008b0900820c */ /* 0x080fe20003f26270 */
[----:B------:R-:W-:Y:S01]  /*5370*/  FFMA.FTZ R33, R246, UR4, R33 ;  /* 0x00000004f6217c23 */ /* 0x000fe20008010021 */
[----:B------:R1:W-:Y:S01]  /*5380*/  STS [R233+0x13000], R4 ;  /* 0x01300004e9007388 */ /* 0x0003e20000000800 */
[----:B------:R-:W-:Y:S01]  /*5390*/  FFMA.FTZ R34, R245, UR4, R34 ;  /* 0x00000004f5227c23 */ /* 0x000fe20008010022 */
[----:B------:R-:W-:Y:S01]  /*53a0*/  @!P0 FSEL R22, R22, -INF , !P1 ;  /* 0xff80000016168808 */ /* 0x000fe20004800000 */
[----:B------:R-:W-:Y:S01]  /*53b0*/  FFMA.FTZ R35, R246, UR4, R35 ;  /* 0x00000004f6237c23 */ /* 0x000fe20008010023 */
[----:B------:R-:W-:Y:S01]  /*53c0*/  @!P0 ISETP.GE.AND P1, PT, R240, R139, PT ;  /* 0x0000008bf000820c */ /* 0x000fe20003f26270 */
[----:B------:R-:W-:Y:S01]  /*53d0*/  FFMA.FTZ R31, R246, UR4, R31 ;  /* 0x00000004f61f7c23 */ /* 0x000fe2000801001f */
[----:B------:R-:W-:Y:S01]  /*53e0*/  MOV R158, R145 ;  /* 0x00000091009e7202 */ /* 0x000fe20000000f00 */
[----:B------:R-:W-:Y:S01]  /*53f0*/  FFMA.FTZ R18, R18, c[0x0][0x23c], -R138 ;  /* 0x00008f0012127a23 */ /* 0x000fe2000001088a */
[----:B------:R-:W-:Y:S01]  /*5400*/  @!P0 FSEL R23, R23, -INF , !P1 ;  /* 0xff80000017178808 */ /* 0x000fe20004800000 */
[----:B------:R-:W-:Y:S01]  /*5410*/  FFMA.FTZ R17, R17, c[0x0][0x23c], -R140 ;  /* 0x00008f0011117a23 */ /* 0x000fe2000001088c */
[----:B------:R-:W-:Y:S01]  /*5420*/  @!P0 ISETP.GE.AND P1, PT, R9, R137, PT ;  /* 0x000000890900820c */ /* 0x000fe20003f26270 */
[----:B------:R-:W2:Y:S01]  /*5430*/  MUFU.EX2 R148, R18 ;  /* 0x0000001200947308 */ /* 0x000ea20000000800 */
[----:B------:R-:W-:Y:S01]  /*5440*/  FFMA.FTZ R19, R19, c[0x0][0x23c], -R138 ;  /* 0x00008f0013137a23 */ /* 0x000fe2000001088a */
[----:B------:R-:W-:Y:S01]  /*5450*/  F2FP.PACK_AB R7, R158, R147 ;  /* 0x000000939e07723e */ /* 0x000fe200000000ff */
[C---:B------:R-:W-:Y:S01]  /*5460*/  FFMA.FTZ R28, R245.reuse, UR4, R28 ;  /* 0x00000004f51c7c23 */ /* 0x040fe2000801001c */
[----:B------:R-:W-:Y:S01]  /*5470*/  @!P0 FSEL R24, R24, -INF , !P1 ;  /* 0xff80000018188808 */ /* 0x000fe20004800000 */
[----:B------:R-:W3:Y:S01]  /*5480*/  LDL R144, [R1+0x40] ;  /* 0x0000400001907983 */ /* 0x000ee20000100800 */
[----:B------:R-:W-:Y:S01]  /*5490*/  @!P0 ISETP.GE.AND P1, PT, R240, R137, PT ;  /* 0x00000089f000820c */ /* 0x000fe20003f26270 */
[----:B------:R-:W-:Y:S01]  /*54a0*/  FFMA.FTZ R32, R245, UR4, R32 ;  /* 0x00000004f5207c23 */ /* 0x000fe20008010020 */
[----:B------:R-:W-:Y:S01]  /*54b0*/  F2FP.PACK_AB R6, R40, R41 ;  /* 0x000000292806723e */ /* 0x000fe200000000ff */
[----:B------:R1:W-:Y:S01]  /*54c0*/  STS [R233+0x13400], R7 ;  /* 0x01340007e9007388 */ /* 0x0003e20000000800 */
[----:B------:R-:W-:Y:S01]  /*54d0*/  @!P0 FSEL R25, R25, -INF , !P1 ;  /* 0xff80000019198808 */ /* 0x000fe20004800000 */
[----:B------:R-:W1:Y:S01]  /*54e0*/  MUFU.EX2 R165, R17 ;  /* 0x0000001100a57308 */ /* 0x000e620000000800 */
[-C--:B------:R-:W-:Y:S01]  /*54f0*/  @!P0 ISETP.GE.AND P1, PT, R9, R8.reuse, PT ;  /* 0x000000080900820c */ /* 0x080fe20003f26270 */
[--C-:B------:R-:W-:Y:S01]  /*5500*/  FFMA.FTZ R20, R20, c[0x0][0x23c], -R140.reuse ;  /* 0x00008f0014147a23 */ /* 0x100fe2000001088c */
[----:B------:R-:W-:Y:S01]  /*5510*/  F2FP.PACK_AB R5, R36, R37 ;  /* 0x000000252405723e */ /* 0x000fe200000000ff */
[----:B------:R-:W-:Y:S01]  /*5520*/  FFMA.FTZ R21, R21, c[0x0][0x23c], -R140 ;  /* 0x00008f0015157a23 */ /* 0x000fe2000001088c */
[----:B------:R-:W-:Y:S01]  /*5530*/  @!P0 FSEL R26, R26, -INF , !P1 ;  /* 0xff8000001a1a8808 */ /* 0x000fe20004800000 */
[--C-:B------:R-:W-:Y:S01]  /*5540*/  FFMA.FTZ R22, R22, c[0x0][0x23c], -R138.reuse ;  /* 0x00008f0016167a23 */ /* 0x100fe2000001088a */
[----:B------:R-:W-:Y:S01]  /*5550*/  @!P0 ISETP.GE.AND P1, PT, R240, R8, PT ;  /* 0x00000008f000820c */ /* 0x000fe20003f26270 */
[----:B------:R-:W-:Y:S01]  /*5560*/  FFMA.FTZ R23, R23, c[0x0][0x23c], -R138 ;  /* 0x00008f0017177a23 */ /* 0x000fe2000001088a */
[----:B------:R-:W-:Y:S01]  /*5570*/  @!P0 FSEL R28, R28, -INF , !P2 ;  /* 0xff8000001c1c8808 */ /* 0x000fe20005000000 */
[----:B------:R-:W-:Y:S01]  /*5580*/  FFMA.FTZ R26, R26, c[0x0][0x23c], -R0 ;  /* 0x00008f001a1a7a23 */ /* 0x000fe20000010800 */
[----:B------:R-:W-:Y:S01]  /*5590*/  @!P0 FSEL R27, R27, -INF , !P1 ;  /* 0xff8000001b1b8808 */ /* 0x000fe20004800000 */
[----:B------:R-:W-:Y:S01]  /*55a0*/  MUFU.EX2 R167, R19 ;  /* 0x0000001300a77308 */ /* 0x000fe20000000800 */
[----:B------:R-:W-:Y:S01]  /*55b0*/  @!P0 ISETP.GE.AND P1, PT, R243, R137, PT ;  /* 0x00000089f300820c */ /* 0x000fe20003f26270 */
[----:B------:R-:W-:Y:S01]  /*55c0*/  FFMA.FTZ R24, R24, c[0x0][0x23c], -R136 ;  /* 0x00008f0018187a23 */ /* 0x000fe20000010888 */
[----:B--2---:R-:W-:Y:S01]  /*55d0*/  MOV R159, R148 ;  /* 0x00000094009f7202 */ /* 0x004fe20000000f00 */
[----:B------:R-:W-:Y:S01]  /*55e0*/  FFMA.FTZ R27, R27, c[0x0][0x23c], -R0 ;  /* 0x00008f001b1b7a23 */ /* 0x000fe20000010800 */
[----:B------:R-:W-:Y:S01]  /*55f0*/  @!P0 FSEL R29, R29, -INF , !P1 ;  /* 0xff8000001d1d8808 */ /* 0x000fe20004800000 */
[--C-:B------:R-:W-:Y:S01]  /*5600*/  FFMA.FTZ R25, R25, c[0x0][0x23c], -R136.reuse ;  /* 0x00008f0019197a23 */ /* 0x100fe20000010888 */
[C---:B------:R-:W-:Y:S01]  /*5610*/  @!P0 ISETP.GE.AND P1, PT, R241.reuse, R8, PT ;  /* 0x00000008f100820c */ /* 0x040fe20003f26270 */
[--C-:B------:R-:W-:Y:S01]  /*5620*/  FFMA.FTZ R28, R28, c[0x0][0x23c], -R136.reuse ;  /* 0x00008f001c1c7a23 */ /* 0x100fe20000010888 */
[-C--:B------:R-:W-:Y:S01]  /*5630*/  @!P0 ISETP.GE.AND P2, PT, R241, R141.reuse, PT ;  /* 0x0000008df100820c */ /* 0x080fe20003f46270 */
[----:B------:R-:W-:Y:S01]  /*5640*/  MUFU.EX2 R160, R20 ;  /* 0x0000001400a07308 */ /* 0x000fe20000000800 */
[----:B------:R-:W-:Y:S01]  /*5650*/  @!P0 FSEL R30, R30, -INF , !P1 ;  /* 0xff8000001e1e8808 */ /* 0x000fe20004800000 */
[----:B------:R-:W-:Y:S01]  /*5660*/  FFMA.FTZ R136, R29, c[0x0][0x23c], -R136 ;  /* 0x00008f001d887a23 */ /* 0x000fe20000010888 */
[----:B------:R-:W-:Y:S02]  /*5670*/  @!P0 ISETP.GE.AND P1, PT, R243, R141, PT ;  /* 0x0000008df300820c */ /* 0x000fe40003f26270 */
[----:B-1----:R-:W-:Y:S01]  /*5680*/  F2FP.PACK_AB R4, R165, R166 ;  /* 0x000000a6a504723e */ /* 0x002fe200000000ff */
[----:B------:R-:W-:Y:S01]  /*5690*/  FFMA.FTZ R30, R30, c[0x0][0x23c], -R0 ;  /* 0x00008f001e1e7a23 */ /* 0x000fe20000010800 */
[----:B------:R-:W-:Y:S02]  /*56a0*/  @!P0 FSEL R33, R33, -INF , !P1 ;  /* 0xff80000021218808 */ /* 0x000fe40004800000 */
[-C--:B------:R-:W-:Y:S01]  /*56b0*/  @!P0 ISETP.GE.AND P1, PT, R241, R139.reuse, PT ;  /* 0x0000008bf100820c */ /* 0x080fe20003f26270 */
[----:B------:R1:W-:Y:S01]  /*56c0*/  STS [R231+0x13000], R4 ;  /* 0x01300004e7007388 */ /* 0x0003e20000000800 */
[----:B------:R-:W-:Y:S01]  /*56d0*/  @!P0 FSEL R32, R32, -INF , !P2 ;  /* 0xff80000020208808 */ /* 0x000fe20005000000 */
[----:B------:R-:W-:Y:S01]  /*56e0*/  MUFU.EX2 R143, R21 ;  /* 0x00000015008f7308 */ /* 0x000fe20000000800 */
[----:B------:R-:W-:Y:S02]  /*56f0*/  @!P0 FSEL R34, R34, -INF , !P1 ;  /* 0xff80000022228808 */ /* 0x000fe40004800000 */
[----:B------:R-:W-:Y:S01]  /*5700*/  @!P0 ISETP.GE.AND P1, PT, R243, R139, PT ;  /* 0x0000008bf300820c */ /* 0x000fe20003f26270 */
[--C-:B------:R-:W-:Y:S01]  /*5710*/  FFMA.FTZ R32, R32, c[0x0][0x23c], -R140.reuse ;  /* 0x00008f0020207a23 */ /* 0x100fe2000001088c */
[----:B------:R-:W-:Y:S01]  /*5720*/  F2FP.PACK_AB R7, R38, R39 ;  /* 0x000000272607723e */ /* 0x000fe200000000ff */
[----:B------:R-:W-:Y:S01]  /*5730*/  FFMA.FTZ R140, R33, c[0x0][0x23c], -R140 ;  /* 0x00008f00218c7a23 */ /* 0x000fe2000001088c */
[----:B------:R-:W-:Y:S01]  /*5740*/  @!P0 FSEL R35, R35, -INF , !P1 ;  /* 0xff80000023238808 */ /* 0x000fe20004800000 */
[--C-:B------:R-:W-:Y:S01]  /*5750*/  FFMA.FTZ R34, R34, c[0x0][0x23c], -R138.reuse ;  /* 0x00008f0022227a23 */ /* 0x100fe2000001088a */
[----:B------:R-:W-:Y:S01]  /*5760*/  @!P0 ISETP.GE.AND P1, PT, R243, R8, PT ;  /* 0x00000008f300820c */ /* 0x000fe20003f26270 */
[----:B------:R-:W-:Y:S02]  /*5770*/  MUFU.EX2 R163, R22 ;  /* 0x0000001600a37308 */ /* 0x000fe40000000800 */
[----:B------:R-:W-:Y:S01]  /*5780*/  FFMA.FTZ R138, R35, c[0x0][0x23c], -R138 ;  /* 0x00008f00238a7a23 */ /* 0x000fe2000001088a */
[----:B------:R-:W-:Y:S05]  /*5790*/  @!P0 FSEL R31, R31, -INF , !P1 ;  /* 0xff8000001f1f8808 */ /* 0x000fea0004800000 */
[----:B------:R-:W-:Y:S02]  /*57a0*/  FFMA.FTZ R0, R31, c[0x0][0x23c], -R0 ;  /* 0x00008f001f007a23 */ /* 0x000fe40000010800 */
[----:B------:R-:W1:Y:S10]  /*57b0*/  MUFU.EX2 R161, R23 ;  /* 0x0000001700a17308 */ /* 0x000e740000000800 */
[----:B------:R2:W-:Y:S10]  /*57c0*/  MUFU.EX2 R152, R0 ;  /* 0x0000000000987308 */ /* 0x0005f40000000800 */
[----:B------:R-:W-:Y:S01]  /*57d0*/  MUFU.EX2 R149, R32 ;  /* 0x0000002000957308 */ /* 0x000fe20000000800 */
[----:B-1----:R-:W-:Y:S09]  /*57e0*/  F2FP.PACK_AB R4, R161, R163 ;  /* 0x000000a3a104723e */ /* 0x002ff200000000ff */
[----:B------:R-:W1:Y:S01]  /*57f0*/  MUFU.EX2 R148, R140 ;  /* 0x0000008c00947308 */ /* 0x000e620000000800 */
[----:B--2---:R-:W-:Y:S05]  /*5800*/  F2FP.PACK_AB R0, R167, R159 ;  /* 0x0000009fa700723e */ /* 0x004fea00000000ff */
[----:B------:R1:W-:Y:S04]  /*5810*/  STS [R231+0x13400], R0 ;  /* 0x01340000e7007388 */ /* 0x0003e80000000800 */
[----:B------:R-:W-:Y:S01]  /*5820*/  MUFU.EX2 R151, R34 ;  /* 0x0000002200977308 */ /* 0x000fe20000000800 */
[----:B------:R2:W-:Y:S04]  /*5830*/  STS [R233+0x14000], R6 ;  /* 0x01400006e9007388 */ /* 0x0005e80000000800 */
[----:B------:R2:W-:Y:S05]  /*5840*/  STS [R233+0x14400], R5 ;  /* 0x01440005e9007388 */ /* 0x0005ea0000000800 */
[----:B------:R-:W-:Y:S01]  /*5850*/  MUFU.EX2 R150, R138 ;  /* 0x0000008a00967308 */ /* 0x000fe20000000800 */
[----:B------:R2:W-:Y:S09]  /*5860*/  STS [R231+0x14000], R7 ;  /* 0x01400007e7007388 */ /* 0x0005f20000000800 */
[----:B------:R-:W-:Y:S01]  /*5870*/  MUFU.EX2 R164, R24 ;  /* 0x0000001800a47308 */ /* 0x000fe20000000800 */
[----:B-1----:R-:W-:Y:S02]  /*5880*/  F2FP.PACK_AB R0, R148, R149 ;  /* 0x000000959400723e */ /* 0x002fe400000000ff */
[----:B--2---:R-:W-:Y:S07]  /*5890*/  F2FP.PACK_AB R6, R2, R3 ;  /* 0x000000030206723e */ /* 0x004fee00000000ff */
[----:B------:R-:W1:Y:S01]  /*58a0*/  MUFU.EX2 R162, R25 ;  /* 0x0000001900a27308 */ /* 0x000e620000000800 */
[----:B------:R-:W-:Y:S01]  /*58b0*/  F2FP.PACK_AB R5, R143, R160 ;  /* 0x000000a08f05723e */ /* 0x000fe200000000ff */
[----:B------:R-:W-:Y:S04]  /*58c0*/  STS [R231+0x14400], R6 ;  /* 0x01440006e7007388 */ /* 0x000fe80000000800 */
[----:B------:R2:W-:Y:S04]  /*58d0*/  STS [R232+0x13000], R5 ;  /* 0x01300005e8007388 */ /* 0x0005e80000000800 */
[----:B------:R-:W-:Y:S01]  /*58e0*/  MUFU.EX2 R252, R26 ;  /* 0x0000001a00fc7308 */ /* 0x000fe20000000800 */
[----:B------:R4:W-:Y:S04]  /*58f0*/  STS [R232+0x13400], R4 ;  /* 0x01340004e8007388 */ /* 0x0009e80000000800 */
[----:B------:R4:W-:Y:S05]  /*5900*/  STS [R230+0x13000], R0 ;  /* 0x01300000e6007388 */ /* 0x0009ea0000000800 */
[----:B------:R-:W4:Y:S01]  /*5910*/  MUFU.EX2 R156, R27 ;  /* 0x0000001b009c7308 */ /* 0x000f220000000800 */
[----:B-1----:R-:W-:Y:S09]  /*5920*/  F2FP.PACK_AB R7, R162, R164 ;  /* 0x000000a4a207723e */ /* 0x002ff200000000ff */
[----:B------:R-:W-:Y:S01]  /*5930*/  MUFU.EX2 R154, R28 ;  /* 0x0000001c009a7308 */ /* 0x000fe20000000800 */
[----:B--2---:R-:W-:Y:S05]  /*5940*/  F2FP.PACK_AB R5, R150, R151 ;  /* 0x000000979605723e */ /* 0x004fea00000000ff */
[----:B------:R-:W-:Y:S04]  /*5950*/  STS [R230+0x13400], R5 ;  /* 0x01340005e6007388 */ /* 0x000fe80000000800 */
[----:B------:R-:W1:Y:S01]  /*5960*/  MUFU.EX2 R153, R136 ;  /* 0x0000008800997308 */ /* 0x000e620000000800 */
[----:B------:R-:W-:Y:S01]  /*5970*/  STS [R232+0x14000], R7 ;  /* 0x01400007e8007388 */ /* 0x000fe20000000800 */
[----:B----4-:R-:W-:Y:S05]  /*5980*/  F2FP.PACK_AB R6, R156, R252 ;  /* 0x000000fc9c06723e */ /* 0x010fea00000000ff */
[----:B------:R-:W-:Y:S03]  /*5990*/  STS [R232+0x14400], R6 ;  /* 0x01440006e8007388 */ /* 0x000fe60000000800 */
[----:B------:R-:W2:Y:S01]  /*59a0*/  MUFU.EX2 R155, R30 ;  /* 0x0000001e009b7308 */ /* 0x000ea20000000800 */
[----:B-1----:R-:W-:Y:S05]  /*59b0*/  F2FP.PACK_AB R4, R153, R154 ;  /* 0x0000009a9904723e */ /* 0x002fea00000000ff */
[----:B------:R-:W-:Y:S01]  /*59c0*/  STS [R230+0x14000], R4 ;  /* 0x01400004e6007388 */ /* 0x000fe20000000800 */
[----:B--2---:R-:W-:Y:S05]  /*59d0*/  F2FP.PACK_AB R0, R152, R155 ;  /* 0x0000009b9800723e */ /* 0x004fea00000000ff */
[----:B------:R-:W-:Y:S04]  /*59e0*/  STS [R230+0x14400], R0 ;  /* 0x01440000e6007388 */ /* 0x000fe80000000800 */
[----:B------:R-:W1:Y:S08]  /*59f0*/  LDSM.16.M88.4 R32, [R219+0x6000] ;  /* 0x00600000db20783b */ /* 0x000e700000000200 */
[----:B------:R-:W2:Y:S08]  /*5a00*/  LDSM.16.M88.4 R28, [R219+0x6800] ;  /* 0x00680000db1c783b */ /* 0x000eb00000000200 */
[----:B------:R-:W4:Y:S08]  /*5a10*/  LDSM.16.M88.4 R132, [R220+0x6000] ;  /* 0x00600000dc84783b */ /* 0x000f300000000200 */
[----:B------:R-:W3:Y:S01]  /*5a20*/  LDSM.16.M88.4 R136, [R220+0x6800] ;  /* 0x00680000dc88783b */ /* 0x000ee20000000200 */
[-C--:B-1----:R-:W-:Y:S08]  /*5a30*/  HMMA.16816.F32 R4, R32, R168.reuse, RZ ;  /* 0x000000a82004723c */ /* 0x082ff000000018ff */
[C---:B--2---:R-:W-:Y:S08]  /*5a40*/  HMMA.16816.F32 R8, R28.reuse, R168, RZ ;  /* 0x000000a81c08723c */ /* 0x044ff000000018ff */
[-C--:B------:R-:W-:Y:S08]  /*5a50*/  HMMA.16816.F32 R12, R28, R170.reuse, RZ ;  /* 0x000000aa1c0c723c */ /* 0x080ff000000018ff */
[C---:B------:R-:W-:Y:S08]  /*5a60*/  HMMA.16816.F32 R16, R32.reuse, R170, RZ ;  /* 0x000000aa2010723c */ /* 0x040ff000000018ff */
[-C--:B------:R-:W-:Y:S08]  /*5a70*/  HMMA.16816.F32 R20, R32, R172.reuse, RZ ;  /* 0x000000ac2014723c */ /* 0x080ff000000018ff */
[C---:B------:R-:W-:Y:S04]  /*5a80*/  HMMA.16816.F32 R24, R28.reuse, R172, RZ ;  /* 0x000000ac1c18723c */ /* 0x040fe800000018ff */
[----:B---3--:R-:W-:Y:S04]  /*5a90*/  IADD3 R144, P0, R144, UR11, RZ ;  /* 0x0000000b90907c10 */ /* 0x008fe8000ff1e0ff */
[-C--:B------:R-:W-:Y:S01]  /*5aa0*/  HMMA.16816.F32 R28, R28, R174.reuse, RZ ;  /* 0x000000ae1c1c723c */ /* 0x080fe200000018ff */
[----:B------:R-:W-:Y:S02]  /*5ab0*/  IADD3.X R145, R142, UR10, RZ, P0, !PT ;  /* 0x0000000a8e917c10 */ /* 0x000fe400087fe4ff */
[----:B------:R-:W-:Y:S05]  /*5ac0*/  PLOP3.LUT P0, PT, PT, PT, UP3, 0x80, 0x0 ;  /* 0x000000000000781c */ /* 0x000fea0003f0f038 */
[----:B------:R-:W-:Y:S01]  /*5ad0*/  HMMA.16816.F32 R32, R32, R174, RZ ;  /* 0x000000ae2020723c */ /* 0x000fe200000018ff */
[----:B------:R-:W2:Y:S04]  /*5ae0*/  LDG.E R141, [R144.64+0x20] ;  /* 0x0000200c908d7981 */ /* 0x000ea8000c1e1900 */
[----:B------:R-:W3:Y:S03]  /*5af0*/  LDG.E R140, [R144.64+0x80] ;  /* 0x0000800c908c7981 */ /* 0x000ee6000c1e1900 */
[-C--:B----4-:R-:W-:Y:S01]  /*5b00*/  HMMA.16816.F32 R4, R132, R176.reuse, R4 ;  /* 0x000000b08404723c */ /* 0x090fe20000001804 */
[----:B------:R-:W4:Y:S04]  /*5b10*/  LDG.E R142, [R144.64] ;  /* 0x0000000c908e7981 */ /* 0x000f28000c1e1900 */
[----:B------:R-:W2:Y:S03]  /*5b20*/  LDG.E R0, [R144.64+0xa0] ;  /* 0x0000a00c90007981 */ /* 0x000ea6000c1e1900 */
[C---:B------:R-:W-:Y:S08]  /*5b30*/  HMMA.16816.F32 R8, R136.reuse, R176, R8 ;  /* 0x000000b08808723c */ /* 0x040ff00000001808 */
[-C--:B------:R-:W-:Y:S08]  /*5b40*/  HMMA.16816.F32 R12, R136, R178.reuse, R12 ;  /* 0x000000b2880c723c */ /* 0x080ff0000000180c */
[C---:B------:R-:W-:Y:S08]  /*5b50*/  HMMA.16816.F32 R16, R132.reuse, R178, R16 ;  /* 0x000000b28410723c */ /* 0x040ff00000001810 */
[-C--:B------:R-:W-:Y:S08]  /*5b60*/  HMMA.16816.F32 R20, R132, R180.reuse, R20 ;  /* 0x000000b48414723c */ /* 0x080ff00000001814 */
[C---:B------:R-:W-:Y:S08]  /*5b70*/  HMMA.16816.F32 R24, R136.reuse, R180, R24 ;  /* 0x000000b48818723c */ /* 0x040ff00000001818 */
[-C--:B------:R-:W-:Y:S01]  /*5b80*/  HMMA.16816.F32 R28, R136, R182.reuse, R28 ;  /* 0x000000b6881c723c */ /* 0x080fe2000000181c */
[----:B------:R-:W1:Y:S07]  /*5b90*/  LDSM.16.M88.4 R136, [R219+0x7000] ;  /* 0x00700000db88783b */ /* 0x000e6e0000000200 */
[----:B------:R-:W-:Y:S01]  /*5ba0*/  HMMA.16816.F32 R32, R132, R182, R32 ;  /* 0x000000b68420723c */ /* 0x000fe20000001820 */
[----:B------:R-:W1:Y:S07]  /*5bb0*/  LDSM.16.M88.4 R132, [R219+0x7800] ;  /* 0x00780000db84783b */ /* 0x000e6e0000000200 */
[-C--:B-1----:R-:W-:Y:S08]  /*5bc0*/  HMMA.16816.F32 R4, R136, R184.reuse, R4 ;  /* 0x000000b88804723c */ /* 0x082ff00000001804 */
        /* <DEDUP_REMOVED lines=32> */
[C---:B------:R-:W-:Y:S01]  /*5dd0*/  FADD.FTZ R7, -R141.reuse, R7 ;  /* 0x000000078d077221 */ /* 0x040fe20000010100 */
[C---:B------:R-:W-:Y:S04]  /*5de0*/  HMMA.16816.F32 R16, R132.reuse, R210, R16 ;  /* 0x000000d28410723c */ /* 0x040fe80000001810 */
[C---:B----4-:R-:W-:Y:S02]  /*5df0*/  FADD.FTZ R4, -R142.reuse, R4 ;  /* 0x000000048e047221 */ /* 0x050fe40000010100 */
[----:B------:R-:W-:Y:S02]  /*5e00*/  FADD.FTZ R5, -R142, R5 ;  /* 0x000000058e057221 */ /* 0x000fe40000010100 */
[C---:B---3--:R-:W-:Y:S01]  /*5e10*/  FADD.FTZ R8, -R140.reuse, R8 ;  /* 0x000000088c087221 */ /* 0x048fe20000010100 */
[-C--:B------:R-:W-:Y:S03]  /*5e20*/  HMMA.16816.F32 R20, R132, R212.reuse, R20 ;  /* 0x000000d48414723c */ /* 0x080fe60000001814 */
[----:B------:R-:W-:Y:S02]  /*5e30*/  FADD.FTZ R9, -R140, R9 ;  /* 0x000000098c097221 */ /* 0x000fe40000010100 */
[----:B------:R-:W-:Y:S02]  /*5e40*/  FADD.FTZ R11, -R0, R11 ;  /* 0x0000000b000b7221 */ /* 0x000fe40000010100 */
[C---:B------:R-:W-:Y:S01]  /*5e50*/  FADD.FTZ R12, -R140.reuse, R12 ;  /* 0x0000000c8c0c7221 */ /* 0x040fe20000010100 */
[C---:B------:R-:W-:Y:S04]  /*5e60*/  HMMA.16816.F32 R24, R136.reuse, R212, R24 ;  /* 0x000000d48818723c */ /* 0x040fe80000001818 */
[----:B------:R-:W-:Y:S02]  /*5e70*/  FADD.FTZ R13, -R140, R13 ;  /* 0x0000000d8c0d7221 */ /* 0x000fe40000010100 */
[C---:B------:R-:W-:Y:S02]  /*5e80*/  FADD.FTZ R6, -R141.reuse, R6 ;  /* 0x000000068d067221 */ /* 0x040fe40000010100 */
[C---:B------:R-:W-:Y:S01]  /*5e90*/  FADD.FTZ R16, -R142.reuse, R16 ;  /* 0x000000108e107221 */ /* 0x040fe20000010100 */
[-C--:B------:R-:W-:Y:S03]  /*5ea0*/  HMMA.16816.F32 R28, R136, R214.reuse, R28 ;  /* 0x000000d6881c723c */ /* 0x080fe6000000181c */
[C---:B------:R-:W-:Y:S02]  /*5eb0*/  FADD.FTZ R17, -R142.reuse, R17 ;  /* 0x000000118e117221 */ /* 0x040fe40000010100 */
[C---:B------:R-:W-:Y:S02]  /*5ec0*/  FADD.FTZ R18, -R141.reuse, R18 ;  /* 0x000000128d127221 */ /* 0x040fe40000010100 */
[C---:B------:R-:W-:Y:S01]  /*5ed0*/  FADD.FTZ R22, -R141.reuse, R22 ;  /* 0x000000168d167221 */ /* 0x040fe20000010100 */
[----:B------:R-:W-:Y:S04]  /*5ee0*/  HMMA.16816.F32 R32, R132, R214, R32 ;  /* 0x000000d68420723c */ /* 0x000fe80000001820 */
[----:B------:R-:W-:Y:S02]  /*5ef0*/  FADD.FTZ R21, -R142, R21 ;  /* 0x000000158e157221 */ /* 0x000fe40000010100 */
[----:B------:R-:W-:Y:S02]  /*5f00*/  FADD.FTZ R23, -R141, R23 ;  /* 0x000000178d177221 */ /* 0x000fe40000010100 */
[----:B------:R-:W-:Y:S04]  /*5f10*/  FMUL.FTZ R143, R143, R21 ;  /* 0x000000158f8f7220 */ /* 0x000fe80000410000 */
[----:B------:R-:W-:Y:S02]  /*5f20*/  FMUL.FTZ R21, R40, R9 ;  /* 0x0000000928157220 */ /* 0x000fe40000410000 */
[----:B------:R-:W-:Y:S02]  /*5f30*/  FADD.FTZ R9, -R0, R15 ;  /* 0x0000000f00097221 */ /* 0x000fe40000010100 */
[----:B------:R-:W-:Y:S02]  /*5f40*/  FADD.FTZ R20, -R142, R20 ;  /* 0x000000148e147221 */ /* 0x000fe40000010100 */
[----:B------:R-:W-:Y:S02]  /*5f50*/  FMUL.FTZ R9, R2, R9 ;  /* 0x0000000902097220 */ /* 0x000fe40000410000 */
[C---:B------:R-:W-:Y:S02]  /*5f60*/  FADD.FTZ R19, -R141.reuse, R19 ;  /* 0x000000138d137221 */ /* 0x040fe40000010100 */
[----:B------:R-:W-:Y:S02]  /*5f70*/  FMUL.FTZ R146, R146, R4 ;  /* 0x0000000492927220 */ /* 0x000fe40000410000 */
[----:B------:R-:W-:Y:S02]  /*5f80*/  FADD.FTZ R134, -R141, R35 ;  /* 0x000000238d867221 */ /* 0x000fe40000010100 */
[----:B------:R-:W-:Y:S02]  /*5f90*/  FMUL.FTZ R35, R163, R22 ;  /* 0x00000016a3237220 */ /* 0x000fe40000410000 */
[----:B------:R-:W-:Y:S02]  /*5fa0*/  FMUL.FTZ R22, R41, R8 ;  /* 0x0000000829167220 */ /* 0x000fe40000410000 */
[----:B------:R-:W-:Y:S01]  /*5fb0*/  FADD.FTZ R32, -R142, R32 ;  /* 0x000000208e207221 */ /* 0x000fe20000010100 */
[----:B------:R1:W5:Y:S01]  /*5fc0*/  LDL.LU R41, [R1+0x78] ;  /* 0x0000780001297983 */ /* 0x0003620000300800 */
[----:B------:R-:W-:Y:S01]  /*5fd0*/  FADD.FTZ R135, -R141, R34 ;  /* 0x000000228d877221 */ /* 0x000fe20000010100 */
[----:B------:R-:W-:Y:S01]  /*5fe0*/  MOV R141, R234 ;  /* 0x000000ea008d7202 */ /* 0x000fe20000000f00 */
[----:B------:R-:W-:Y:S01]  /*5ff0*/  FMUL.FTZ R139, R149, R32 ;  /* 0x00000020958b7220 */ /* 0x000fe20000410000 */
[----:B------:R1:W5:Y:S01]  /*6000*/  LDL.LU R40, [R1+0x74] ;  /* 0x0000740001287983 */ /* 0x0003620000300800 */
[----:B------:R-:W-:Y:S02]  /*6010*/  FMUL.FTZ R32, R39, R12 ;  /* 0x0000000c27207220 */ /* 0x000fe40000410000 */
[----:B------:R-:W-:Y:S01]  /*6020*/  FMUL.FTZ R34, R161, R23 ;  /* 0x00000017a1227220 */ /* 0x000fe20000410000 */
[----:B------:R1:W5:Y:S01]  /*6030*/  LDL.LU R39, [R1+0x70] ;  /* 0x0000700001277983 */ /* 0x0003620000300800 */
[----:B------:R-:W-:Y:S02]  /*6040*/  FMUL.FTZ R23, R38, R13 ;  /* 0x0000000d26177220 */ /* 0x000fe40000410000 */
[----:B------:R-:W-:Y:S01]  /*6050*/  FADD.FTZ R8, -R0, R10 ;  /* 0x0000000a00087221 */ /* 0x000fe20000010100 */
[----:B------:R1:W5:Y:S01]  /*6060*/  LDL.LU R38, [R1+0x6c] ;  /* 0x00006c0001267983 */ /* 0x0003620000300800 */
[----:B------:R-:W-:Y:S02]  /*6070*/  FADD.FTZ R33, -R142, R33 ;  /* 0x000000218e217221 */ /* 0x000fe40000010100 */
[----:B------:R-:W-:Y:S02]  /*6080*/  FMUL.FTZ R8, R37, R8 ;  /* 0x0000000825087220 */ /* 0x000fe40000410000 */
[----:B------:R-:W-:Y:S01]  /*6090*/  FMUL.FTZ R137, R148, R33 ;  /* 0x0000002194897220 */ /* 0x000fe20000410000 */
[----:B------:R1:W5:Y:S01]  /*60a0*/  LDL.LU R37, [R1+0x68] ;  /* 0x0000680001257983 */ /* 0x0003620000300800 */
[----:B------:R-:W-:Y:S02]  /*60b0*/  FMUL.FTZ R33, R158, R7 ;  /* 0x000000079e217220 */ /* 0x000fe40000410000 */
[----:B------:R-:W-:Y:S02]  /*60c0*/  FADD.FTZ R7, -R0, R14 ;  /* 0x0000000e00077221 */ /* 0x000fe40000010100 */
[----:B------:R-:W-:Y:S02]  /*60d0*/  FMUL.FTZ R13, R36, R11 ;  /* 0x0000000b240d7220 */ /* 0x000fe40000410000 */
[----:B------:R-:W-:Y:S01]  /*60e0*/  FMUL.FTZ R7, R3, R7 ;  /* 0x0000000703077220 */ /* 0x000fe20000410000 */
[----:B------:R1:W5:Y:S01]  /*60f0*/  LDL.LU R36, [R1+0x64] ;  /* 0x0000640001247983 */ /* 0x0003620000300800 */
        /* <DEDUP_REMOVED lines=8> */
[----:B------:R1:W5:Y:S01]  /*6180*/  LDL.64 R150, [R1] ;  /* 0x0000000001967983 */ /* 0x0003620000100a00 */
[----:B------:R-:W-:Y:S02]  /*6190*/  FMUL.FTZ R132, R167, R19 ;  /* 0x00000013a7847220 */ /* 0x000fe40000410000 */
[C---:B------:R-:W-:Y:S02]  /*61a0*/  FADD.FTZ R4, -R140.reuse, R24 ;  /* 0x000000188c047221 */ /* 0x040fe40000010100 */
[C---:B------:R-:W-:Y:S01]  /*61b0*/  FADD.FTZ R24, -R140.reuse, R25 ;  /* 0x000000198c187221 */ /* 0x040fe20000010100 */
[----:B------:R1:W5:Y:S01]  /*61c0*/  LDL R148, [R1+0x18] ;  /* 0x0000180001947983 */ /* 0x0003620000100800 */
[C---:B------:R-:W-:Y:S02]  /*61d0*/  FADD.FTZ R5, -R140.reuse, R28 ;  /* 0x0000001c8c057221 */ /* 0x040fe40000010100 */
[----:B------:R-:W-:Y:S01]  /*61e0*/  FADD.FTZ R28, -R140, R29 ;  /* 0x0000001d8c1c7221 */ /* 0x000fe20000010100 */
[----:B------:R1:W5:Y:S01]  /*61f0*/  LDL R142, [R1+0x1c] ;  /* 0x00001c00018e7983 */ /* 0x0003620000100800 */
[C---:B------:R-:W-:Y:S01]  /*6200*/  FADD.FTZ R18, -R0.reuse, R26 ;  /* 0x0000001a00127221 */ /* 0x040fe20000010100 */
[----:B------:R-:W-:Y:S01]  /*6210*/  MOV R140, R235 ;  /* 0x000000eb008c7202 */ /* 0x000fe20000000f00 */
        /* <DEDUP_REMOVED lines=14> */
[----:B-1----:R-:W-:Y:S01]  /*6300*/  ULOP3.LUT UR6, UR5, 0x1, URZ, 0xc0, !UPT ;  /* 0x0000000105067892 */ /* 0x002fe2000f8ec03f */
[----:B------:R-:W-:Y:S01]  /*6310*/  IMAD.MOV.U32 R0, RZ, RZ, c[0x0][0x190] ;  /* 0x00006400ff007624 */ /* 0x000fe200078e00ff */
[----:B-----5:R-:W-:Y:S02]  /*6320*/  ISETP.GE.AND P2, PT, R150, c[0x0][0x220], PT ;  /* 0x0000880096007a0c */ /* 0x020fe40003f46270 */
[----:B------:R-:W-:Y:S01]  /*6330*/  UISETP.NE.U32.AND UP0, UPT, UR6, 0x1, UPT ;  /* 0x000000010600788c */ /* 0x000fe2000bf05070 */
[----:B------:R-:W-:Y:S01]  /*6340*/  IMAD.U32 R0, R0, -0x40, RZ ;  /* 0xffffffc000007824 */ /* 0x000fe200078e00ff */
[----:B------:R-:W-:Y:S02]  /*6350*/  ISETP.GE.AND P1, PT, R148, c[0x0][0x220], PT ;  /* 0x0000880094007a0c */ /* 0x000fe40003f26270 */
[----:B------:R-:W-:Y:S02]  /*6360*/  USEL UR6, UR39, 0x3000, !UP0 ;  /* 0x0000300027067887 */ /* 0x000fe4000c000000 */
[----:B------:R-:W-:Y:S02]  /*6370*/  LEA R238, P3, R0, R238, 0x1 ;  /* 0x000000ee00ee7211 */ /* 0x000fe400078608ff */
[----:B------:R-:W-:Y:S02]  /*6380*/  SHF.R.S32.HI R4, RZ, 0x1f, R0 ;  /* 0x0000001fff047819 */ /* 0x000fe40000011400 */
[----:B------:R-:W-:Y:S02]  /*6390*/  IADD3 R228, R228, UR6, RZ ;  /* 0x00000006e4e47c10 */ /* 0x000fe4000fffe0ff */
[----:B------:R-:W-:Y:S01]  /*63a0*/  LEA.HI.X R237, R0, R237, R4, 0x1, P3 ;  /* 0x000000ed00ed7211 */ /* 0x000fe200018f0c04 */
[--C-:B------:R-:W-:Y:S01]  /*63b0*/  @!P2 IMAD.MOV.U32 R4, RZ, RZ, R238.reuse ;  /* 0x000000ffff04a224 */ /* 0x100fe200078e00ee */
[C---:B------:R-:W-:Y:S01]  /*63c0*/  IADD3 R0, R242.reuse, UR6, RZ ;  /* 0x00000006f2007c10 */ /* 0x040fe2000fffe0ff */
[----:B------:R1:W-:Y:S01]  /*63d0*/  @P2 STS [R228], RZ ;  /* 0x000000ffe4002388 */ /* 0x0003e20000000800 */
[----:B------:R-:W-:Y:S01]  /*63e0*/  @!P1 IADD3 R6, R242, UR6, RZ ;  /* 0x00000006f2069c10 */ /* 0x000fe2000fffe0ff */
[--C-:B------:R-:W-:Y:S01]  /*63f0*/  @!P2 IMAD.MOV.U32 R5, RZ, RZ, R237.reuse ;  /* 0x000000ffff05a224 */ /* 0x100fe200078e00ed */
[----:B------:R-:W-:Y:S01]  /*6400*/  IADD3 R216, R216, UR6, RZ ;  /* 0x00000006d8d87c10 */ /* 0x000fe2000fffe0ff */
[----:B------:R1:W-:Y:S04]  /*6410*/  @P2 STS [R228+0x4], RZ ;  /* 0x000004ffe4002388 */ /* 0x0003e80000000800 */
[----:B------:R1:W-:Y:S04]  /*6420*/  @P2 STS [R228+0x8], RZ ;  /* 0x000008ffe4002388 */ /* 0x0003e80000000800 */
        /* <DEDUP_REMOVED lines=8> */
[----:B------:R1:W-:Y:S01]  /*64b0*/  @P1 STS [R228+0x100c], RZ ;  /* 0x00100cffe4001388 */ /* 0x0003e20000000800 */
[--C-:B--2---:R-:W-:Y:S02]  /*64c0*/  @!P1 IMAD.MOV.U32 R4, RZ, RZ, R238.reuse ;  /* 0x000000ffff049224 */ /* 0x104fe400078e00ee */
[--C-:B------:R-:W-:Y:S05]  /*64d0*/  @!P1 IMAD.MOV.U32 R5, RZ, RZ, R237.reuse ;  /* 0x000000ffff059224 */ /* 0x100fea00078e00ed */
[----:B------:R-:W-:Y:S01]  /*64e0*/  @!PT LDS RZ, [RZ] ;  /* 0x00000000fffff984 */ /* 0x000fe20000000800 */
[----:B------:R-:W-:Y:S01]  /*64f0*/  @!PT LDS RZ, [RZ] ;  /* 0x00000000fffff984 */ /* 0x000fe20000000800 */
[----:B------:R-:W-:Y:S01]  /*6500*/  @!PT LDS RZ, [RZ] ;  /* 0x00000000fffff984 */ /* 0x000fe20000000800 */
[----:B------:R2:W-:Y:S01]  /*6510*/  @!P1 LDGSTS.E.BYPASS.LTC128B.128 [R6+0x1000], [R4.64+0x40] ;  /* 0x0100004004069fae */ /* 0x0005e2000b901d4c */
[----:B------:R-:W-:Y:S11]  /*6520*/  ISETP.GE.AND P1, PT, R142, c[0x0][0x220], PT ;  /* 0x000088008e007a0c */ /* 0x000ff60003f26270 */
[----:B------:R-:W-:Y:S02]  /*6530*/  @!UPT UIADD3 URZ, URZ, URZ, URZ ;  /* 0x0000003f3f3ff290 */ /* 0x000fe4000fffe03f */
[----:B------:R1:W-:Y:S04]  /*6540*/  @P1 STS [R228+0x2000], RZ ;  /* 0x002000ffe4001388 */ /* 0x0003e80000000800 */
[----:B------:R1:W-:Y:S04]  /*6550*/  @P1 STS [R228+0x2004], RZ ;  /* 0x002004ffe4001388 */ /* 0x0003e80000000800 */
[----:B------:R1:W-:Y:S04]  /*6560*/  @P1 STS [R228+0x2008], RZ ;  /* 0x002008ffe4001388 */ /* 0x0003e80000000800 */
[----:B------:R1:W-:Y:S01]  /*6570*/  @P1 STS [R228+0x200c], RZ ;  /* 0x00200cffe4001388 */ /* 0x0003e20000000800 */
[----:B--2---:R-:W-:Y:S01]  /*6580*/  @!P1 IADD3 R6, R242, UR6, RZ ;  /* 0x00000006f2069c10 */ /* 0x004fe2000fffe0ff */
[----:B------:R-:W-:Y:S02]  /*6590*/  @!P1 IMAD.MOV.U32 R4, RZ, RZ, R238 ;  /* 0x000000ffff049224 */ /* 0x000fe400078e00ee */
[----:B------:R-:W-:Y:S02]  /*65a0*/  @!P1 IMAD.MOV.U32 R5, RZ, RZ, R237 ;  /* 0x000000ffff059224 */ /* 0x000fe400078e00ed */
[----:B------:R-:W-:Y:S03]  /*65b0*/  IMAD.MOV.U32 R242, RZ, RZ, R0 ;  /* 0x000000fffff27224 */ /* 0x000fe600078e0000 */
[----:B------:R-:W-:Y:S01]  /*65c0*/  @!PT LDS RZ, [RZ] ;  /* 0x00000000fffff984 */ /* 0x000fe20000000800 */
[----:B------:R-:W-:Y:S01]  /*65d0*/  @!PT LDS RZ, [RZ] ;  /* 0x00000000fffff984 */ /* 0x000fe20000000800 */
[----:B------:R-:W-:Y:S01]  /*65e0*/  @!PT LDS RZ, [RZ] ;  /* 0x00000000fffff984 */ /* 0x000fe20000000800 */
[----:B------:R1:W-:Y:S04]  /*65f0*/  @!P1 LDGSTS.E.BYPASS.LTC128B.128 [R6+0x2000], [R4.64+0x80] ;  /* 0x0200008004069fae */ /* 0x0003e8000b901d4c */
[----:B------:R-:W0:Y:S02]  /*6600*/  LDGDEPBAR ;  /* 0x00000000000079af */ /* 0x000e240000000000 */
.L_x_112:
        /* <DEDUP_REMOVED lines=35> */
[----:B-----5:R-:W-:Y:S04]  /*6840*/  LDSM.16.MT88.4 R4, [R2+0x13000] ;  /* 0x013000000204783b */ /* 0x020fe80000004200 */
[----:B------:R-:W2:Y:S04]  /*6850*/  LDSM.16.MT88.4 R8, [R0+0x6000] ;  /* 0x006000000008783b */ /* 0x000ea80000004200 */
[----:B------:R-:W3:Y:S04]  /*6860*/  LDSM.16.MT88.4 R12, [R2+0x15000] ;  /* 0x01500000020c783b */ /* 0x000ee80000004200 */
[----:B------:R-:W4:Y:S04]  /*6870*/  LDSM.16.MT88.4 R16, [R0+0x7000] ;  /* 0x007000000010783b */ /* 0x000f280000004200 */
[----:B------:R-:W1:Y:S04]  /*6880*/  LDSM.16.MT88.4 R20, [R0+0x8000] ;  /* 0x008000000014783b */ /* 0x000e680000004200 */
[----:B------:R-:W-:Y:S04]  /*6890*/  LDSM.16.MT88.4 R24, [R2+0x15800] ;  /* 0x015800000218783b */ /* 0x000fe80000004200 */
[----:B------:R-:W-:Y:S01]  /*68a0*/  LDSM.16.MT88.4 R28, [R0+0x7400] ;  /* 0x00740000001c783b */ /* 0x000fe20000004200 */
[-C--:B--2---:R-:W-:Y:S08]  /*68b0*/  HMMA.16816.F32 R36, R4, R8.reuse, R36 ;  /* 0x000000080424723c */ /* 0x084ff00000001824 */
[C---:B---3--:R-:W-:Y:S08]  /*68c0*/  HMMA.16816.F32 R40, R12.reuse, R8, R40 ;  /* 0x000000080c28723c */ /* 0x048ff00000001828 */
[-C--:B------:R-:W-:Y:S08]  /*68d0*/  HMMA.16816.F32 R44, R12, R10.reuse, R44 ;  /* 0x0000000a0c2c723c */ /* 0x080ff0000000182c */
[C---:B------:R-:W-:Y:S01]  /*68e0*/  HMMA.16816.F32 R48, R4.reuse, R10, R48 ;  /* 0x0000000a0430723c */ /* 0x040fe20000001830 */
[----:B------:R-:W-:Y:S07]  /*68f0*/  LDSM.16.MT88.4 R8, [R2+0x13800] ;  /* 0x013800000208783b */ /* 0x000fee0000004200 */
[-C--:B----4-:R-:W-:Y:S08]  /*6900*/  HMMA.16816.F32 R52, R4, R16.reuse, R52 ;  /* 0x000000100434723c */ /* 0x090ff00000001834 */
[C---:B------:R-:W-:Y:S08]  /*6910*/  HMMA.16816.F32 R56, R12.reuse, R16, R56 ;  /* 0x000000100c38723c */ /* 0x040ff00000001838 */
[-C--:B------:R-:W-:Y:S08]  /*6920*/  HMMA.16816.F32 R60, R12, R18.reuse, R60 ;  /* 0x000000120c3c723c */ /* 0x080ff0000000183c */
[C---:B------:R-:W-:Y:S01]  /*6930*/  HMMA.16816.F32 R64, R4.reuse, R18, R64 ;  /* 0x000000120440723c */ /* 0x040fe20000001840 */
[----:B------:R-:W2:Y:S07]  /*6940*/  LDSM.16.MT88.4 R16, [R0+0x6400] ;  /* 0x006400000010783b */ /* 0x000eae0000004200 */
[-C--:B-1----:R-:W-:Y:S08]  /*6950*/  HMMA.16816.F32 R68, R4, R20.reuse, R68 ;  /* 0x000000140444723c */ /* 0x082ff00000001844 */
[C---:B------:R-:W-:Y:S08]  /*6960*/  HMMA.16816.F32 R72, R12.reuse, R20, R72 ;  /* 0x000000140c48723c */ /* 0x040ff00000001848 */
[-C--:B------:R-:W-:Y:S01]  /*6970*/  HMMA.16816.F32 R76, R12, R22.reuse, R76 ;  /* 0x000000160c4c723c */ /* 0x080fe2000000184c */
[----:B------:R-:W1:Y:S07]  /*6980*/  LDSM.16.MT88.4 R12, [R0+0x8400] ;  /* 0x00840000000c783b */ /* 0x000e6e0000004200 */
[----:B------:R-:W-:Y:S01]  /*6990*/  HMMA.16816.F32 R80, R4, R22, R80 ;  /* 0x000000160450723c */ /* 0x000fe20000001850 */
[----:B------:R-:W-:Y:S04]  /*69a0*/  LDSM.16.MT88.4 R4, [R2+0x14000] ;  /* 0x014000000204783b */ /* 0x000fe80000004200 */
[----:B------:R-:W-:Y:S03]  /*69b0*/  LDSM.16.MT88.4 R20, [R2+0x16000] ;  /* 0x016000000214783b */ /* 0x000fe60000004200 */
        /* <DEDUP_REMOVED lines=9> */
[----:B------:R-:W3:Y:S07]  /*6a50*/  LDSM.16.MT88.4 R28, [R0+0x7800] ;  /* 0x00780000001c783b */ /* 0x000eee0000004200 */
[-C--:B-1----:R-:W-:Y:S08]  /*6a60*/  HMMA.16816.F32 R68, R8, R12.reuse, R68 ;  /* 0x0000000c0844723c */ /* 0x082ff00000001844 */
[C---:B------:R-:W-:Y:S08]  /*6a70*/  HMMA.16816.F32 R72, R24.reuse, R12, R72 ;  /* 0x0000000c1848723c */ /* 0x040ff00000001848 */
[-C--:B------:R-:W-:Y:S01]  /*6a80*/  HMMA.16816.F32 R76, R24, R14.reuse, R76 ;  /* 0x0000000e184c723c */ /* 0x080fe2000000184c */
[----:B------:R-:W1:Y:S07]  /*6a90*/  LDSM.16.MT88.4 R24, [R0+0x8800] ;  /* 0x008800000018783b */ /* 0x000e6e0000004200 */
[----:B------:R-:W-:Y:S01]  /*6aa0*/  HMMA.16816.F32 R80, R8, R14, R80 ;  /* 0x0000000e0850723c */ /* 0x000fe20000001850 */
[----:B------:R-:W-:Y:S04]  /*6ab0*/  LDSM.16.MT88.4 R8, [R2+0x14800] ;  /* 0x014800000208783b */ /* 0x000fe80000004200 */
[----:B------:R-:W4:Y:S03]  /*6ac0*/  LDSM.16.MT88.4 R12, [R0+0x6c00] ;  /* 0x006c0000000c783b */ /* 0x000f260000004200 */
[-C--:B--2---:R-:W-:Y:S08]  /*6ad0*/  HMMA.16816.F32 R36, R4, R16.reuse, R36 ;  /* 0x000000100424723c */ /* 0x084ff00000001824 */
[C---:B------:R-:W-:Y:S08]  /*6ae0*/  HMMA.16816.F32 R40, R20.reuse, R16, R40 ;  /* 0x000000101428723c */ /* 0x040ff00000001828 */
[-C--:B------:R-:W-:Y:S08]  /*6af0*/  HMMA.16816.F32 R44, R20, R18.reuse, R44 ;  /* 0x00000012142c723c */ /* 0x080ff0000000182c */
[C---:B------:R-:W-:Y:S01]  /*6b00*/  HMMA.16816.F32 R48, R4.reuse, R18, R48 ;  /* 0x000000120430723c */ /* 0x040fe20000001830 */
[----:B------:R-:W2:Y:S07]  /*6b10*/  LDSM.16.MT88.4 R16, [R2+0x16800] ;  /* 0x016800000210783b */ /* 0x000eae0000004200 */
[-C--:B---3--:R-:W-:Y:S08]  /*6b20*/  HMMA.16816.F32 R52, R4, R28.reuse, R52 ;  /* 0x0000001c0434723c */ /* 0x088ff00000001834 */
[C---:B------:R-:W-:Y:S08]  /*6b30*/  HMMA.16816.F32 R56, R20.reuse, R28, R56 ;  /* 0x0000001c1438723c */ /* 0x040ff00000001838 */
[-C--:B------:R-:W-:Y:S08]  /*6b40*/  HMMA.16816.F32 R60, R20, R30.reuse, R60 ;  /* 0x0000001e143c723c */ /* 0x080ff0000000183c */
[C---:B------:R-:W-:Y:S01]  /*6b50*/  HMMA.16816.F32 R64, R4.reuse, R30, R64 ;  /* 0x0000001e0440723c */ /* 0x040fe20000001840 */
[----:B------:R-:W3:Y:S07]  /*6b60*/  LDSM.16.MT88.4 R28, [R0+0x7c00] ;  /* 0x007c0000001c783b */ /* 0x000eee0000004200 */
[-C--:B-1----:R-:W-:Y:S08]  /*6b70*/  HMMA.16816.F32 R68, R4, R24.reuse, R68 ;  /* 0x000000180444723c */ /* 0x082ff00000001844 */
[C---:B------:R-:W-:Y:S08]  /*6b80*/  HMMA.16816.F32 R72, R20.reuse, R24, R72 ;  /* 0x000000181448723c */ /* 0x040ff00000001848 */
[-C--:B------:R-:W-:Y:S01]  /*6b90*/  HMMA.16816.F32 R76, R20, R26.reuse, R76 ;  /* 0x0000001a144c723c */ /* 0x080fe2000000184c */
[----:B------:R-:W1:Y:S04]  /*6ba0*/  LDSM.16.MT88.4 R20, [R0+0x8c00] ;  /* 0x008c00000014783b */ /* 0x000e680000004200 */
[----:B------:R-:W-:Y:S03]  /*6bb0*/  BAR.SYNC.DEFER_BLOCKING 0x0 ;  /* 0x0000000000007b1d */ /* 0x000fe60000010000 */
[----:B------:R-:W-:Y:S08]  /*6bc0*/  HMMA.16816.F32 R80, R4, R26, R80 ;  /* 0x0000001a0450723c */ /* 0x000ff00000001850 */
[-C--:B----4-:R-:W-:Y:S08]  /*6bd0*/  HMMA.16816.F32 R36, R8, R12.reuse, R36 ;  /* 0x0000000c0824723c */ /* 0x090ff00000001824 */
[C---:B--2---:R-:W-:Y:S08]  /*6be0*/  HMMA.16816.F32 R40, R16.reuse, R12, R40 ;  /* 0x0000000c1028723c */ /* 0x044ff00000001828 */
[-C--:B------:R-:W-:Y:S08]  /*6bf0*/  HMMA.16816.F32 R44, R16, R14.reuse, R44 ;  /* 0x0000000e102c723c */ /* 0x080ff0000000182c */
[C---:B------:R-:W-:Y:S08]  /*6c00*/  HMMA.16816.F32 R48, R8.reuse, R14, R48 ;  /* 0x0000000e0830723c */ /* 0x040ff00000001830 */
[-C--:B---3--:R-:W-:Y:S08]  /*6c10*/  HMMA.16816.F32 R52, R8, R28.reuse, R52 ;  /* 0x0000001c0834723c */ /* 0x088ff00000001834 */
[C---:B------:R-:W-:Y:S08]  /*6c20*/  HMMA.16816.F32 R56, R16.reuse, R28, R56 ;  /* 0x0000001c1038723c */ /* 0x040ff00000001838 */
[-C--:B------:R-:W-:Y:S08]  /*6c30*/  HMMA.16816.F32 R60, R16, R30.reuse, R60 ;  /* 0x0000001e103c723c */ /* 0x080ff0000000183c */
[C---:B------:R-:W-:Y:S08]  /*6c40*/  HMMA.16816.F32 R64, R8.reuse, R30, R64 ;  /* 0x0000001e0840723c */ /* 0x040ff00000001840 */
[-C--:B-1----:R-:W-:Y:S08]  /*6c50*/  HMMA.16816.F32 R68, R8, R20.reuse, R68 ;  /* 0x000000140844723c */ /* 0x082ff00000001844 */
[C---:B------:R-:W-:Y:S08]  /*6c60*/  HMMA.16816.F32 R72, R16.reuse, R20, R72 ;  /* 0x000000141048723c */ /* 0x040ff00000001848 */
[-C--:B------:R-:W-:Y:S08]  /*6c70*/  HMMA.16816.F32 R76, R16, R22.reuse, R76 ;  /* 0x00000016104c723c */ /* 0x080ff0000000184c */
[----:B------:R-:W-:Y:S01]  /*6c80*/  HMMA.16816.F32 R80, R8, R22, R80 ;  /* 0x000000160850723c */ /* 0x000fe20000001850 */
[----:B------:R-:W-:-:S07]  /*6c90*/  @!P0 BRA `(.L_x_113) ;  /* 0x0000021000008947 */ /* 0x000fce0003800000 */
[----:B------:R-:W-:Y:S01]  /*6ca0*/  IMAD.MOV.U32 R5, RZ, RZ, c[0x0][0x370] ;  /* 0x0000dc00ff057624 */ /* 0x000fe200078e00ff */
[----:B------:R-:W-:Y:S01]  /*6cb0*/  ISETP.GE.AND P3, PT, R150, c[0x0][0x220], PT ;  /* 0x0000880096007a0c */ /* 0x000fe20003f66270 */
[----:B------:R-:W-:Y:S01]  /*6cc0*/  IMAD.SHL.U32 R4, R149, 0x2, RZ ;  /* 0x0000000295047824 */ /* 0x000fe200078e00ff */
[----:B------:R-:W-:Y:S01]  /*6cd0*/  ISETP.GE.AND P2, PT, R148, c[0x0][0x220], PT ;  /* 0x0000880094007a0c */ /* 0x000fe20003f46270 */
[----:B------:R-:W-:Y:S01]  /*6ce0*/  IMAD.U32 R5, R5, -0x40, RZ ;  /* 0xffffffc005057824 */ /* 0x000fe200078e00ff */
[----:B------:R-:W-:Y:S04]  /*6cf0*/  ISETP.GE.AND P1, PT, R142, c[0x0][0x220], PT ;  /* 0x000088008e007a0c */ /* 0x000fe80003f26270 */
[C---:B------:R-:W-:Y:S02]  /*6d00*/  LEA R239, P4, R5.reuse, R239, 0x1 ;  /* 0x000000ef05ef7211 */ /* 0x040fe400078808ff */
[----:B------:R-:W-:Y:S03]  /*6d10*/  SHF.R.S32.HI R6, RZ, 0x1f, R5 ;  /* 0x0000001fff067819 */ /* 0x000fe60000011405 */
[----:B------:R1:W-:Y:S01]  /*6d20*/  @P3 STS [R4+0x6000], RZ ;  /* 0x006000ff04003388 */ /* 0x0003e20000000800 */
[----:B------:R-:W-:Y:S01]  /*6d30*/  LEA.HI.X R236, R5, R236, R6, 0x1, P4 ;  /* 0x000000ec05ec7211 */ /* 0x000fe200020f0c06 */
[--C-:B------:R-:W-:Y:S01]  /*6d40*/  @!P2 IMAD.MOV.U32 R8, RZ, RZ, R239.reuse ;  /* 0x000000ffff08a224 */ /* 0x100fe200078e00ef */
        /* <DEDUP_REMOVED lines=22> */
.L_x_113:
        /* <DEDUP_REMOVED lines=15> */
[----:B------:R-:W-:Y:S03]  /*6fa0*/  LDSM.16.M88.4 R32, [R222] ;  /* 0x00000000de20783b */ /* 0x000fe60000000200 */
[----:B------:R-:W-:Y:S01]  /*6fb0*/  IMAD R143, R143, c[0x0][0x1c0], RZ ;  /* 0x000070008f8f7a24 */ /* 0x000fe200078e02ff */
[----:B------:R-:W5:Y:S03]  /*6fc0*/  LDL R152, [R1+0x4c] ;  /* 0x00004c0001987983 */ /* 0x000f660000100800 */
[----:B------:R-:W-:Y:S01]  /*6fd0*/  IMAD.SHL.U32 R143, R143, 0x8, RZ ;  /* 0x000000088f8f7824 */ /* 0x000fe200078e00ff */
[----:B------:R-:W3:Y:S04]  /*6fe0*/  LDSM.16.MT88.4 R132, [R0+0x9400] ;  /* 0x009400000084783b */ /* 0x000ee80000004200 */
[----:B------:R2:W4:Y:S04]  /*6ff0*/  LDL R144, [R1+0x14] ;  /* 0x0000140001907983 */ /* 0x0005280000100800 */
[----:B------:R-:W3:Y:S04]  /*7000*/  LDSM.16.MT88.4 R136, [R0+0xb400] ;  /* 0x00b400000088783b */ /* 0x000ee80000004200 */
[----:B------:R3:W4:Y:S01]  /*7010*/  LDL R145, [R1+0xc] ;  /* 0x00000c0001917983 */ /* 0x0007220000100800 */
[C---:B-1----:R-:W-:Y:S03]  /*7020*/  HMMA.16816.F32 R4, R24.reuse, R8, RZ ;  /* 0x000000081804723c */ /* 0x042fe600000018ff */
[----:B------:R1:W4:Y:S04]  /*7030*/  LDL R146, [R1+0x8] ;  /* 0x0000080001927983 */ /* 0x0003280000100800 */
        /* <DEDUP_REMOVED lines=72> */
[----:B-----5:R-:W-:Y:S01]  /*74c0*/  @P0 IADD3.X R137, R152, UR8, RZ, P2, !PT ;  /* 0x0000000898890c10 */ /* 0x020fe200097fe4ff */
        /* <DEDUP_REMOVED lines=11> */
[----:B------:R-:W5:Y:S01]  /*7580*/  @P0 LDG.E R147, [R136.64] ;  /* 0x0000000c88930981 */ /* 0x000f62000c1e1900 */
        /* <DEDUP_REMOVED lines=12> */
[----:B----4-:R4:W-:Y:S04]  /*7650*/  @P0 STL [R1+0x8], R146 ;  /* 0x0000089201000387 */ /* 0x0109e80000100800 */
[----:B-----5:R5:W-:Y:S01]  /*7660*/  @P0 STL [R1+0x10], R147 ;  /* 0x0000109301000387 */ /* 0x020be20000100800 */
        /* <DEDUP_REMOVED lines=9> */
[----:B-----5:R-:W-:Y:S02]  /*7700*/  IMAD.MOV.U32 R147, RZ, RZ, c[0x0][0x22c] ;  /* 0x00008b00ff937624 */ /* 0x020fe400078e00ff */
[----:B------:R1:W-:Y:S01]  /*7710*/  RED.E.ADD.F32.FTZ.RN.STRONG.GPU [R136.64], R6 ;  /* 0x000000068800798e */ /* 0x0003e2000c10e78c */
[----:B------:R-:W-:Y:S02]  /*7720*/  IMAD R146, R146, c[0x0][0x1c0], RZ ;  /* 0x0000700092927a24 */ /* 0x000fe400078e02ff */
[----:B------:R-:W-:Y:S02]  /*7730*/  IMAD R147, R147, c[0x0][0x1c0], RZ ;  /* 0x0000700093937a24 */ /* 0x000fe400078e02ff */
[----:B------:R-:W-:Y:S02]  /*7740*/  IMAD.SHL.U32 R146, R146, 0x20, RZ ;  /* 0x0000002092927824 */ /* 0x000fe400078e00ff */
[----:B------:R-:W-:Y:S02]  /*7750*/  IMAD R147, R147, 0x18, RZ ;  /* 0x0000001893937824 */ /* 0x000fe400078e02ff */
[----:B------:R-:W-:Y:S01]  /*7760*/  IMAD R145, R145, 0x28, RZ ;  /* 0x0000002891917824 */ /* 0x000fe200078e02ff */
[-C--:B------:R-:W-:Y:S02]  /*7770*/  LEA R30, P0, R146, R32.reuse, 0x2 ;  /* 0x00000020921e7211 */ /* 0x080fe400078010ff */
[-C--:B------:R-:W-:Y:S02]  /*7780*/  LEA R132, P1, R147, R32.reuse, 0x2 ;  /* 0x0000002093847211 */ /* 0x080fe400078210ff */
[-C--:B------:R-:W-:Y:S02]  /*7790*/  LEA R28, P2, R145, R32.reuse, 0x2 ;  /* 0x00000020911c7211 */ /* 0x080fe400078410ff */
[-C--:B------:R-:W-:Y:S01]  /*77a0*/  LEA.HI.X.SX32 R133, R147, R33.reuse, 0x2, P1 ;  /* 0x0000002193857211 */ /* 0x080fe200008f16ff */
[----:B------:R-:W-:Y:S01]  /*77b0*/  IMAD.MOV.U32 R147, RZ, RZ, c[0x0][0x22c] ;  /* 0x00008b00ff937624 */ /* 0x000fe200078e00ff */
[-C--:B------:R-:W-:Y:S02]  /*77c0*/  LEA R4, P1, R0, R32.reuse, 0x2 ;  /* 0x0000002000047211 */ /* 0x080fe400078210ff */
        /* <DEDUP_REMOVED lines=26> */
[----:B------:R5:W-:Y:S01]  /*7970*/  RED.E.ADD.F32.FTZ.RN.STRONG.GPU [R6.64], R11 ;  /* 0x0000000b0600798e */ /* 0x000be2000c10e78c */
[C---:B-1----:R-:W-:Y:S01]  /*7980*/  IADD3 R31, R144.reuse, 0x40, RZ ;  /* 0x00000040901f7810 */ /* 0x042fe20007ffe0ff */
[----:B------:R-:W-:Y:S02]  /*7990*/  IMAD.IADD R133, R143, 0x1, R133 ;  /* 0x000000018f857824 */ /* 0x000fe400078e0285 */
[----:B------:R1:W-:Y:S01]  /*79a0*/  RED.E.ADD.F32.FTZ.RN.STRONG.GPU [R32.64+0x80], R12 ;  /* 0x0000800c2000798e */ /* 0x0003e2000c10e78c */
[----:B------:R-:W-:Y:S02]  /*79b0*/  IADD3 R30, R144, 0x40, RZ ;  /* 0x00000040901e7810 */ /* 0x000fe40007ffe0ff */
[-C--:B-----5:R-:W-:Y:S01]  /*79c0*/  LEA R28, P1, R145, R32.reuse, 0x2 ;  /* 0x00000020911c7211 */ /* 0x0a0fe200078210ff */
[----:B------:R5:W-:Y:S01]  /*79d0*/  RED.E.ADD.F32.FTZ.RN.STRONG.GPU [R34.64+0x80], R13 ;  /* 0x0000800d2200798e */ /* 0x000be2000c10e78c */
[C---:B------:R-:W-:Y:S01]  /*79e0*/  IMAD.IADD R31, R143.reuse, 0x1, R31 ;  /* 0x000000018f1f7824 */ /* 0x040fe200078e021f */
[CC--:B------:R-:W-:Y:S01]  /*79f0*/  LEA R4, P0, R140.reuse, R32.reuse, 0x2 ;  /* 0x000000208c047211 */ /* 0x0c0fe200078010ff */
[----:B------:R-:W-:Y:S01]  /*7a00*/  IMAD.IADD R30, R143, 0x1, R30 ;  /* 0x000000018f1e7824 */ /* 0x000fe200078e021e */
[-C--:B------:R-:W-:Y:S01]  /*7a10*/  LEA.HI.X.SX32 R29, R145, R33.reuse, 0x2, P1 ;  /* 0x00000021911d7211 */ /* 0x080fe200008f16ff */
[C---:B------:R-:W-:Y:S01]  /*7a20*/  IMAD.IADD R133, R143.reuse, 0x1, R133 ;  /* 0x000000018f857824 */ /* 0x040fe200078e0285 */
[-C--:B------:R-:W-:Y:S01]  /*7a30*/  LEA.HI.X.SX32 R5, R140, R33.reuse, 0x2, P0 ;  /* 0x000000218c057211 */ /* 0x080fe200000f16ff */
[----:B------:R-:W-:Y:S01]  /*7a40*/  IMAD.IADD R30, R143, 0x1, R30 ;  /* 0x000000018f1e7824 */ /* 0x000fe200078e021e */
[----:B------:R-:W-:Y:S01]  /*7a50*/  IADD3 R140, R147, 0x20, RZ ;  /* 0x00000020938c7810 */ /* 0x000fe20007ffe0ff */
[----:B------:R-:W-:Y:S01]  /*7a60*/  IMAD.IADD R133, R143, 0x1, R133 ;  /* 0x000000018f857824 */ /* 0x000fe200078e0285 */
[CC--:B------:R-:W-:Y:S01]  /*7a70*/  LEA R10, P0, R141.reuse, R32.reuse, 0x2 ;  /* 0x000000208d0a7211 */ /* 0x0c0fe200078010ff */
[----:B------:R5:W-:Y:S02]  /*7a80*/  RED.E.ADD.F32.FTZ.RN.STRONG.GPU [R4.64], R14 ;  /* 0x0000000e0400798e */ /* 0x000be4000c10e78c */
[C---:B------:R-:W-:Y:S02]  /*7a90*/  IMAD.IADD R140, R146.reuse, 0x1, R140 ;  /* 0x00000001928c7824 */ /* 0x040fe400078e028c */
[----:B------:R5:W-:Y:S02]  /*7aa0*/  RED.E.ADD.F32.FTZ.RN.STRONG.GPU [R28.64], R15 ;  /* 0x0000000f1c00798e */ /* 0x000be4000c10e78c */
[C---:B------:R-:W-:Y:S01]  /*7ab0*/  IMAD.IADD R140, R146.reuse, 0x1, R140 ;  /* 0x00000001928c7824 */ /* 0x040fe200078e028c */
[-C--:B------:R-:W-:Y:S03]  /*7ac0*/  LEA.HI.X.SX32 R11, R141, R33.reuse, 0x2, P0 ;  /* 0x000000218d0b7211 */ /* 0x080fe600000f16ff */
[----:B------:R-:W-:Y:S01]  /*7ad0*/  IMAD.IADD R140, R146, 0x1, R140 ;  /* 0x00000001928c7824 */ /* 0x000fe200078e028c */
[CC--:B-1----:R-:W-:Y:S01]  /*7ae0*/  LEA R12, P4, R31.reuse, R32.reuse, 0x2 ;  /* 0x000000201f0c7211 */ /* 0x0c2fe200078810ff */
[----:B------:R1:W-:Y:S03]  /*7af0*/  RED.E.ADD.F32.FTZ.RN.STRONG.GPU [R10.64], R16 ;  /* 0x000000100a00798e */ /* 0x0003e6000c10e78c */
[CC--:B------:R-:W-:Y:S02]  /*7b00*/  LEA R8, P2, R140.reuse, R32.reuse, 0x2 ;  /* 0x000000208c087211 */ /* 0x0c0fe400078410ff */
[-C--:B-----5:R-:W-:Y:S02]  /*7b10*/  LEA.HI.X.SX32 R13, R31, R33.reuse, 0x2, P4 ;  /* 0x000000211f0d7211 */ /* 0x0a0fe400020f16ff */
[-C--:B------:R-:W-:Y:S05]  /*7b20*/  LEA.HI.X.SX32 R9, R140, R33.reuse, 0x2, P2 ;  /* 0x000000218c097211 */ /* 0x080fea00010f16ff */
[----:B------:R5:W-:Y:S01]  /*7b30*/  RED.E.ADD.F32.FTZ.RN.STRONG.GPU [R8.64], R17 ;  /* 0x000000110800798e */ /* 0x000be2000c10e78c */
[CC--:B------:R-:W-:Y:S04]  /*7b40*/  LEA R14, P5, R134.reuse, R32.reuse, 0x2 ;  /* 0x00000020860e7211 */ /* 0x0c0fe800078a10ff */
[-C--:B------:R-:W-:Y:S02]  /*7b50*/  LEA.HI.X.SX32 R15, R134, R33.reuse, 0x2, P5 ;  /* 0x00000021860f7211 */ /* 0x080fe400028f16ff */
[CC--:B-1----:R-:W-:Y:S04]  /*7b60*/  LEA R10, P3, R30.reuse, R32.reuse, 0x2 ;  /* 0x000000201e0a7211 */ /* 0x0c2fe800078610ff */
[-C--:B------:R-:W-:Y:S02]  /*7b70*/  LEA.HI.X.SX32 R11, R30, R33.reuse, 0x2, P3 ;  /* 0x000000211e0b7211 */ /* 0x080fe400018f16ff */
[----:B------:R-:W-:Y:S01]  /*7b80*/  LDSM.16.MT88.4 R28, [R3+0x2000] ;  /* 0x00200000031c783b */ /* 0x000fe20000004200 */
[CC--:B-----5:R-:W-:Y:S04]  /*7b90*/  LEA R8, P2, R133.reuse, R32.reuse, 0x2 ;  /* 0x0000002085087211 */ /* 0x0e0fe800078410ff */
        /* <DEDUP_REMOVED lines=50> */
[----:B------:R-:W5:Y:S03]  /*7ec0*/  LDSM.16.MT88.4 R28, [R3+0x1800] ;  /* 0x00180000031c783b */ /* 0x000f660000004200 */
        /* <DEDUP_REMOVED lines=15> */
[----:B------:R-:W3:Y:S04]  /*7fc0*/  LDSM.16.MT88.4 R8, [R3+0x1c00] ;  /* 0x001c00000308783b */ /* 0x000ee80000004200 */
[----:B------:R2:W1:Y:S03]  /*7fd0*/  LDSM.16.MT88.4 R32, [R3+0x2c00] ;  /* 0x002c00000320783b */ /* 0x0004660000004200 */
[-C--:B----4-:R-:W-:Y:S08]  /*7fe0*/  HMMA.16816.F32 R84, R4, R12.reuse, R84 ;  /* 0x0000000c0454723c */ /* 0x090ff00000001854 */
[C---:B------:R-:W-:Y:S08]  /*7ff0*/  HMMA.16816.F32 R88, R16.reuse, R12, R88 ;  /* 0x0000000c1058723c */ /* 0x040ff00000001858 */
[-C--:B------:R-:W-:Y:S04]  /*8000*/  HMMA.16816.F32 R92, R16, R14.reuse, R92 ;  /* 0x0000000e105c723c */ /* 0x080fe8000000185c */
[----:B--2---:R-:W-:Y:S04]  /*8010*/  IMAD.MOV.U32 R3, RZ, RZ, R0 ;  /* 0x000000ffff037224 */ /* 0x004fe800078e0000 */
        /* <DEDUP_REMOVED lines=13> */
[-C--:B---3--:R-:W-:Y:S08]  /*80f0*/  HMMA.16816.F32 R100, R24, R8.reuse, R100 ;  /* 0x000000081864723c */ /* 0x088ff00000001864 */
        /* <DEDUP_REMOVED lines=175> */
.L_x_115:
        /* <DEDUP_REMOVED lines=18> */
.L_x_116:
[----:B------:R-:W-:Y:S01]  /*8d10*/  BAR.SYNC.DEFER_BLOCKING 0x0 ;  /* 0x0000000000007b1d */ /* 0x000fe20000010000 */
[----:B-1----:R-:W-:Y:S01]  /*8d20*/  IMAD.SHL.U32 R0, R149, 0x2, RZ ;  /* 0x0000000295007824 */ /* 0x002fe200078e00ff */
[----:B------:R-:W-:Y:S01]  /*8d30*/  USHF.L.U32 UR4, UR22, 0x7, URZ ;  /* 0x0000000716047899 */ /* 0x000fe2000800063f */
[--C-:B------:R-:W-:Y:S01]  /*8d40*/  SHF.R.S32.HI R7, RZ, 0x1f, R150.reuse ;  /* 0x0000001fff077819 */ /* 0x100fe20000011496 */
[----:B------:R-:W-:Y:S02]  /*8d50*/  IMAD.MOV.U32 R6, RZ, RZ, R150 ;  /* 0x000000ffff067224 */ /* 0x000fe400078e0096 */
[----:B------:R-:W1:Y:S01]  /*8d60*/  S2R R27, SR_TID.X ;  /* 0x00000000001b7919 */ /* 0x000e620000002100 */
[----:B------:R-:W-:Y:S01]  /*8d70*/  USHF.R.S32.HI UR8, URZ, 0x1f, UR4 ;  /* 0x0000001f3f087899 */ /* 0x000fe20008011404 */
[----:B------:R-:W-:Y:S01]  /*8d80*/  IMAD.U32 R25, RZ, RZ, UR4 ;  /* 0x00000004ff197e24 */ /* 0x000fe2000f8e00ff */
[----:B------:R-:W-:Y:S01]  /*8d90*/  ULDC.64 UR6, c[0x0][0x3a0] ;  /* 0x0000e80000067ab9 */ /* 0x000fe20000000a00 */
[----:B------:R-:W2:Y:S01]  /*8da0*/  S2R R64, SR_TID.X ;  /* 0x0000000000407919 */ /* 0x000ea20000002100 */
[----:B------:R-:W-:Y:S01]  /*8db0*/  UIMAD UR5, UR8, UR6, URZ ;  /* 0x00000006080572a4 */ /* 0x000fe2000f8e023f */
[----:B------:R-:W-:Y:S01]  /*8dc0*/  IMAD.WIDE.U32 R4, R25, c[0x0][0x3a0], R6 ;  /* 0x0000e80019047a25 */ /* 0x000fe200078e0006 */
[----:B------:R-:W-:Y:S02]  /*8dd0*/  BSSY B0, `(.L_x_117) ;  /* 0x000002c000007945 */ /* 0x000fe40003800000 */
[----:B------:R-:W-:Y:S01]  /*8de0*/  UIMAD UR6, UR4, UR7, UR5 ;  /* 0x00000007040672a4 */ /* 0x000fe2000f8e0205 */
[----:B------:R-:W-:Y:S01]  /*8df0*/  IMAD.U32 R8, RZ, RZ, UR34 ;  /* 0x00000022ff087e24 */ /* 0x000fe2000f8e00ff */
[----:B------:R-:W-:Y:S01]  /*8e00*/  UIMAD UR5, UR22, -0x80, UR15 ;  /* 0xffffff80160578a4 */ /* 0x000fe2000f8e020f */
[----:B------:R-:W-:-:S03]  /*8e10*/  IADD3 R4, P0, R4, UR11, RZ ;  /* 0x0000000b04047c10 */ /* 0x000fc6000ff1e0ff */
[----:B------:R-:W-:Y:S01]  /*8e20*/  IMAD.U32 R3, RZ, RZ, UR6 ;  /* 0x00000006ff037e24 */ /* 0x000fe2000f8e00ff */
[----:B------:R-:W-:Y:S01]  /*8e30*/  ULDC.64 UR6, c[0x0][0x3b8] ;  /* 0x0000ee0000067ab9 */ /* 0x000fe20000000a00 */
[----:B------:R3:W4:Y:S01]  /*8e40*/  LDS.128 R36, [R0+0xa000] ;  /* 0x00a0000000247984 */ /* 0x0007220000000c00 */
[----:B------:R-:W-:Y:S02]  /*8e50*/  UIMAD UR6, UR57, UR6, URZ ;  /* 0x00000006390672a4 */ /* 0x000fe4000f8e023f */
[----:B------:R-:W-:Y:S01]  /*8e60*/  IADD3.X R5, R5, UR14, R3, P0, !PT ;  /* 0x0000000e05057c10 */ /* 0x000fe200087fe403 */
[----:B------:R3:W3:Y:S01]  /*8e70*/  LDS.128 R32, [R0+0xc000] ;  /* 0x00c0000000207984 */ /* 0x0006e20000000c00 */
[----:B------:R-:W-:Y:S01]  /*8e80*/  UIMAD UR6, UR34, UR7, UR6 ;  /* 0x00000007220672a4 */ /* 0x000fe2000f8e0206 */
[----:B-1----:R-:W-:Y:S02]  /*8e90*/  SHF.R.S32.HI R27, RZ, 0x1f, R27 ;  /* 0x0000001fff1b7819 */ /* 0x002fe4000001141b */
[----:B------:R-:W-:Y:S01]  /*8ea0*/  IMAD.WIDE.U32 R8, R8, c[0x0][0x3b8], R4 ;  /* 0x0000ee0008087a25 */ /* 0x000fe200078e0004 */
[----:B------:R1:W1:Y:S01]  /*8eb0*/  LDS.128 R28, [R0+0xe000] ;  /* 0x00e00000001c7984 */ /* 0x0002620000000c00 */
[----:B--2---:R-:W-:-:S03]  /*8ec0*/  LEA.HI R27, R27, R64, RZ, 0x2 ;  /* 0x000000401b1b7211 */ /* 0x004fc600078f10ff */
[----:B------:R2:W1:Y:S01]  /*8ed0*/  LDS.128 R48, [R0+0xf000] ;  /* 0x00f0000000307984 */ /* 0x0004620000000c00 */
[----:B------:R-:W-:Y:S02]  /*8ee0*/  IADD3 R24, R9, UR6, RZ ;  /* 0x0000000609187c10 */ /* 0x000fe4000fffe0ff */
[----:B------:R-:W-:Y:S01]  /*8ef0*/  SHF.R.S32.HI R27, RZ, 0x2, R27 ;  /* 0x00000002ff1b7819 */ /* 0x000fe2000001141b */
[----:B------:R2:W1:Y:S03]  /*8f00*/  LDS.128 R60, [R0+0x10000] ;  /* 0x01000000003c7984 */ /* 0x0004660000000c00 */
        /* <DEDUP_REMOVED lines=17> */
[----:B-123--:R-:W-:-:S04]  /*9020*/  IMAD R0, R26, c[0x0][0x3a0], RZ ;  /* 0x0000e8001a007a24 */ /* 0x00efc800078e02ff */
[----:B------:R-:W-:-:S04]  /*9030*/  IMAD R0, R27, c[0x0][0x3a4], R0 ;  /* 0x0000e9001b007a24 */ /* 0x000fc800078e0200 */
[----:B------:R-:W-:-:S05]  /*9040*/  IMAD.IADD R0, R0, 0x1, R11 ;  /* 0x0000000100007824 */ /* 0x000fca00078e020b */
[----:B------:R-:W-:-:S05]  /*9050*/  LEA.HI.X R5, R10, c[0x0][0x344], R0, 0x1, P3 ;  /* 0x0000d1000a057a11 */ /* 0x000fca00018f0c00 */
[----:B-----5:R1:W-:Y:S04]  /*9060*/  @!P1 STG.E.128 [R4.64+0x40], R20 ;  /* 0x0000401404009986 */ /* 0x0203e8000c101d0c */
[----:B----4-:R1:W-:Y:S04]  /*9070*/  @!P2 STG.E.128 [R4.64], R16 ;  /* 0x000000100400a986 */ /* 0x0103e8000c101d0c */
[----:B------:R1:W-:Y:S02]  /*9080*/  @!P0 STG.E.128 [R4.64+0x80], R12 ;  /* 0x0000800c04008986 */ /* 0x0003e4000c101d0c */
.L_x_118:
[----:B------:R-:W-:Y:S05]  /*9090*/  BSYNC B0 ;  /* 0x0000000000007941 */ /* 0x000fea0003800000 */
.L_x_117:
[----:B-123--:R-:W-:Y:S01]  /*90a0*/  IADD3 R0, R27, 0x40, RZ ;  /* 0x000000401b007810 */ /* 0x00efe20007ffe0ff */
[----:B------:R-:W-:Y:S03]  /*90b0*/  BSSY B0, `(.L_x_119) ;  /* 0x0000013000007945 */ /* 0x000fe60003800000 */
[----:B------:R-:W-:-:S13]  /*90c0*/  ISETP.GE.AND P3, PT, R0, UR5, PT ;  /* 0x0000000500007c0c */ /* 0x000fda000bf66270 */
[----:B------:R-:W-:Y:S05]  /*90d0*/  @P3 BRA `(.L_x_120) ;  /* 0x0000010000003947 */ /* 0x000fea0003800000 */
[----:B------:R-:W-:Y:S01]  /*90e0*/  IADD3 R0, P0, R27, 0x40, RZ ;  /* 0x000000401b007810 */ /* 0x000fe20007f1e0ff */
[----:B------:R-:W-:Y:S01]  /*90f0*/  IMAD.MOV.U32 R4, RZ, RZ, R8 ;  /* 0x000000ffff047224 */ /* 0x000fe200078e0008 */
[----:B------:R-:W-:Y:S02]  /*9100*/  MOV R5, R24 ;  /* 0x0000001800057202 */ /* 0x000fe40000000f00 */
[----:B------:R-:W-:Y:S01]  /*9110*/  ISETP.GE.AND P2, PT, R150, c[0x0][0x220], PT ;  /* 0x0000880096007a0c */ /* 0x000fe20003f46270 */
[----:B------:R-:W-:Y:S01]  /*9120*/  IMAD.X R3, RZ, RZ, R26, P0 ;  /* 0x000000ffff037224 */ /* 0x000fe200000e061a */
[----:B------:R-:W-:Y:S01]  /*9130*/  ISETP.GE.AND P1, PT, R148, c[0x0][0x220], PT ;  /* 0x0000880094007a0c */ /* 0x000fe20003f26270 */
[----:B------:R-:W-:Y:S01]  /*9140*/  IMAD.WIDE.U32 R8, R0, c[0x0][0x3a0], R4 ;  /* 0x0000e80000087a25 */ /* 0x000fe200078e0004 */
[----:B------:R-:W-:-:S03]  /*9150*/  ISETP.GE.AND P0, PT, R142, c[0x0][0x220], PT ;  /* 0x000088008e007a0c */ /* 0x000fc60003f06270 */
[----:B------:R-:W-:Y:S01]  /*9160*/  IMAD R3, R3, c[0x0][0x3a0], RZ ;  /* 0x0000e80003037a24 */ /* 0x000fe200078e02ff */
[----:B------:R-:W-:-:S03]  /*9170*/  LEA R4, P5, R8, c[0x0][0x340], 0x1 ;  /* 0x0000d00008047a11 */ /* 0x000fc600078a08ff */
[----:B------:R-:W-:-:S04]  /*9180*/  IMAD R0, R0, c[0x0][0x3a4], R3 ;  /* 0x0000e90000007a24 */ /* 0x000fc800078e0203 */
[----:B------:R-:W-:-:S05]  /*9190*/  IMAD.IADD R0, R0, 0x1, R9 ;  /* 0x0000000100007824 */ /* 0x000fca00078e0209 */
[----:B------:R-:W-:-:S05]  /*91a0*/  LEA.HI.X R5, R8, c[0x0][0x344], R0, 0x1, P5 ;  /* 0x0000d10008057a11 */ /* 0x000fca00028f0c00 */
[----:B----4-:R1:W-:Y:S04]  /*91b0*/  @!P2 STG.E.128 [R4.64], R36 ;  /* 0x000000240400a986 */ /* 0x0103e8000c101d0c */
[----:B------:R1:W-:Y:S04]  /*91c0*/  @!P1 STG.E.128 [R4.64+0x40], R32 ;  /* 0x0000402004009986 */ /* 0x0003e8000c101d0c */
[----:B------:R1:W-:Y:S02]  /*91d0*/  @!P0 STG.E.128 [R4.64+0x80], R28 ;  /* 0x0000801c04008986 */ /* 0x0003e4000c101d0c */
.L_x_120:
[----:B------:R-:W-:Y:S05]  /*91e0*/  BSYNC B0 ;  /* 0x0000000000007941 */ /* 0x000fea0003800000 */
.L_x_119:
        /* <DEDUP_REMOVED lines=17> */
[----:B------:R-:W-:Y:S01]  /*9300*/  ISETP.GE.AND P2, PT, R150, c[0x0][0x220], PT ;  /* 0x0000880096007a0c */ /* 0x000fe20003f46270 */
[----:B------:R-:W-:Y:S01]  /*9310*/  IMAD.MOV.U32 R4, RZ, RZ, R6 ;  /* 0x000000ffff047224 */ /* 0x000fe200078e0006 */
[----:B------:R-:W-:Y:S01]  /*9320*/  ISETP.GE.AND P1, PT, R148, c[0x0][0x220], PT ;  /* 0x0000880094007a0c */ /* 0x000fe20003f26270 */
[C---:B------:R-:W-:Y:S01]  /*9330*/  IMAD R0, R27.reuse, c[0x0][0x3ac], R0 ;  /* 0x0000eb001b007a24 */ /* 0x040fe200078e0200 */
[----:B------:R-:W-:Y:S01]  /*9340*/  ISETP.GE.AND P0, PT, R142, c[0x0][0x220], PT ;  /* 0x000088008e007a0c */ /* 0x000fe20003f06270 */
[----:B------:R-:W-:-:S04]  /*9350*/  IMAD.WIDE.U32 R8, R27, c[0x0][0x3a8], R4 ;  /* 0x0000ea001b087a25 */ /* 0x000fc800078e0004 */
[----:B------:R-:W-:Y:S01]  /*9360*/  IMAD.IADD R0, R0, 0x1, R9 ;  /* 0x0000000100007824 */ /* 0x000fe200078e0209 */
[----:B------:R-:W-:-:S04]  /*9370*/  LEA R4, P4, R8, c[0x0][0x348], 0x1 ;  /* 0x0000d20008047a11 */ /* 0x000fc800078808ff */
[----:B------:R-:W-:-:S05]  /*9380*/  LEA.HI.X R5, R8, c[0x0][0x34c], R0, 0x1, P4 ;  /* 0x0000d30008057a11 */ /* 0x000fca00020f0c00 */
[----:B------:R1:W-:Y:S04]  /*9390*/  @!P2 STG.E.128 [R4.64], R48 ;  /* 0x000000300400a986 */ /* 0x0003e8000c101d0c */
[----:B------:R1:W-:Y:S04]  /*93a0*/  @!P1 STG.E.128 [R4.64+0x40], R44 ;  /* 0x0000402c04009986 */ /* 0x0003e8000c101d0c */
[----:B------:R1:W-:Y:S02]  /*93b0*/  @!P0 STG.E.128 [R4.64+0x80], R40 ;  /* 0x0000802804008986 */ /* 0x0003e4000c101d0c */
.L_x_122:
[----:B------:R-:W-:Y:S05]  /*93c0*/  BSYNC B0 ;  /* 0x0000000000007941 */ /* 0x000fea0003800000 */
.L_x_121:
[----:B------:R-:W-:Y:S05]  /*93d0*/  @P3 BRA `(.L_x_98) ;  /* 0x000000f000003947 */ /* 0x000fea0003800000 */
[----:B------:R-:W-:Y:S01]  /*93e0*/  IADD3 R0, P0, R27, 0x40, RZ ;  /* 0x000000401b007810 */ /* 0x000fe20007f1e0ff */
[----:B------:R-:W-:Y:S01]  /*93f0*/  IMAD.MOV.U32 R7, RZ, RZ, R3 ;  /* 0x000000ffff077224 */ /* 0x000fe200078e0003 */
[----:B------:R-:W-:-:S02]  /*9400*/  ISETP.GE.AND P2, PT, R150, c[0x0][0x220], PT ;  /* 0x0000880096007a0c */ /* 0x000fc40003f46270 */
[----:B------:R-:W-:Y:S01]  /*9410*/  ISETP.GE.AND P1, PT, R148, c[0x0][0x220], PT ;  /* 0x0000880094007a0c */ /* 0x000fe20003f26270 */
[----:B-1----:R-:W-:Y:S01]  /*9420*/  IMAD.X R4, RZ, RZ, R26, P0 ;  /* 0x000000ffff047224 */ /* 0x002fe200000e061a */
        /* <DEDUP_REMOVED lines=10> */
.L_x_98:
[----:B------:R-:W-:Y:S05]  /*94d0*/  BSYNC B1 ;  /* 0x0000000000017941 */ /* 0x000fea0003800000 */
.L_x_84:
        /* <DEDUP_REMOVED lines=11> */
.L_x_123:
[----:B------:R-:W-:Y:S05]  /*9590*/  EXIT ;  /* 0x000000000000794d */ /* 0x000fea0003800000 */
.L_x_125:
        /* <DEDUP_REMOVED lines=14> */
.L_x_667:


//--------------------- .text._ZN5flash27flash_bwd_convert_dq_kernelI23Flash_bwd_kernel_traitsILi96ELi64ELi128ELi8ELi2ELi4ELi4ELb1ELb0EN7cutlass6half_tE19Flash_kernel_traitsILi96ELi64ELi128ELi8ES3_EEEEvNS_16Flash_bwd_paramsEi --------------------------
	.section	.text._ZN5flash27flash_bwd_convert_dq_kernelI23Flash_bwd_kernel_traitsILi96ELi64ELi128ELi8ELi2ELi4ELi4ELb1ELb0EN7cutlass6half_tE19Flash_kernel_traitsILi96ELi64ELi128ELi8ES3_EEEEvNS_16Flash_bwd_paramsEi,"ax",@progbits
	.sectioninfo	@"SHI_REGISTERS=64"
	.align	128
        .global         _ZN5flash27flash_bwd_convert_dq_kernelI23Flash_bwd_kernel_traitsILi96ELi64ELi128ELi8ELi2ELi4ELi4ELb1ELb0EN7cutlass6half_tE19Flash_kernel_traitsILi96ELi64ELi128ELi8ES3_EEEEvNS_16Flash_bwd_paramsEi
        .type           _ZN5flash27flash_bwd_convert_dq_kernelI23Flash_bwd_kernel_traitsILi96ELi64ELi128ELi8ELi2ELi4ELi4ELb1ELb0EN7cutlass6half_tE19Flash_kernel_traitsILi96ELi64ELi128ELi8ES3_EEEEvNS_16Flash_bwd_paramsEi,@function
        .size           _ZN5flash27flash_bwd_convert_dq_kernelI23Flash_bwd_kernel_traitsILi96ELi64ELi128ELi8ELi2ELi4ELi4ELb1ELb0EN7cutlass6half_tE19Flash_kernel_traitsILi96ELi64ELi128ELi8ES3_EEEEvNS_16Flash_bwd_paramsEi,(.L_x_668 - _ZN5flash27flash_bwd_convert_dq_kernelI23Flash_bwd_kernel_traitsILi96ELi64ELi128ELi8ELi2ELi4ELi4ELb1ELb0EN7cutlass6half_tE19Flash_kernel_traitsILi96ELi64ELi128ELi8ES3_EEEEvNS_16Flash_bwd_paramsEi)
        .other          _ZN5flash27flash_bwd_convert_dq_kernelI23Flash_bwd_kernel_traitsILi96ELi64ELi128ELi8ELi2ELi4ELi4ELb1ELb0EN7cutlass6half_tE19Flash_kernel_traitsILi96ELi64ELi128ELi8ES3_EEEEvNS_16Flash_bwd_paramsEi,@"STO_CUDA_ENTRY STV_DEFAULT"
_ZN5flash27flash_bwd_convert_dq_kernelI23Flash_bwd_kernel_traitsILi96ELi64ELi128ELi8ELi2ELi4ELi4ELb1ELb0EN7cutlass6half_tE19Flash_kernel_traitsILi96ELi64ELi128ELi8ES3_EEEEvNS_16Flash_bwd_paramsEi:
.text._ZN5flash27flash_bwd_convert_dq_kernelI23Flash_bwd_kernel_traitsILi96ELi64ELi128ELi8ELi2ELi4ELi4ELb1ELb0EN7cutlass6half_tE19Flash_kernel_traitsILi96ELi64ELi128ELi8ES3_EEEEvNS_16Flash_bwd_paramsEi:
[----:B------:R-:W-:Y:S02]  /*0000*/  IMAD.MOV.U32 R1, RZ, RZ, c[0x0][0x28] ;  /* 0x00000a00ff017624 */ /* 0x000fe400078e00ff */
[----:B------:R-:W0:Y:S01]  /*0010*/  S2UR UR14, SR_CTAID.Y ;  /* 0x00000000000e79c3 */ /* 0x000e220000002600 */
[----:B------:R-:W-:Y:S02]  /*0020*/  ULDC.64 UR4, c[0x0][0x240] ;  /* 0x0000900000047ab9 */ /* 0x000fe40000000a00 */
[----:B------:R-:W-:Y:S02]  /*0030*/  UISETP.NE.U32.AND UP0, UPT, URZ, UR4, UPT ;  /* 0x000000043f00728c */ /* 0x000fe4000bf05070 */
[----:B------:R-:W-:Y:S02]  /*0040*/  UMOV UR6, 0x4 ;  /* 0x0000000400067882 */ /* 0x000fe40000000000 */
[----:B------:R-:W-:Y:S02]  /*0050*/  UISETP.NE.AND.EX UP0, UPT, URZ, UR5, UPT, UP0 ;  /* 0x000000053f00728c */ /* 0x000fe4000bf05300 */
[----:B------:R-:W-:Y:S02]  /*0060*/  ULDC.64 UR22, c[0x0][0x118] ;  /* 0x0000460000167ab9 */ /* 0x000fe40000000a00 */
[----:B------:R-:W-:-:S02]  /*0070*/  ULDC.64 UR4, c[0x0][0x240] ;  /* 0x0000900000047ab9 */ /* 0x000fc40000000a00 */
[----:B------:R-:W-:Y:S01]  /*0080*/  PLOP3.LUT P0, PT, PT, PT, UP0, 0x80, 0x0 ;  /* 0x000000000000781c */ /* 0x000fe20003f0f008 */
[----:B0-----:R-:W-:-:S06]  /*0090*/  UIMAD.WIDE UR4, UR14, UR6, UR4 ;  /* 0x000000060e0472a5 */ /* 0x001fcc000f8e0204 */
[----:B------:R-:W-:Y:S02]  /*00a0*/  IMAD.U32 R2, RZ, RZ, UR4 ;  /* 0x00000004ff027e24 */ /* 0x000fe4000f8e00ff */
[----:B------:R-:W-:-:S05]  /*00b0*/  IMAD.U32 R3, RZ, RZ, UR5 ;  /* 0x00000005ff037e24 */ /* 0x000fca000f8e00ff */
[----:B------:R-:W2:Y:S04]  /*00c0*/  @P0 LDG.E R4, [R2.64] ;  /* 0x0000001602040981 */ /* 0x000ea8000c1e1900 */
[----:B------:R-:W3:Y:S01]  /*00d0*/  @P0 LDG.E R0, [R2.64+0x4] ;  /* 0x0000041602000981 */ /* 0x000ee2000c1e1900 */
[----:B------:R-:W-:Y:S01]  /*00e0*/  UMOV UR4, 0xffffffff ;  /* 0xffffffff00047882 */ /* 0x000fe20000000000 */
[----:B------:R-:W0:Y:S02]  /*00f0*/  S2UR UR6, SR_CTAID.X ;  /* 0x00000000000679c3 */ /* 0x000e240000002500 */
[----:B0-----:R-:W-:-:S06]  /*0100*/  USHF.L.U32 UR6, UR6, 0x6, URZ ;  /* 0x0000000606067899 */ /* 0x001fcc000800063f */
[----:B--2---:R-:W0:Y:S08]  /*0110*/  @P0 R2UR UR4, R4 ;  /* 0x00000000040403c2 */ /* 0x004e3000000e0000 */
[----:B---3--:R-:W0:Y:S02]  /*0120*/  @P0 R2UR UR7, R0 ;  /* 0x00000000000703c2 */ /* 0x008e2400000e0000 */
[----:B0-----:R-:W-:-:S07]  /*0130*/  @UP0 UIADD3 UR7, UR7, -UR4, URZ ;  /* 0x8000000407070290 */ /* 0x001fce000fffe03f */
[----:B------:R-:W-:Y:S02]  /*0140*/  @!UP0 ULDC UR7, c[0x0][0x214] ;  /* 0x0000850000078ab9 */ /* 0x000fe40000000800 */
[----:B------:R-:W-:-:S06]  /*0150*/  UISETP.GT.AND UP1, UPT, UR7, UR6, UPT ;  /* 0x000000060700728c */ /* 0x000fcc000bf24270 */
[----:B------:R-:W-:-:S13]  /*0160*/  PLOP3.LUT P0, PT, PT, PT, UP1, 0x80, 0x0 ;  /* 0x000000000000781c */ /* 0x000fda0003f0f018 */
[----:B------:R-:W-:Y:S05]  /*0170*/  @!P0 EXIT ;  /* 0x000000000000894d */ /* 0x000fea0003800000 */
[----:B------:R-:W0:Y:S01]  /*0180*/  S2R R22, SR_TID.X ;  /* 0x0000000000167919 */ /* 0x000e220000002100 */
[----:B------:R-:W-:Y:S01]  /*0190*/  UISETP.NE.AND UP1, UPT, UR4, -0x1, UPT ;  /* 0xffffffff0400788c */ /* 0x000fe2000bf25270 */
[----:B------:R-:W-:Y:S01]  /*01a0*/  MOV R0, c[0x0][0x3e0] ;  /* 0x0000f80000007a02 */ /* 0x000fe20000000f00 */
[----:B------:R-:W-:Y:S01]  /*01b0*/  ULDC.64 UR8, c[0x0][0x398] ;  /* 0x0000e60000087ab9 */ /* 0x000fe20000000a00 */
[----:B------:R-:W1:Y:S01]  /*01c0*/  S2UR UR26, SR_CTAID.Z ;  /* 0x00000000001a79c3 */ /* 0x000e620000002700 */
[----:B------:R-:W-:Y:S01]  /*01d0*/  ULDC.64 UR12, c[0x0][0x380] ;  /* 0x0000e000000c7ab9 */ /* 0x000fe20000000a00 */
[----:B------:R-:W-:Y:S01]  /*01e0*/  ISETP.GE.AND P0, PT, R0, 0x1, PT ;  /* 0x000000010000780c */ /* 0x000fe20003f06270 */
[----:B------:R-:W-:Y:S01]  /*01f0*/  USHF.R.S32.HI UR27, URZ, 0x1f, UR6 ;  /* 0x0000001f3f1b7899 */ /* 0x000fe20008011406 */
[----:B------:R-:W-:Y:S01]  /*0200*/  HFMA2.MMA R40, -RZ, RZ, 0, 0 ;  /* 0x00000000ff287435 */ /* 0x000fe200000001ff */
[----:B------:R-:W-:Y:S01]  /*0210*/  CS2R R14, SRZ ;  /* 0x00000000000e7805 */ /* 0x000fe2000001ff00 */
[----:B------:R-:W-:Y:S01]  /*0220*/  CS2R R16, SRZ ;  /* 0x0000000000107805 */ /* 0x000fe2000001ff00 */
[----:B------:R-:W-:Y:S01]  /*0230*/  IMAD.MOV.U32 R18, RZ, RZ, RZ ;  /* 0x000000ffff127224 */ /* 0x000fe200078e00ff */
[----:B------:R-:W-:Y:S01]  /*0240*/  @UP1 UIMAD.WIDE.U32 UR10, UR4, UR8, URZ ;  /* 0x00000008040a12a5 */ /* 0x000fe2000f8e003f */
[----:B------:R-:W-:Y:S01]  /*0250*/  CS2R R54, SRZ ;  /* 0x0000000000367805 */ /* 0x000fe2000001ff00 */
[----:B------:R-:W-:Y:S01]  /*0260*/  @!UP1 USHF.R.S32.HI UR8, URZ, 0x1f, UR14 ;  /* 0x0000001f3f089899 */ /* 0x000fe2000801140e */
[----:B------:R-:W-:Y:S01]  /*0270*/  CS2R R56, SRZ ;  /* 0x0000000000387805 */ /* 0x000fe2000001ff00 */
[----:B------:R-:W-:Y:S01]  /*0280*/  @UP1 UIMAD UR5, UR4, UR9, UR11 ;  /* 0x00000009040512a4 */ /* 0x000fe2000f8e020b */
[----:B------:R-:W-:Y:S01]  /*0290*/  CS2R R20, SRZ ;  /* 0x0000000000147805 */ /* 0x000fe2000001ff00 */
[----:B------:R-:W-:Y:S01]  /*02a0*/  @!UP1 UIMAD UR11, UR8, UR12, URZ ;  /* 0x0000000c080b92a4 */ /* 0x000fe2000f8e023f */
[----:B------:R-:W-:Y:S01]  /*02b0*/  IMAD.MOV.U32 R9, RZ, RZ, RZ ;  /* 0x000000ffff097224 */ /* 0x000fe200078e00ff */
[----:B------:R-:W-:Y:S01]  /*02c0*/  @!UP1 UIMAD.WIDE.U32 UR8, UR14, UR12, URZ ;  /* 0x0000000c0e0892a5 */ /* 0x000fe2000f8e003f */
[----:B------:R-:W-:Y:S01]  /*02d0*/  CS2R R10, SRZ ;  /* 0x00000000000a7805 */ /* 0x000fe2000001ff00 */
[----:B------:R-:W-:Y:S01]  /*02e0*/  @!UP1 UIMAD UR11, UR14, UR13, UR11 ;  /* 0x0000000d0e0b92a4 */ /* 0x000fe2000f8e020b */
[----:B------:R-:W-:Y:S01]  /*02f0*/  CS2R R12, SRZ ;  /* 0x00000000000c7805 */ /* 0x000fe2000001ff00 */
[----:B0-----:R-:W-:Y:S01]  /*0300*/  SHF.R.S32.HI R47, RZ, 0x1f, R22 ;  /* 0x0000001fff2f7819 */ /* 0x001fe20000011416 */
[----:B------:R-:W-:Y:S01]  /*0310*/  CS2R R2, SRZ ;  /* 0x0000000000027805 */ /* 0x000fe2000001ff00 */
[----:B------:R-:W-:Y:S01]  /*0320*/  @!UP1 UIADD3 UR5, UR9, UR11, URZ ;  /* 0x0000000b09059290 */ /* 0x000fe2000fffe03f */
[----:B------:R-:W-:Y:S01]  /*0330*/  CS2R R4, SRZ ;  /* 0x0000000000047805 */ /* 0x000fe2000001ff00 */
[CC--:B------:R-:W-:Y:S01]  /*0340*/  LEA.HI R41, R47.reuse, R22.reuse, RZ, 0x2 ;  /* 0x000000162f297211 */ /* 0x0c0fe200078f10ff */
[----:B------:R-:W-:Y:S01]  /*0350*/  @!UP1 UMOV UR10, UR8 ;  /* 0x00000008000a9c82 */ /* 0x000fe20008000000 */
[-C--:B------:R-:W-:Y:S01]  /*0360*/  LEA.HI R8, R47, R22.reuse, RZ, 0x5 ;  /* 0x000000162f087211 */ /* 0x080fe200078f28ff */
[----:B------:R-:W-:Y:S01]  /*0370*/  CS2R R6, SRZ ;  /* 0x0000000000067805 */ /* 0x000fe2000001ff00 */
[----:B------:R-:W-:Y:S01]  /*0380*/  LOP3.LUT R49, R41, 0xfffffffc, RZ, 0xc0, !PT ;  /* 0xfffffffc29317812 */ /* 0x000fe200078ec0ff */
[----:B------:R-:W-:Y:S01]  /*0390*/  IMAD.MOV.U32 R0, RZ, RZ, RZ ;  /* 0x000000ffff007224 */ /* 0x000fe200078e00ff */
[----:B------:R-:W-:-:S02]  /*03a0*/  LEA.HI R46, R47, R22, RZ, 0x3 ;  /* 0x000000162f2e7211 */ /* 0x000fc400078f18ff */
[----:B------:R-:W-:Y:S01]  /*03b0*/  LEA.HI R47, R47, R22, RZ, 0x7 ;  /* 0x000000162f2f7211 */ /* 0x000fe200078f38ff */
[----:B------:R-:W-:Y:S01]  /*03c0*/  IMAD.IADD R49, R22, 0x1, -R49 ;  /* 0x0000000116317824 */ /* 0x000fe200078e0a31 */
[----:B------:R-:W-:Y:S02]  /*03d0*/  SHF.R.S32.HI R48, RZ, 0x5, R8 ;  /* 0x00000005ff307819 */ /* 0x000fe40000011408 */
[----:B------:R-:W-:Y:S01]  /*03e0*/  SHF.R.S32.HI R50, RZ, 0x2, R41 ;  /* 0x00000002ff327819 */ /* 0x000fe20000011429 */
[----:B------:R-:W-:Y:S05]  /*03f0*/  @!P0 BRA `(.L_x_126) ;  /* 0x00000b7000008947 */ /* 0x000fea0003800000 */
[----:B-1----:R-:W-:Y:S01]  /*0400*/  UIMAD.WIDE UR8, UR14, 0x80, URZ ;  /* 0x000000800e0878a5 */ /* 0x002fe2000f8e023f */
[----:B------:R-:W-:Y:S01]  /*0410*/  LOP3.LUT R8, R8, 0xffffffe0, RZ, 0xc0, !PT ;  /* 0xffffffe008087812 */ /* 0x000fe200078ec0ff */
[----:B------:R-:W-:Y:S02]  /*0420*/  ULDC UR15, c[0x0][0x224] ;  /* 0x00008900000f7ab9 */ /* 0x000fe40000000800 */
[----:B------:R-:W-:Y:S01]  /*0430*/  UIMAD.WIDE UR14, UR14, UR15, URZ ;  /* 0x0000000f0e0e72a5 */ /* 0x000fe2000f8e023f */
[----:B------:R-:W-:Y:S01]  /*0440*/  IADD3 R15, -R8, R22, RZ ;  /* 0x00000016080f7210 */ /* 0x000fe20007ffe1ff */
[----:B------:R-:W-:-:S02]  /*0450*/  USEL UR18, UR8, URZ, UP0 ;  /* 0x0000003f08127287 */ /* 0x000fc40008000000 */
[----:B------:R-:W-:Y:S02]  /*0460*/  ULDC UR12, c[0x0][0x1c0] ;  /* 0x00007000000c7ab9 */ /* 0x000fe40000000800 */
[----:B------:R-:W-:Y:S02]  /*0470*/  USHF.R.S32.HI UR20, URZ, 0x1f, UR12 ;  /* 0x0000001f3f147899 */ /* 0x000fe4000801140c */
[----:B------:R-:W-:Y:S02]  /*0480*/  USEL UR21, UR9, URZ, UP0 ;  /* 0x0000003f09157287 */ /* 0x000fe40008000000 */
[----:B------:R-:W-:Y:S02]  /*0490*/  UIMAD UR15, UR15, UR12, URZ ;  /* 0x0000000c0f0f72a4 */ /* 0x000fe4000f8e023f */
[----:B------:R-:W-:Y:S02]  /*04a0*/  ULDC UR35, c[0x0][0x22c] ;  /* 0x00008b0000237ab9 */ /* 0x000fe40000000800 */
[----:B------:R-:W-:-:S02]  /*04b0*/  UIADD3 UR18, UP0, UR6, UR18, URZ ;  /* 0x0000001206127290 */ /* 0x000fc4000ff1e03f */
[----:B------:R-:W-:Y:S02]  /*04c0*/  UIMAD.WIDE UR8, UR12, UR35, URZ ;  /* 0x000000230c0872a5 */ /* 0x000fe4000f8e023f */
[----:B------:R-:W-:Y:S02]  /*04d0*/  UIMAD UR30, UR35, UR12, URZ ;  /* 0x0000000c231e72a4 */ /* 0x000fe4000f8e023f */
[----:B------:R-:W-:Y:S02]  /*04e0*/  UIMAD.WIDE.U32 UR12, UR14, UR12, URZ ;  /* 0x0000000c0e0c72a5 */ /* 0x000fe4000f8e003f */
[----:B------:R-:W-:Y:S02]  /*04f0*/  UIMAD UR25, UR14, UR20, UR15 ;  /* 0x000000140e1972a4 */ /* 0x000fe4000f8e020f */
[----:B------:R-:W-:Y:S01]  /*0500*/  UIADD3.X UR21, UR27, UR21, URZ, UP0, !UPT ;  /* 0x000000151b157290 */ /* 0x000fe200087fe43f */
[----:B------:R-:W-:Y:S01]  /*0510*/  IMAD R15, R48, UR30, R15 ;  /* 0x0000001e300f7c24 */ /* 0x000fe2000f8e020f */
[----:B------:R-:W-:Y:S01]  /*0520*/  ULDC UR32, c[0x0][0x1c0] ;  /* 0x0000700000207ab9 */ /* 0x000fe20000000800 */
[----:B------:R-:W-:Y:S01]  /*0530*/  MOV R35, UR30 ;  /* 0x0000001e00237c02 */ /* 0x000fe20008000f00 */
[----:B------:R-:W-:-:S02]  /*0540*/  UIADD3 UR25, UR13, UR25, URZ ;  /* 0x000000190d197290 */ /* 0x000fc4000fffe03f */
[----:B------:R-:W-:Y:S01]  /*0550*/  UIMAD UR13, UR21, UR32, URZ ;  /* 0x00000020150d72a4 */ /* 0x000fe2000f8e023f */
[----:B------:R-:W-:Y:S01]  /*0560*/  SHF.R.S32.HI R8, RZ, 0x1f, R15 ;  /* 0x0000001fff087819 */ /* 0x000fe2000001140f */
[----:B------:R-:W-:Y:S02]  /*0570*/  UIMAD.WIDE.U32 UR14, UR18, UR32, URZ ;  /* 0x00000020120e72a5 */ /* 0x000fe4000f8e003f */
[----:B------:R-:W-:Y:S02]  /*0580*/  UIMAD UR13, UR20, UR18, UR13 ;  /* 0x00000012140d72a4 */ /* 0x000fe4000f8e020d */
[----:B------:R-:W-:Y:S02]  /*0590*/  ULDC UR37, c[0x0][0x22c] ;  /* 0x00008b0000257ab9 */ /* 0x000fe40000000800 */
[----:B------:R-:W-:Y:S02]  /*05a0*/  UIADD3 UR13, UR15, UR13, URZ ;  /* 0x0000000d0f0d7290 */ /* 0x000fe4000fffe03f */
[----:B------:R-:W-:-:S02]  /*05b0*/  @UP1 UMOV UR16, UR4 ;  /* 0x0000000400101c82 */ /* 0x000fc40008000000 */
[----:B------:R-:W-:Y:S02]  /*05c0*/  USHF.R.S32.HI UR19, URZ, 0x1f, UR35 ;  /* 0x0000001f3f137899 */ /* 0x000fe40008011423 */
[----:B------:R-:W-:Y:S02]  /*05d0*/  UIMAD UR13, UR13, UR37, URZ ;  /* 0x000000250d0d72a4 */ /* 0x000fe4000f8e023f */
[----:B------:R-:W-:Y:S02]  /*05e0*/  @!UP1 UMOV UR16, 0xffffffff ;  /* 0xffffffff00109882 */ /* 0x000fe40000000000 */
[----:B------:R-:W-:Y:S02]  /*05f0*/  UIMAD UR24, UR9, UR16, URZ ;  /* 0x00000010091872a4 */ /* 0x000fe4000f8e023f */
[----:B------:R-:W-:Y:S02]  /*0600*/  UIMAD UR25, UR25, UR35, URZ ;  /* 0x00000023191972a4 */ /* 0x000fe4000f8e023f */
[----:B------:R-:W-:-:S02]  /*0610*/  UIMAD.WIDE.U32 UR32, UR14, UR37, URZ ;  /* 0x000000250e2072a5 */ /* 0x000fc4000f8e003f */
[----:B------:R-:W-:Y:S02]  /*0620*/  UIMAD UR13, UR19, UR14, UR13 ;  /* 0x0000000e130d72a4 */ /* 0x000fe4000f8e020d */
[----:B------:R-:W-:Y:S02]  /*0630*/  UMOV UR4, URZ ;  /* 0x0000003f00047c82 */ /* 0x000fe40008000000 */
[----:B------:R-:W-:Y:S02]  /*0640*/  UIMAD.WIDE.U32 UR16, UR8, UR16, URZ ;  /* 0x00000010081072a5 */ /* 0x000fe4000f8e003f */
[----:B------:R-:W-:Y:S02]  /*0650*/  UIMAD.WIDE.U32 UR28, UR12, UR35, URZ ;  /* 0x000000230c1c72a5 */ /* 0x000fe4000f8e003f */
[----:B------:R-:W-:Y:S02]  /*0660*/  USHF.L.U32 UR31, UR30, 0x3, URZ ;  /* 0x000000031e1f7899 */ /* 0x000fe4000800063f */
[----:B------:R-:W-:-:S02]  /*0670*/  UIMAD UR4, UR8, UR4, UR24 ;  /* 0x00000004080472a4 */ /* 0x000fc4000f8e0218 */
[----:B------:R-:W-:Y:S02]  /*0680*/  UIMAD UR25, UR19, UR12, UR25 ;  /* 0x0000000c131972a4 */ /* 0x000fe4000f8e0219 */
[----:B------:R-:W-:Y:S02]  /*0690*/  UIADD3 UR12, UR33, UR13, URZ ;  /* 0x0000000d210c7290 */ /* 0x000fe4000fffe03f */
[----:B------:R-:W-:Y:S02]  /*06a0*/  UIMAD UR11, UR26, UR35, URZ ;  /* 0x000000231a0b72a4 */ /* 0x000fe4000f8e023f */
[----:B------:R-:W-:Y:S02]  /*06b0*/  USEL UR24, UR28, UR16, !UP1 ;  /* 0x000000101c187287 */ /* 0x000fe4000c800000 */
[----:B------:R-:W-:Y:S02]  /*06c0*/  UIADD3 UR36, UR31, 0x20, UR31 ;  /* 0x000000201f247890 */ /* 0x000fe4000fffe01f */
[----:B------:R-:W-:-:S02]  /*06d0*/  UIADD3 UR4, UR17, UR4, URZ ;  /* 0x0000000411047290 */ /* 0x000fc4000fffe03f */
[----:B------:R-:W-:Y:S02]  /*06e0*/  USHF.L.U32 UR16, UR32, 0x2, URZ ;  /* 0x0000000220107899 */ /* 0x000fe4000800063f */
[----:B------:R-:W-:Y:S02]  /*06f0*/  USHF.L.U64.HI UR17, UR32, 0x2, UR12 ;  /* 0x0000000220117899 */ /* 0x000fe4000801020c */
[----:B------:R-:W-:Y:S02]  /*0700*/  UIMAD UR34, UR21, UR8, URZ ;  /* 0x00000008152272a4 */ /* 0x000fe4000f8e023f */
[----:B------:R-:W-:Y:S02]  /*0710*/  UIADD3 UR20, UP0, UR11, UR24, URZ ;  /* 0x000000180b147290 */ /* 0x000fe4000ff1e03f */
[----:B------:R-:W-:Y:S02]  /*0720*/  @!UP1 UIADD3 UR4, UR29, UR25, URZ ;  /* 0x000000191d049290 */ /* 0x000fe4000fffe03f */
[----:B------:R-:W-:-:S02]  /*0730*/  UIADD3 UR15, UR31, UR36, URZ ;  /* 0x000000241f0f7290 */ /* 0x000fc4000fffe03f */
[----:B------:R-:W-:Y:S02]  /*0740*/  UIMAD.WIDE UR12, UR31, 0x4, UR16 ;  /* 0x000000041f0c78a5 */ /* 0x000fe4000f8e0210 */
[----:B------:R-:W-:Y:S02]  /*0750*/  ULEA.HI.X.SX32 UR21, UR11, UR4, 0x1, UP0 ;  /* 0x000000040b157291 */ /* 0x000fe400080f0e3f */
[----:B------:R-:W-:Y:S01]  /*0760*/  UIMAD UR34, UR9, UR18, UR34 ;  /* 0x00000012092272a4 */ /* 0x000fe2000f8e0222 */
[----:B------:R-:W-:Y:S01]  /*0770*/  IMAD.U32 R31, RZ, RZ, UR15 ;  /* 0x0000000fff1f7e24 */ /* 0x000fe2000f8e00ff */
[----:B------:R-:W-:Y:S02]  /*0780*/  UIADD3 UR9, UR31, UR15, URZ ;  /* 0x0000000f1f097290 */ /* 0x000fe4000fffe03f */
[----:B------:R-:W-:Y:S02]  /*0790*/  UIMAD.WIDE UR12, UR11, 0x4, UR12 ;  /* 0x000000040b0c78a5 */ /* 0x000fe4000f8e020c */
[----:B------:R-:W-:Y:S01]  /*07a0*/  UIMAD.WIDE.U32 UR20, UR8, UR18, UR20 ;  /* 0x00000012081472a5 */ /* 0x000fe2000f8e0014 */
[----:B------:R-:W-:Y:S01]  /*07b0*/  IMAD.U32 R23, RZ, RZ, UR34 ;  /* 0x00000022ff177e24 */ /* 0x000fe2000f8e00ff */
[----:B------:R-:W-:Y:S01]  /*07c0*/  UIMAD.WIDE UR16, UR11, 0x4, UR16 ;  /* 0x000000040b1078a5 */ /* 0x000fe2000f8e0210 */
[----:B------:R-:W-:Y:S01]  /*07d0*/  IMAD.U32 R29, RZ, RZ, UR9 ;  /* 0x00000009ff1d7e24 */ /* 0x000fe2000f8e00ff */
[----:B------:R-:W-:Y:S01]  /*07e0*/  UIADD3 UR11, UR31, UR9, URZ ;  /* 0x000000091f0b7290 */ /* 0x000fe2000fffe03f */
[----:B------:R-:W-:Y:S01]  /*07f0*/  IMAD.U32 R36, RZ, RZ, UR12 ;  /* 0x0000000cff247e24 */ /* 0x000fe2000f8e00ff */
[----:B------:R-:W-:Y:S01]  /*0800*/  IADD3 R19, P0, R15, UR20, RZ ;  /* 0x000000140f137c10 */ /* 0x000fe2000ff1e0ff */
[----:B------:R-:W-:Y:S01]  /*0810*/  IMAD.U32 R37, RZ, RZ, UR13 ;  /* 0x0000000dff257e24 */ /* 0x000fe2000f8e00ff */
[----:B------:R-:W-:Y:S01]  /*0820*/  UIADD3 UR12, UR31, UR11, URZ ;  /* 0x0000000b1f0c7290 */ /* 0x000fe2000fffe03f */
[----:B------:R-:W-:Y:S01]  /*0830*/  MOV R39, UR17 ;  /* 0x0000001100277c02 */ /* 0x000fe20008000f00 */
[----:B------:R-:W-:Y:S01]  /*0840*/  IMAD.U32 R38, RZ, RZ, UR16 ;  /* 0x00000010ff267e24 */ /* 0x000fe2000f8e00ff */
[----:B------:R-:W-:Y:S01]  /*0850*/  IADD3.X R8, R8, UR21, R23, P0, !PT ;  /* 0x0000001508087c10 */ /* 0x000fe200087fe417 */
[----:B------:R-:W-:Y:S01]  /*0860*/  UIADD3 UR13, UR31, UR12, URZ ;  /* 0x0000000c1f0d7290 */ /* 0x000fe2000fffe03f */
[----:B------:R-:W-:Y:S01]  /*0870*/  SHF.L.U32 R32, R19, 0x2, RZ ;  /* 0x0000000213207819 */ /* 0x000fe200000006ff */
[----:B------:R-:W-:Y:S01]  /*0880*/  IMAD.WIDE R38, R15, 0x4, R38 ;  /* 0x000000040f267825 */ /* 0x000fe200078e0226 */
[----:B------:R-:W-:Y:S01]  /*0890*/  SHF.L.U64.HI R33, R19, 0x2, R8 ;  /* 0x0000000213217819 */ /* 0x000fe20000010208 */
[----:B------:R-:W-:Y:S01]  /*08a0*/  USHF.L.U32 UR14, UR24, 0x2, URZ ;  /* 0x00000002180e7899 */ /* 0x000fe2000800063f */
[----:B------:R-:W-:Y:S01]  /*08b0*/  MOV R25, UR12 ;  /* 0x0000000c00197c02 */ /* 0x000fe20008000f00 */
[----:B------:R-:W-:Y:S01]  /*08c0*/  IMAD.WIDE R36, R15, 0x4, R36 ;  /* 0x000000040f247825 */ /* 0x000fe200078e0224 */
[----:B------:R-:W-:-:S02]  /*08d0*/  USHF.L.U64.HI UR4, UR24, 0x2, UR4 ;  /* 0x0000000218047899 */ /* 0x000fc40008010204 */
[----:B------:R-:W-:Y:S01]  /*08e0*/  UMOV UR8, 0x2 ;  /* 0x0000000200087882 */ /* 0x000fe20000000000 */
[----:B------:R-:W-:Y:S01]  /*08f0*/  IMAD.U32 R23, RZ, RZ, UR13 ;  /* 0x0000000dff177e24 */ /* 0x000fe2000f8e00ff */
[----:B------:R-:W-:Y:S01]  /*0900*/  IADD3 R51, P0, R38, UR14, RZ ;  /* 0x0000000e26337c10 */ /* 0x000fe2000ff1e0ff */
[----:B------:R-:W-:Y:S01]  /*0910*/  IMAD.U32 R27, RZ, RZ, UR11 ;  /* 0x0000000bff1b7e24 */ /* 0x000fe2000f8e00ff */
[----:B------:R-:W-:Y:S01]  /*0920*/  IADD3 R52, P1, R36, UR14, RZ ;  /* 0x0000000e24347c10 */ /* 0x000fe2000ff3e0ff */
[----:B------:R-:W-:Y:S01]  /*0930*/  IMAD.U32 R15, RZ, RZ, UR36 ;  /* 0x00000024ff0f7e24 */ /* 0x000fe2000f8e00ff */
[----:B------:R-:W-:Y:S01]  /*0940*/  ULDC.64 UR16, c[0x0][0x3d8] ;  /* 0x0000f60000107ab9 */ /* 0x000fe20000000a00 */
[--C-:B------:R-:W-:Y:S01]  /*0950*/  IMAD.WIDE R34, R35, 0x20, R32.reuse ;  /* 0x0000002023227825 */ /* 0x100fe200078e0220 */
[----:B------:R-:W-:Y:S01]  /*0960*/  IADD3.X R53, R39, UR4, RZ, P0, !PT ;  /* 0x0000000427357c10 */ /* 0x000fe200087fe4ff */
[----:B------:R-:W-:Y:S01]  /*0970*/  USHF.L.U64.HI UR8, UR16, UR8, UR17 ;  /* 0x0000000810087299 */ /* 0x000fe20008010211 */
[----:B------:R-:W-:Y:S01]  /*0980*/  IADD3.X R8, R37, UR4, RZ, P1, !PT ;  /* 0x0000000425087c10 */ /* 0x000fe20008ffe4ff */
[----:B------:R-:W-:Y:S01]  /*0990*/  IMAD.WIDE R22, R23, 0x4, R32 ;  /* 0x0000000417167825 */ /* 0x000fe200078e0220 */
[----:B------:R-:W-:-:S02]  /*09a0*/  UMOV UR4, URZ ;  /* 0x0000003f00047c82 */ /* 0x000fc40008000000 */
[----:B------:R-:W-:Y:S01]  /*09b0*/  ULDC.64 UR12, c[0x0][0x350] ;  /* 0x0000d400000c7ab9 */ /* 0x000fe20000000a00 */
[----:B------:R-:W-:-:S04]  /*09c0*/  IMAD.WIDE R24, R25, 0x4, R32 ;  /* 0x0000000419187825 */ /* 0x000fc800078e0220 */
[----:B------:R-:W-:-:S04]  /*09d0*/  IMAD.WIDE R26, R27, 0x4, R32 ;  /* 0x000000041b1a7825 */ /* 0x000fc800078e0220 */
[----:B------:R-:W-:-:S04]  /*09e0*/  IMAD.WIDE R28, R29, 0x4, R32 ;  /* 0x000000041d1c7825 */ /* 0x000fc800078e0220 */
[----:B------:R-:W-:-:S04]  /*09f0*/  IMAD.WIDE R30, R31, 0x4, R32 ;  /* 0x000000041f1e7825 */ /* 0x000fc800078e0220 */
[----:B------:R-:W-:-:S04]  /*0a00*/  IMAD.WIDE R32, R15, 0x4, R32 ;  /* 0x000000040f207825 */ /* 0x000fc800078e0220 */
[----:B------:R-:W-:-:S04]  /*0a10*/  IMAD.U32 R15, RZ, RZ, UR31 ;  /* 0x0000001fff0f7e24 */ /* 0x000fc8000f8e00ff */
[----:B------:R-:W-:Y:S01]  /*0a20*/  IMAD.WIDE R34, R15, 0x4, R34 ;  /* 0x000000040f227825 */ /* 0x000fe200078e0222 */
[----:B------:R-:W-:-:S04]  /*0a30*/  MOV R15, RZ ;  /* 0x000000ff000f7202 */ /* 0x000fc80000000f00 */
.L_x_127:
[----:B------:R-:W-:Y:S01]  /*0a40*/  IADD3 R44, P0, R34, UR12, RZ ;  /* 0x0000000c222c7c10 */ /* 0x000fe2000ff1e0ff */
[----:B------:R-:W-:Y:S01]  /*0a50*/  IMAD.U32 R43, RZ, RZ, UR30 ;  /* 0x0000001eff2b7e24 */ /* 0x000fe2000f8e00ff */
[----:B------:R-:W-:Y:S01]  /*0a60*/  MOV R39, UR30 ;  /* 0x0000001e00277c02 */ /* 0x000fe20008000f00 */
[----:B------:R-:W-:Y:S01]  /*0a70*/  IMAD.U32 R61, RZ, RZ, UR30 ;  /* 0x0000001eff3d7e24 */ /* 0x000fe2000f8e00ff */
[----:B------:R-:W-:-:S05]  /*0a80*/  IADD3.X R45, R35, UR13, RZ, P0, !PT ;  /* 0x0000000d232d7c10 */ /* 0x000fca00087fe4ff */
[----:B------:R-:W-:Y:S02]  /*0a90*/  IMAD.WIDE R42, R43, 0x20, R44 ;  /* 0x000000202b2a7825 */ /* 0x000fe400078e022c */
[----:B------:R0:W2:Y:S04]  /*0aa0*/  LDG.E R44, [R44.64] ;  /* 0x000000162c2c7981 */ /* 0x0000a8000c1e1900 */
[----:B------:R-:W-:-:S04]  /*0ab0*/  IMAD.WIDE R60, R61, 0x20, R42 ;  /* 0x000000203d3c7825 */ /* 0x000fc800078e022a */
[----:B------:R-:W-:Y:S01]  /*0ac0*/  IMAD.U32 R37, RZ, RZ, UR30 ;  /* 0x0000001eff257e24 */ /* 0x000fe2000f8e00ff */
[----:B------:R1:W3:Y:S01]  /*0ad0*/  LDG.E R58, [R60.64] ;  /* 0x000000163c3a7981 */ /* 0x0002e2000c1e1900 */
[----:B------:R-:W-:-:S03]  /*0ae0*/  IMAD.WIDE R38, R39, 0x20, R60 ;  /* 0x0000002027267825 */ /* 0x000fc600078e023c */
[----:B0-----:R0:W4:Y:S01]  /*0af0*/  LDG.E R45, [R42.64] ;  /* 0x000000162a2d7981 */ /* 0x001122000c1e1900 */
[----:B------:R-:W-:Y:S02]  /*0b00*/  IMAD.U32 R59, RZ, RZ, UR30 ;  /* 0x0000001eff3b7e24 */ /* 0x000fe4000f8e00ff */
[----:B------:R-:W-:Y:S01]  /*0b10*/  IMAD.WIDE R36, R37, 0x20, R38 ;  /* 0x0000002025247825 */ /* 0x000fe200078e0226 */
[----:B------:R5:W3:Y:S05]  /*0b20*/  LDG.E R19, [R38.64] ;  /* 0x0000001626137981 */ /* 0x000aea000c1e1900 */
[----:B-----5:R-:W-:Y:S02]  /*0b30*/  IMAD.WIDE R38, R59, 0x20, R36 ;  /* 0x000000203b267825 */ /* 0x020fe400078e0224 */
[----:B------:R-:W5:Y:S01]  /*0b40*/  LDG.E R36, [R36.64] ;  /* 0x0000001624247981 */ /* 0x000f62000c1e1900 */
[----:B0-----:R-:W-:-:S03]  /*0b50*/  IADD3 R42, P0, R51, UR12, RZ ;  /* 0x0000000c332a7c10 */ /* 0x001fc6000ff1e0ff */
[----:B------:R0:W5:Y:S01]  /*0b60*/  LDG.E R39, [R38.64] ;  /* 0x0000001626277981 */ /* 0x000162000c1e1900 */
[----:B------:R-:W-:-:S05]  /*0b70*/  IADD3.X R43, R53, UR13, RZ, P0, !PT ;  /* 0x0000000d352b7c10 */ /* 0x000fca00087fe4ff */
[----:B-1----:R1:W5:Y:S04]  /*0b80*/  LDG.E R60, [R42.64+0x80] ;  /* 0x000080162a3c7981 */ /* 0x002368000c1e1900 */
[----:B------:R1:W5:Y:S04]  /*0b90*/  LDG.E R61, [R42.64+0x100] ;  /* 0x000100162a3d7981 */ /* 0x000368000c1e1900 */
[----:B------:R1:W5:Y:S01]  /*0ba0*/  LDG.E R59, [R42.64] ;  /* 0x000000162a3b7981 */ /* 0x000362000c1e1900 */
[----:B--2---:R-:W-:Y:S01]  /*0bb0*/  FADD.FTZ R7, R44, R7 ;  /* 0x000000072c077221 */ /* 0x004fe20000010000 */
[----:B------:R-:W-:Y:S01]  /*0bc0*/  IADD3 R44, P0, R52, UR12, RZ ;  /* 0x0000000c342c7c10 */ /* 0x000fe2000ff1e0ff */
[----:B----4-:R-:W-:-:S03]  /*0bd0*/  FADD.FTZ R6, R45, R6 ;  /* 0x000000062d067221 */ /* 0x010fc60000010000 */
[----:B------:R-:W-:Y:S01]  /*0be0*/  IADD3.X R45, R8, UR13, RZ, P0, !PT ;  /* 0x0000000d082d7c10 */ /* 0x000fe200087fe4ff */
[----:B---3--:R-:W-:-:S04]  /*0bf0*/  FADD.FTZ R5, R58, R5 ;  /* 0x000000053a057221 */ /* 0x008fc80000010000 */
[----:B------:R2:W3:Y:S04]  /*0c00*/  LDG.E R58, [R44.64] ;  /* 0x000000162c3a7981 */ /* 0x0004e8000c1e1900 */
[----:B0-----:R2:W4:Y:S01]  /*0c10*/  LDG.E R38, [R44.64+0x80] ;  /* 0x000080162c267981 */ /* 0x001522000c1e1900 */
[----:B-----5:R-:W-:Y:S01]  /*0c20*/  FADD.FTZ R3, R36, R3 ;  /* 0x0000000324037221 */ /* 0x020fe20000010000 */
[----:B------:R-:W-:Y:S01]  /*0c30*/  IADD3 R36, P0, R32, UR12, RZ ;  /* 0x0000000c20247c10 */ /* 0x000fe2000ff1e0ff */
[----:B------:R-:W-:Y:S01]  /*0c40*/  FADD.FTZ R4, R19, R4 ;  /* 0x0000000413047221 */ /* 0x000fe20000010000 */
[----:B--2---:R0:W2:Y:S02]  /*0c50*/  LDG.E R44, [R44.64+0x100] ;  /* 0x000100162c2c7981 */ /* 0x0040a4000c1e1900 */
[----:B------:R-:W-:-:S05]  /*0c60*/  IADD3.X R37, R33, UR13, RZ, P0, !PT ;  /* 0x0000000d21257c10 */ /* 0x000fca00087fe4ff */
[----:B------:R5:W2:Y:S04]  /*0c70*/  LDG.E R19, [R36.64] ;  /* 0x0000001624137981 */ /* 0x000aa8000c1e1900 */
[----:B-----5:R5:W2:Y:S01]  /*0c80*/  LDG.E R37, [R36.64+0x80] ;  /* 0x0000801624257981 */ /* 0x020aa2000c1e1900 */
[----:B-1----:R-:W-:Y:S01]  /*0c90*/  IADD3 R42, P0, R30, UR12, RZ ;  /* 0x0000000c1e2a7c10 */ /* 0x002fe2000ff1e0ff */
[----:B------:R-:W-:-:S03]  /*0ca0*/  FADD.FTZ R55, R60, R55 ;  /* 0x000000373c377221 */ /* 0x000fc60000010000 */
[----:B------:R-:W-:Y:S02]  /*0cb0*/  IADD3.X R43, R31, UR13, RZ, P0, !PT ;  /* 0x0000000d1f2b7c10 */ /* 0x000fe400087fe4ff */
[----:B------:R-:W-:Y:S01]  /*0cc0*/  IADD3 R60, P0, R28, UR12, RZ ;  /* 0x0000000c1c3c7c10 */ /* 0x000fe2000ff1e0ff */
[----:B------:R-:W-:Y:S02]  /*0cd0*/  FADD.FTZ R20, R61, R20 ;  /* 0x000000143d147221 */ /* 0x000fe40000010000 */
[----:B------:R-:W-:Y:S01]  /*0ce0*/  FADD.FTZ R2, R39, R2 ;  /* 0x0000000227027221 */ /* 0x000fe20000010000 */
[----:B------:R-:W-:Y:S01]  /*0cf0*/  IADD3.X R61, R29, UR13, RZ, P0, !PT ;  /* 0x0000000d1d3d7c10 */ /* 0x000fe200087fe4ff */
[----:B------:R-:W-:Y:S01]  /*0d00*/  FADD.FTZ R0, R59, R0 ;  /* 0x000000003b007221 */ /* 0x000fe20000010000 */
[----:B------:R1:W2:Y:S04]  /*0d10*/  LDG.E R39, [R42.64] ;  /* 0x000000162a277981 */ /* 0x0002a8000c1e1900 */
[----:B0-----:R1:W2:Y:S04]  /*0d20*/  LDG.E R45, [R42.64+0x80] ;  /* 0x000080162a2d7981 */ /* 0x0012a8000c1e1900 */
[----:B-----5:R0:W5:Y:S04]  /*0d30*/  LDG.E R36, [R60.64] ;  /* 0x000000163c247981 */ /* 0x020168000c1e1900 */
[----:B0-----:R0:W5:Y:S01]  /*0d40*/  LDG.E R61, [R60.64+0x80] ;  /* 0x000080163c3d7981 */ /* 0x001162000c1e1900 */
[----:B---3--:R-:W-:Y:S01]  /*0d50*/  FADD.FTZ R21, R58, R21 ;  /* 0x000000153a157221 */ /* 0x008fe20000010000 */
[----:B------:R-:W-:-:S04]  /*0d60*/  IADD3 R58, P0, R26, UR12, RZ ;  /* 0x0000000c1a3a7c10 */ /* 0x000fc8000ff1e0ff */
[----:B------:R-:W-:Y:S02]  /*0d70*/  IADD3.X R59, R27, UR13, RZ, P0, !PT ;  /* 0x0000000d1b3b7c10 */ /* 0x000fe400087fe4ff */
[----:B-1----:R-:W-:Y:S01]  /*0d80*/  IADD3 R42, P0, R24, UR12, RZ ;  /* 0x0000000c182a7c10 */ /* 0x002fe2000ff1e0ff */
[----:B----4-:R-:W-:Y:S02]  /*0d90*/  FADD.FTZ R40, R38, R40 ;  /* 0x0000002826287221 */ /* 0x010fe40000010000 */
[----:B------:R1:W3:Y:S01]  /*0da0*/  LDG.E R38, [R58.64] ;  /* 0x000000163a267981 */ /* 0x0002e2000c1e1900 */
[----:B------:R-:W-:-:S03]  /*0db0*/  IADD3.X R43, R25, UR13, RZ, P0, !PT ;  /* 0x0000000d192b7c10 */ /* 0x000fc600087fe4ff */
[----:B0-----:R1:W4:Y:S01]  /*0dc0*/  LDG.E R60, [R58.64+0x80] ;  /* 0x000080163a3c7981 */ /* 0x001322000c1e1900 */
[----:B--2---:R-:W-:Y:S01]  /*0dd0*/  FADD.FTZ R57, R44, R57 ;  /* 0x000000392c397221 */ /* 0x004fe20000010000 */
[----:B-1----:R-:W-:Y:S01]  /*0de0*/  IADD3 R58, P0, R22, UR12, RZ ;  /* 0x0000000c163a7c10 */ /* 0x002fe2000ff1e0ff */
[----:B------:R-:W-:Y:S02]  /*0df0*/  FADD.FTZ R14, R19, R14 ;  /* 0x0000000e130e7221 */ /* 0x000fe40000010000 */
[----:B------:R0:W2:Y:S01]  /*0e00*/  LDG.E R19, [R42.64] ;  /* 0x000000162a137981 */ /* 0x0000a2000c1e1900 */
[----:B------:R-:W-:Y:S01]  /*0e10*/  IADD3.X R59, R23, UR13, RZ, P0, !PT ;  /* 0x0000000d173b7c10 */ /* 0x000fe200087fe4ff */
[----:B------:R-:W-:-:S04]  /*0e20*/  FADD.FTZ R56, R37, R56 ;  /* 0x0000003825387221 */ /* 0x000fc80000010000 */
[----:B------:R-:W2:Y:S04]  /*0e30*/  LDG.E R44, [R58.64] ;  /* 0x000000163a2c7981 */ /* 0x000ea8000c1e1900 */
[----:B0-----:R-:W2:Y:S04]  /*0e40*/  LDG.E R43, [R42.64+0x80] ;  /* 0x000080162a2b7981 */ /* 0x001ea8000c1e1900 */
[----:B------:R-:W2:Y:S01]  /*0e50*/  LDG.E R37, [R58.64+0x80] ;  /* 0x000080163a257981 */ /* 0x000ea2000c1e1900 */
[----:B------:R-:W-:Y:S02]  /*0e60*/  UIADD3 UR4, UR4, 0x1, URZ ;  /* 0x0000000104047890 */ /* 0x000fe4000fffe03f */
[----:B------:R-:W-:-:S02]  /*0e70*/  ULDC UR9, c[0x0][0x3e0] ;  /* 0x0000f80000097ab9 */ /* 0x000fc40000000800 */
[----:B------:R-:W-:-:S06]  /*0e80*/  UISETP.GE.AND UP0, UPT, UR4, UR9, UPT ;  /* 0x000000090400728c */ /* 0x000fcc000bf06270 */
[----:B------:R-:W-:Y:S01]  /*0e90*/  PLOP3.LUT P0, PT, PT, PT, UP0, 0x80, 0x0 ;  /* 0x000000000000781c */ /* 0x000fe20003f0f008 */
[----:B------:R-:W-:Y:S01]  /*0ea0*/  ULEA UR12, UP1, UR16, UR12, 0x2 ;  /* 0x0000000c100c7291 */ /* 0x000fe2000f82103f */
[----:B------:R-:W-:-:S03]  /*0eb0*/  FADD.FTZ R13, R39, R13 ;  /* 0x0000000d270d7221 */ /* 0x000fc60000010000 */
[----:B------:R-:W-:Y:S01]  /*0ec0*/  UIADD3.X UR13, UR13, UR8, URZ, UP1, !UPT ;  /* 0x000000080d0d7290 */ /* 0x000fe20008ffe43f */
[----:B------:R-:W-:Y:S02]  /*0ed0*/  FADD.FTZ R54, R45, R54 ;  /* 0x000000362d367221 */ /* 0x000fe40000010000 */
[----:B-----5:R-:W-:Y:S02]  /*0ee0*/  FADD.FTZ R12, R36, R12 ;  /* 0x0000000c240c7221 */ /* 0x020fe40000010000 */
[----:B------:R-:W-:Y:S02]  /*0ef0*/  FADD.FTZ R18, R61, R18 ;  /* 0x000000123d127221 */ /* 0x000fe40000010000 */
[----:B---3--:R-:W-:Y:S02]  /*0f00*/  FADD.FTZ R11, R38, R11 ;  /* 0x0000000b260b7221 */ /* 0x008fe40000010000 */
[----:B----4-:R-:W-:Y:S02]  /*0f10*/  FADD.FTZ R17, R60, R17 ;  /* 0x000000113c117221 */ /* 0x010fe40000010000 */
[----:B--2---:R-:W-:-:S02]  /*0f20*/  FADD.FTZ R10, R19, R10 ;  /* 0x0000000a130a7221 */ /* 0x004fc40000010000 */
[----:B------:R-:W-:Y:S02]  /*0f30*/  FADD.FTZ R9, R44, R9 ;  /* 0x000000092c097221 */ /* 0x000fe40000010000 */
[----:B------:R-:W-:Y:S02]  /*0f40*/  FADD.FTZ R16, R43, R16 ;  /* 0x000000102b107221 */ /* 0x000fe40000010000 */
[----:B------:R-:W-:Y:S01]  /*0f50*/  FADD.FTZ R15, R37, R15 ;  /* 0x0000000f250f7221 */ /* 0x000fe20000010000 */
[----:B------:R-:W-:Y:S05]  /*0f60*/  @!P0 BRA `(.L_x_127) ;  /* 0xfffffad000008947 */ /* 0x000fea000383ffff */
.L_x_126:
[----:B-1----:R-:W-:Y:S01]  /*0f70*/  SHF.R.S32.HI R19, RZ, 0x1f, R48 ;  /* 0x0000001fff137819 */ /* 0x002fe20000011430 */
[----:B------:R-:W-:Y:S01]  /*0f80*/  FMUL.FTZ R6, R6, c[0x0][0x2e0] ;  /* 0x0000b80006067a20 */ /* 0x000fe20000410000 */
[----:B------:R-:W-:Y:S01]  /*0f90*/  LEA.HI R8, R41, R50, RZ, 0x1 ;  /* 0x0000003229087211 */ /* 0x000fe200078f08ff */
[----:B------:R-:W-:Y:S01]  /*0fa0*/  FMUL.FTZ R5, R5, c[0x0][0x2e0] ;  /* 0x0000b80005057a20 */ /* 0x000fe20000410000 */
[----:B------:R-:W-:Y:S01]  /*0fb0*/  SHF.R.S32.HI R46, RZ, 0x3, R46 ;  /* 0x00000003ff2e7819 */ /* 0x000fe2000001142e */
[----:B------:R-:W-:Y:S01]  /*0fc0*/  FMUL.FTZ R4, R4, c[0x0][0x2e0] ;  /* 0x0000b80004047a20 */ /* 0x000fe20000410000 */
[----:B------:R-:W-:Y:S01]  /*0fd0*/  SHF.R.S32.HI R41, RZ, 0x1f, R41 ;  /* 0x0000001fff297819 */ /* 0x000fe20000011429 */
[----:B------:R-:W-:Y:S01]  /*0fe0*/  FMUL.FTZ R0, R0, c[0x0][0x2e0] ;  /* 0x0000b80000007a20 */ /* 0x000fe20000410000 */
[----:B------:R-:W-:Y:S01]  /*0ff0*/  LEA.HI R19, R19, R48, RZ, 0x2 ;  /* 0x0000003013137211 */ /* 0x000fe200078f10ff */
[----:B------:R-:W-:Y:S01]  /*1000*/  FMUL.FTZ R21, R21, c[0x0][0x2e0] ;  /* 0x0000b80015157a20 */ /* 0x000fe20000410000 */
[----:B------:R-:W-:Y:S01]  /*1010*/  SHF.L.U32 R46, R46, 0x6, RZ ;  /* 0x000000062e2e7819 */ /* 0x000fe200000006ff */
[----:B------:R-:W-:Y:S01]  /*1020*/  FMUL.FTZ R3, R3, c[0x0][0x2e0] ;  /* 0x0000b80003037a20 */ /* 0x000fe20000410000 */
[----:B------:R-:W-:Y:S01]  /*1030*/  LEA.HI R41, R41, R50, RZ, 0x3 ;  /* 0x0000003229297211 */ /* 0x000fe200078f18ff */
[----:B------:R-:W-:Y:S01]  /*1040*/  FMUL.FTZ R55, R55, c[0x0][0x2e0] ;  /* 0x0000b80037377a20 */ /* 0x000fe20000410000 */
[----:B------:R-:W-:Y:S01]  /*1050*/  LOP3.LUT R25, R8, 0x7fffffe, RZ, 0xc0, !PT ;  /* 0x07fffffe08197812 */ /* 0x000fe200078ec0ff */
[----:B------:R-:W-:Y:S01]  /*1060*/  IMAD.SHL.U32 R8, R49, 0x8, RZ ;  /* 0x0000000831087824 */ /* 0x000fe200078e00ff */
[----:B------:R-:W-:Y:S01]  /*1070*/  LOP3.LUT R23, R19, 0x7ffffc, RZ, 0xc0, !PT ;  /* 0x007ffffc13177812 */ /* 0x000fe200078ec0ff */
[----:B------:R-:W-:Y:S01]  /*1080*/  FMUL.FTZ R40, R40, c[0x0][0x2e0] ;  /* 0x0000b80028287a20 */ /* 0x000fe20000410000 */
[----:B------:R-:W-:Y:S01]  /*1090*/  LOP3.LUT R19, R46, 0xc0, RZ, 0xc0, !PT ;  /* 0x000000c02e137812 */ /* 0x000fe200078ec0ff */
[----:B------:R-:W-:Y:S01]  /*10a0*/  FMUL.FTZ R14, R14, c[0x0][0x2e0] ;  /* 0x0000b8000e0e7a20 */ /* 0x000fe20000410000 */
[----:B------:R-:W-:Y:S01]  /*10b0*/  LOP3.LUT R41, R41, 0xfffffff8, RZ, 0xc0, !PT ;  /* 0xfffffff829297812 */ /* 0x000fe200078ec0ff */
[----:B------:R-:W-:Y:S01]  /*10c0*/  FMUL.FTZ R13, R13, c[0x0][0x2e0] ;  /* 0x0000b8000d0d7a20 */ /* 0x000fe20000410000 */
[----:B------:R-:W-:Y:S01]  /*10d0*/  IADD3 R22, R48, -R23, RZ ;  /* 0x8000001730167210 */ /* 0x000fe20007ffe0ff */
[----:B------:R-:W-:Y:S01]  /*10e0*/  FMUL.FTZ R12, R12, c[0x0][0x2e0] ;  /* 0x0000b8000c0c7a20 */ /* 0x000fe20000410000 */
[----:B------:R-:W-:Y:S01]  /*10f0*/  SHF.R.U32.HI R23, RZ, 0x3, R19 ;  /* 0x00000003ff177819 */ /* 0x000fe20000011613 */
[----:B------:R-:W-:Y:S01]  /*1100*/  IMAD.IADD R41, R50, 0x1, -R41 ;  /* 0x0000000132297824 */ /* 0x000fe200078e0a29 */
[----:B------:R-:W-:Y:S01]  /*1110*/  LOP3.LUT R24, R19, 0x18, R8, 0xf8, !PT ;  /* 0x0000001813187812 */ /* 0x000fe200078ef808 */
[----:B------:R-:W-:Y:S01]  /*1120*/  FMUL.FTZ R19, R7, c[0x0][0x2e0] ;  /* 0x0000b80007137a20 */ /* 0x000fe20000410000 */
[----:B------:R-:W-:Y:S01]  /*1130*/  SHF.R.U32.HI R47, RZ, 0x4, R47 ;  /* 0x00000004ff2f7819 */ /* 0x000fe2000001162f */
[----:B------:R-:W-:Y:S01]  /*1140*/  FMUL.FTZ R11, R11, c[0x0][0x2e0] ;  /* 0x0000b8000b0b7a20 */ /* 0x000fe20000410000 */
[----:B------:R-:W-:Y:S01]  /*1150*/  LOP3.LUT R7, R24, R23, RZ, 0x3c, !PT ;  /* 0x0000001718077212 */ /* 0x000fe200078e3cff */
[----:B------:R-:W-:Y:S01]  /*1160*/  FMUL.FTZ R10, R10, c[0x0][0x2e0] ;  /* 0x0000b8000a0a7a20 */ /* 0x000fe20000410000 */
[----:B------:R-:W-:Y:S01]  /*1170*/  F2FP.PACK_AB R6, R6, R19 ;  /* 0x000000130606723e */ /* 0x000fe200000000ff */
[----:B------:R-:W-:Y:S01]  /*1180*/  FMUL.FTZ R9, R9, c[0x0][0x2e0] ;  /* 0x0000b80009097a20 */ /* 0x000fe20000410000 */
[----:B------:R-:W-:Y:S01]  /*1190*/  LEA.HI R19, R41, R41, RZ, 0x1 ;  /* 0x0000002929137211 */ /* 0x000fe200078f08ff */
[----:B------:R-:W-:Y:S01]  /*11a0*/  FMUL.FTZ R20, R20, c[0x0][0x2e0] ;  /* 0x0000b80014147a20 */ /* 0x000fe20000410000 */
[----:B------:R-:W-:Y:S01]  /*11b0*/  LEA R24, R22, R49, 0x8 ;  /* 0x0000003116187211 */ /* 0x000fe200078e40ff */
[----:B------:R-:W-:Y:S01]  /*11c0*/  FMUL.FTZ R22, R2, c[0x0][0x2e0] ;  /* 0x0000b80002167a20 */ /* 0x000fe20000410000 */
[----:B------:R-:W-:Y:S01]  /*11d0*/  F2FP.PACK_AB R2, R4, R5 ;  /* 0x000000050402723e */ /* 0x000fe200000000ff */
[----:B------:R-:W-:Y:S01]  /*11e0*/  FMUL.FTZ R57, R57, c[0x0][0x2e0] ;  /* 0x0000b80039397a20 */ /* 0x000fe20000410000 */
[----:B------:R-:W-:Y:S01]  /*11f0*/  LOP3.LUT R4, R19, 0x3fffffe, RZ, 0xc0, !PT ;  /* 0x03fffffe13047812 */ /* 0x000fe200078ec0ff */
[----:B------:R-:W-:Y:S01]  /*1200*/  FMUL.FTZ R56, R56, c[0x0][0x2e0] ;  /* 0x0000b80038387a20 */ /* 0x000fe20000410000 */
[----:B------:R-:W-:Y:S01]  /*1210*/  SHF.R.S32.HI R19, RZ, 0x1, R19 ;  /* 0x00000001ff137819 */ /* 0x000fe20000011413 */
[----:B------:R-:W-:Y:S01]  /*1220*/  FMUL.FTZ R5, R54, c[0x0][0x2e0] ;  /* 0x0000b80036057a20 */ /* 0x000fe20000410000 */
[----:B------:R-:W-:Y:S01]  /*1230*/  F2FP.PACK_AB R0, R21, R0 ;  /* 0x000000001500723e */ /* 0x000fe200000000ff */
[----:B------:R-:W-:Y:S01]  /*1240*/  IMAD.IADD R41, R41, 0x1, -R4 ;  /* 0x0000000129297824 */ /* 0x000fe200078e0a04 */
[C---:B------:R-:W-:Y:S01]  /*1250*/  LOP3.LUT P0, RZ, R19.reuse, 0x2, RZ, 0xc0, !PT ;  /* 0x0000000213ff7812 */ /* 0x040fe2000780c0ff */
[----:B------:R-:W-:Y:S01]  /*1260*/  IMAD.SHL.U32 R4, R19, 0x40, RZ ;  /* 0x0000004013047824 */ /* 0x000fe200078e00ff */
[----:B------:R-:W-:Y:S01]  /*1270*/  F2FP.PACK_AB R3, R22, R3 ;  /* 0x000000031603723e */ /* 0x000fe200000000ff */
[----:B------:R-:W-:Y:S01]  /*1280*/  FMUL.FTZ R18, R18, c[0x0][0x2e0] ;  /* 0x0000b80012127a20 */ /* 0x000fe20000410000 */
[----:B------:R-:W-:Y:S01]  /*1290*/  LEA R41, R41, R24, 0x4 ;  /* 0x0000001829297211 */ /* 0x000fe200078e20ff */
[----:B------:R-:W-:Y:S01]  /*12a0*/  FMUL.FTZ R17, R17, c[0x0][0x2e0] ;  /* 0x0000b80011117a20 */ /* 0x000fe20000410000 */
[----:B------:R-:W-:Y:S01]  /*12b0*/  LOP3.LUT R4, R4, 0xc0, RZ, 0xc0, !PT ;  /* 0x000000c004047812 */ /* 0x000fe200078ec0ff */
[----:B------:R-:W-:Y:S01]  /*12c0*/  FMUL.FTZ R16, R16, c[0x0][0x2e0] ;  /* 0x0000b80010107a20 */ /* 0x000fe20000410000 */
[----:B------:R-:W-:Y:S01]  /*12d0*/  F2FP.PACK_AB R40, R40, R55 ;  /* 0x000000372828723e */ /* 0x000fe200000000ff */
[----:B------:R-:W-:Y:S01]  /*12e0*/  FMUL.FTZ R15, R15, c[0x0][0x2e0] ;  /* 0x0000b8000f0f7a20 */ /* 0x000fe20000410000 */
[----:B------:R-:W-:Y:S01]  /*12f0*/  LOP3.LUT R47, R4, 0x8, R47, 0xf8, !PT ;  /* 0x00000008042f7812 */ /* 0x000fe200078ef82f */
[----:B------:R-:W-:Y:S01]  /*1300*/  UIADD3 UR7, -UR6, UR7, URZ ;  /* 0x0000000706077290 */ /* 0x000fe2000fffe13f */
[----:B------:R-:W-:Y:S01]  /*1310*/  SHF.R.U32.HI R4, RZ, 0x3, R4 ;  /* 0x00000003ff047819 */ /* 0x000fe20000011604 */
[----:B------:R-:W-:Y:S01]  /*1320*/  IMAD.IADD R25, R50, 0x1, -R25 ;  /* 0x0000000132197824 */ /* 0x000fe200078e0a19 */
[----:B------:R-:W-:-:S02]  /*1330*/  F2FP.PACK_AB R13, R13, R14 ;  /* 0x0000000e0d0d723e */ /* 0x000fc400000000ff */
[----:B------:R-:W-:Y:S01]  /*1340*/  LOP3.LUT R4, R47, R4, RZ, 0x3c, !PT ;  /* 0x000000042f047212 */ /* 0x000fe200078e3cff */
[----:B------:R-:W-:Y:S01]  /*1350*/  IMAD R48, R48, 0x8, R25 ;  /* 0x0000000830307824 */ /* 0x000fe200078e0219 */
[----:B------:R-:W-:Y:S02]  /*1360*/  F2FP.PACK_AB R11, R11, R12 ;  /* 0x0000000c0b0b723e */ /* 0x000fe400000000ff */
[----:B------:R-:W-:Y:S01]  /*1370*/  F2FP.PACK_AB R10, R9, R10 ;  /* 0x0000000a090a723e */ /* 0x000fe200000000ff */
[----:B------:R-:W-:Y:S01]  /*1380*/  IMAD.U32 R4, R41, 0x2, R4 ;  /* 0x0000000229047824 */ /* 0x000fe200078e0004 */
[----:B------:R-:W-:Y:S02]  /*1390*/  F2FP.PACK_AB R20, R57, R20 ;  /* 0x000000143914723e */ /* 0x000fe400000000ff */
[----:B------:R-:W-:Y:S01]  /*13a0*/  F2FP.PACK_AB R5, R5, R56 ;  /* 0x000000380505723e */ /* 0x000fe200000000ff */
[----:B------:R-:W-:Y:S01]  /*13b0*/  IMAD.SHL.U32 R19, R4, 0x2, RZ ;  /* 0x0000000204137824 */ /* 0x000fe200078e00ff */
[----:B------:R-:W-:-:S02]  /*13c0*/  F2FP.PACK_AB R17, R17, R18 ;  /* 0x000000121111723e */ /* 0x000fc400000000ff */
[----:B------:R-:W-:Y:S02]  /*13d0*/  F2FP.PACK_AB R15, R15, R16 ;  /* 0x000000100f0f723e */ /* 0x000fe400000000ff */
[C---:B------:R-:W-:Y:S01]  /*13e0*/  IADD3 R4, R19.reuse, 0x20, RZ ;  /* 0x0000002013047810 */ /* 0x040fe20007ffe0ff */
[----:B------:R0:W-:Y:S01]  /*13f0*/  STS [R19], R0 ;  /* 0x0000000013007388 */ /* 0x0001e20000000800 */
[----:B------:R-:W-:Y:S02]  /*1400*/  @P0 IADD3 R4, R19, -0x20, RZ ;  /* 0xffffffe013040810 */ /* 0x000fe40007ffe0ff */
[----:B------:R-:W-:Y:S01]  /*1410*/  ISETP.GE.AND P0, PT, R50, UR7, PT ;  /* 0x0000000732007c0c */ /* 0x000fe2000bf06270 */
[----:B------:R0:W-:Y:S01]  /*1420*/  STS [R19+0x200], R6 ;  /* 0x0002000613007388 */ /* 0x0001e20000000800 */
[----:B------:R-:W-:-:S03]  /*1430*/  SHF.R.S32.HI R9, RZ, 0x1f, R8 ;  /* 0x0000001fff097819 */ /* 0x000fc60000011408 */
[----:B------:R0:W-:Y:S04]  /*1440*/  STS [R4], R2 ;  /* 0x0000000204007388 */ /* 0x0001e80000000800 */
        /* <DEDUP_REMOVED lines=9> */
[----:B------:R-:W-:Y:S06]  /*14e0*/  BAR.SYNC.DEFER_BLOCKING 0x0 ;  /* 0x0000000000007b1d */ /* 0x000fec0000010000 */
[----:B------:R-:W-:Y:S05]  /*14f0*/  @P0 EXIT ;  /* 0x000000000000094d */ /* 0x000fea0003800000 */
[----:B0-----:R-:W-:Y:S01]  /*1500*/  ULDC.64 UR8, c[0x0][0x398] ;  /* 0x0000e60000087ab9 */ /* 0x001fe20000000a00 */
[----:B------:R-:W-:Y:S01]  /*1510*/  MOV R3, UR6 ;  /* 0x0000000600037c02 */ /* 0x000fe20008000f00 */
[----:B------:R-:W-:Y:S01]  /*1520*/  UIMAD UR4, UR27, UR8, URZ ;  /* 0x000000081b0472a4 */ /* 0x000fe2000f8e023f */
[----:B------:R-:W-:Y:S01]  /*1530*/  ISETP.GE.AND P0, PT, R8, c[0x0][0x220], PT ;  /* 0x0000880008007a0c */ /* 0x000fe20003f06270 */
[----:B------:R-:W-:-:S02]  /*1540*/  IMAD.U32 R7, R48, 0x20, R7 ;  /* 0x0000002030077824 */ /* 0x000fc400078e0007 */
[----:B------:R-:W-:Y:S01]  /*1550*/  UIMAD UR7, UR6, UR9, UR4 ;  /* 0x00000009060772a4 */ /* 0x000fe2000f8e0204 */
[----:B------:R-:W-:Y:S01]  /*1560*/  IMAD.WIDE.U32 R2, R3, c[0x0][0x398], R8 ;  /* 0x0000e60003027a25 */ /* 0x000fe200078e0008 */
[----:B------:R-:W-:Y:S02]  /*1570*/  USHF.R.S32.HI UR4, URZ, 0x1f, UR26 ;  /* 0x0000001f3f047899 */ /* 0x000fe4000801141a */
[----:B------:R-:W-:Y:S01]  /*1580*/  ULDC.64 UR8, c[0x0][0x3b0] ;  /* 0x0000ec0000087ab9 */ /* 0x000fe20000000a00 */
[----:B------:R-:W-:Y:S01]  /*1590*/  IMAD.SHL.U32 R0, R7, 0x2, RZ ;  /* 0x0000000207007824 */ /* 0x000fe200078e00ff */
[----:B------:R-:W-:Y:S01]  /*15a0*/  IADD3 R2, P1, R2, UR10, RZ ;  /* 0x0000000a02027c10 */ /* 0x000fe2000ff3e0ff */
[----:B------:R-:W-:Y:S01]  /*15b0*/  UIMAD UR4, UR4, UR8, URZ ;  /* 0x00000008040472a4 */ /* 0x000fe2000f8e023f */
[----:B------:R-:W-:Y:S02]  /*15c0*/  MOV R9, UR7 ;  /* 0x0000000700097c02 */ /* 0x000fe40008000f00 */
[----:B------:R-:W0:Y:S01]  /*15d0*/  LDS.128 R12, [R0+0x1000] ;  /* 0x00100000000c7984 */ /* 0x000e220000000c00 */
[----:B------:R-:W-:Y:S01]  /*15e0*/  UIMAD UR4, UR26, UR9, UR4 ;  /* 0x000000091a0472a4 */ /* 0x000fe2000f8e0204 */
[----:B------:R-:W-:Y:S01]  /*15f0*/  IADD3.X R3, R3, UR5, R9, P1, !PT ;  /* 0x0000000503037c10 */ /* 0x000fe20008ffe409 */
[----:B------:R-:W-:Y:S01]  /*1600*/  IMAD.U32 R9, RZ, RZ, UR26 ;  /* 0x0000001aff097e24 */ /* 0x000fe2000f8e00ff */
[----:B------:R-:W1:Y:S03]  /*1610*/  @!P0 LDS.128 R4, [R0] ;  /* 0x0000000000048984 */ /* 0x000e660000000c00 */
[----:B------:R-:W-:Y:S01]  /*1620*/  IMAD.WIDE.U32 R2, R9, c[0x0][0x3b0], R2 ;  /* 0x0000ec0009027a25 */ /* 0x000fe200078e0002 */
[----:B------:R-:W-:-:S04]  /*1630*/  SHF.R.S32.HI R9, RZ, 0x1f, R50 ;  /* 0x0000001fff097819 */ /* 0x000fc80000011432 */
[----:B------:R-:W-:Y:S01]  /*1640*/  IADD3 R3, R3, UR4, RZ ;  /* 0x0000000403037c10 */ /* 0x000fe2000fffe0ff */
[----:B------:R-:W-:-:S04]  /*1650*/  IMAD R9, R9, c[0x0][0x398], RZ ;  /* 0x0000e60009097a24 */ /* 0x000fc800078e02ff */
[C---:B------:R-:W-:Y:S02]  /*1660*/  IMAD R9, R50.reuse, c[0x0][0x39c], R9 ;  /* 0x0000e70032097a24 */ /* 0x040fe400078e0209 */
[----:B------:R-:W-:Y:S01]  /*1670*/  IMAD.WIDE.U32 R50, R50, c[0x0][0x398], R2 ;  /* 0x0000e60032327a25 */ /* 0x000fe200078e0002 */
[C---:B------:R-:W-:Y:S02]  /*1680*/  IADD3 R2, R8.reuse, 0x20, RZ ;  /* 0x0000002008027810 */ /* 0x040fe40007ffe0ff */
[----:B------:R-:W-:Y:S02]  /*1690*/  IADD3 R8, R8, 0x40, RZ ;  /* 0x0000004008087810 */ /* 0x000fe40007ffe0ff */
[----:B------:R-:W-:Y:S02]  /*16a0*/  ISETP.GE.AND P1, PT, R2, c[0x0][0x220], PT ;  /* 0x0000880002007a0c */ /* 0x000fe40003f26270 */
[----:B------:R-:W-:Y:S02]  /*16b0*/  IADD3 R3, R51, R9, RZ ;  /* 0x0000000933037210 */ /* 0x000fe40007ffe0ff */
[----:B------:R-:W-:-:S04]  /*16c0*/  LEA R2, P2, R50, c[0x0][0x338], 0x1 ;  /* 0x0000ce0032027a11 */ /* 0x000fc800078408ff */
[----:B------:R-:W-:Y:S02]  /*16d0*/  LEA.HI.X R3, R50, c[0x0][0x33c], R3, 0x1, P2 ;  /* 0x0000cf0032037a11 */ /* 0x000fe400010f0c03 */
[----:B------:R-:W-:-:S03]  /*16e0*/  ISETP.GE.AND P2, PT, R8, c[0x0][0x220], PT ;  /* 0x0000880008007a0c */ /* 0x000fc60003f46270 */
[----:B0-----:R0:W-:Y:S04]  /*16f0*/  @!P1 STG.E.128 [R2.64+0x40], R12 ;  /* 0x0000400c02009986 */ /* 0x0011e8000c101d16 */
[----:B-1----:R0:W-:Y:S06]  /*1700*/  @!P0 STG.E.128 [R2.64], R4 ;  /* 0x0000000402008986 */ /* 0x0021ec000c101d16 */
[----:B------:R-:W-:Y:S05]  /*1710*/  @P2 EXIT ;  /* 0x000000000000294d */ /* 0x000fea0003800000 */
[----:B0-----:R-:W0:Y:S04]  /*1720*/  LDS.128 R4, [R0+0x2000] ;  /* 0x0020000000047984 */ /* 0x001e280000000c00 */
[----:B0-----:R-:W-:Y:S01]  /*1730*/  STG.E.128 [R2.64+0x80], R4 ;  /* 0x0000800402007986 */ /* 0x001fe2000c101d16 */
[----:B------:R-:W-:Y:S05]  /*1740*/  EXIT ;  /* 0x000000000000794d */ /* 0x000fea0003800000 */
.L_x_128:
        /* <DEDUP_REMOVED lines=11> */
.L_x_668:


//--------------------- .text._ZN5flash44flash_bwd_dq_dk_dv_loop_seqk_parallel_kernelI23Flash_bwd_kernel_traitsILi96ELi64ELi128ELi8ELi2ELi4ELi4ELb1ELb0EN7cutlass6half_tE19Flash_kernel_traitsILi96ELi64ELi128ELi8ES3_EELb1ELb1ELb0ELb0ELb0ELb0ELb0EEEvNS_16Flash_bwd_paramsE --------------------------
	.section	.text._ZN5flash44flash_bwd_dq_dk_dv_loop_seqk_parallel_kernelI23Flash_bwd_kernel_traitsILi96ELi64ELi128ELi8ELi2ELi4ELi4ELb1ELb0EN7cutlass6half_tE19Flash_kernel_traitsILi96ELi64ELi128ELi8ES3_EELb1ELb1ELb0ELb0ELb0ELb0ELb0EEEvNS_16Flash_bwd_paramsE,"ax",@progbits
	.sectioninfo	@"SHI_REGISTERS=255"
	.align	128
        .global         _ZN5flash44flash_bwd_dq_dk_dv_loop_seqk_parallel_kernelI23Flash_bwd_kernel_traitsILi96ELi64ELi128ELi8ELi2ELi4ELi4ELb1ELb0EN7cutlass6half_tE19Flash_kernel_traitsILi96ELi64ELi128ELi8ES3_EELb1ELb1ELb0ELb0ELb0ELb0ELb0EEEvNS_16Flash_bwd_paramsE
        .type           _ZN5flash44flash_bwd_dq_dk_dv_loop_seqk_parallel_kernelI23Flash_bwd_kernel_traitsILi96ELi64ELi128ELi8ELi2ELi4ELi4ELb1ELb0EN7cutlass6half_tE19Flash_kernel_traitsILi96ELi64ELi128ELi8ES3_EELb1ELb1ELb0ELb0ELb0ELb0ELb0EEEvNS_16Flash_bwd_paramsE,@function
        .size           _ZN5flash44flash_bwd_dq_dk_dv_loop_seqk_parallel_kernelI23Flash_bwd_kernel_traitsILi96ELi64ELi128ELi8ELi2ELi4ELi4ELb1ELb0EN7cutlass6half_tE19Flash_kernel_traitsILi96ELi64ELi128ELi8ES3_EELb1ELb1ELb0ELb0ELb0ELb0ELb0EEEvNS_16Flash_bwd_paramsE,(.L_x_669 - _ZN5flash44flash_bwd_dq_dk_dv_loop_seqk_parallel_kernelI23Flash_bwd_kernel_traitsILi96ELi64ELi128ELi8ELi2ELi4ELi4ELb1ELb0EN7cutlass6half_tE19Flash_kernel_traitsILi96ELi64ELi128ELi8ES3_EELb1ELb1ELb0ELb0ELb0ELb0ELb0EEEvNS_16Flash_bwd_paramsE)
        .other          _ZN5flash44flash_bwd_dq_dk_dv_loop_seqk_parallel_kernelI23Flash_bwd_kernel_traitsILi96ELi64ELi128ELi8ELi2ELi4ELi4ELb1ELb0EN7cutlass6half_tE19Flash_kernel_traitsILi96ELi64ELi128ELi8ES3_EELb1ELb1ELb0ELb0ELb0ELb0ELb0EEEvNS_16Flash_bwd_paramsE,@"STO_CUDA_ENTRY STV_DEFAULT"
_ZN5flash44flash_bwd_dq_dk_dv_loop_seqk_parallel_kernelI23Flash_bwd_kernel_traitsILi96ELi64ELi128ELi8ELi2ELi4ELi4ELb1ELb0EN7cutlass6half_tE19Flash_kernel_traitsILi96ELi64ELi128ELi8ES3_EELb1ELb1ELb0ELb0ELb0ELb0ELb0EEEvNS_16Flash_bwd_paramsE:
.text._ZN5flash44flash_bwd_dq_dk_dv_loop_seqk_parallel_kernelI23Flash_bwd_kernel_traitsILi96ELi64ELi128ELi8ELi2ELi4ELi4ELb1ELb0EN7cutlass6half_tE19Flash_kernel_traitsILi96ELi64ELi128ELi8ES3_EELb1ELb1ELb0ELb0ELb0ELb0ELb0EEEvNS_16Flash_bwd_paramsE:
        /* <DEDUP_REMOVED lines=18> */
[----:B------:R-:W-:Y:S01]  /*0120*/  IMAD.MOV.U32 R227, RZ, RZ, 0x40 ;  /* 0x00000040ffe37424 */ /* 0x000fe200078e00ff */
[----:B------:R-:W-:Y:S01]  /*0130*/  UISETP.NE.AND UP5, UPT, UR7, URZ, UPT ;  /* 0x0000003f0700728c */ /* 0x000fe2000bfa5270 */
[----:B------:R-:W3:Y:S01]  /*0140*/  S2UR UR35, SR_CTAID.Z ;  /* 0x00000000002379c3 */ /* 0x000ee20000002700 */
[----:B------:R-:W-:-:S02]  /*0150*/  ULDC UR47, c[0x0][0x22c] ;  /* 0x00008b00002f7ab9 */ /* 0x000fc40000000800 */
[----:B------:R-:W-:Y:S02]  /*0160*/  ULDC UR36, c[0x0][0x1c0] ;  /* 0x0000700000247ab9 */ /* 0x000fe40000000800 */
[----:B------:R-:W-:Y:S02]  /*0170*/  UMOV UR5, 0x80 ;  /* 0x0000008000057882 */ /* 0x000fe40000000000 */
[----:B------:R-:W-:Y:S02]  /*0180*/  ULDC UR4, c[0x0][0x210] ;  /* 0x0000840000047ab9 */ /* 0x000fe40000000800 */
[----:B------:R-:W-:Y:S02]  /*0190*/  ULDC UR57, c[0x0][0x234] ;  /* 0x00008d0000397ab9 */ /* 0x000fe40000000800 */
[----:B------:R-:W-:Y:S02]  /*01a0*/  ULDC UR10, c[0x0][0x1c0] ;  /* 0x00007000000a7ab9 */ /* 0x000fe40000000800 */
[----:B------:R-:W-:Y:S01]  /*01b0*/  ULDC UR11, c[0x0][0x1c0] ;  /* 0x00007000000b7ab9 */ /* 0x000fe20000000800 */
[----:B-1----:R-:W-:Y:S01]  /*01c0*/  SHF.R.S32.HI R0, RZ, 0x1f, R8 ;  /* 0x0000001fff007819 */ /* 0x002fe20000011408 */
[----:B--2---:R-:W-:-:S02]  /*01d0*/  UIMAD.WIDE.U32 UR44, UR32, UR15, URZ ;  /* 0x0000000f202c72a5 */ /* 0x004fc4000f8e003f */
[----:B------:R-:W-:Y:S01]  /*01e0*/  USHF.L.U32 UR15, UR32, 0x7, URZ ;  /* 0x00000007200f7899 */ /* 0x000fe2000800063f */
[CC--:B------:R-:W-:Y:S01]  /*01f0*/  LEA.HI R2, R0.reuse, R8.reuse, RZ, 0x2 ;  /* 0x0000000800027211 */ /* 0x0c0fe200078f10ff */
[----:B------:R-:W-:Y:S01]  /*0200*/  UIMAD.WIDE UR36, UR47, UR36, URZ ;  /* 0x000000242f2472a5 */ /* 0x000fe2000f8e023f */
[CC--:B------:R-:W-:Y:S01]  /*0210*/  LEA.HI R5, R0.reuse, R8.reuse, RZ, 0x5 ;  /* 0x0000000800057211 */ /* 0x0c0fe200078f28ff */
[----:B------:R-:W-:Y:S01]  /*0220*/  UIMAD UR57, UR5, UR4, UR57 ;  /* 0x00000004053972a4 */ /* 0x000fe2000f8e0239 */
[CC--:B------:R-:W-:Y:S01]  /*0230*/  LEA.HI R13, R0.reuse, R8.reuse, RZ, 0x3 ;  /* 0x00000008000d7211 */ /* 0x0c0fe200078f18ff */
[----:B---3--:R-:W-:Y:S01]  /*0240*/  UIMAD UR48, UR35, UR47, URZ ;  /* 0x0000002f233072a4 */ /* 0x008fe2000f8e023f */
[CC--:B------:R-:W-:Y:S01]  /*0250*/  LEA.HI R3, R0.reuse, R8.reuse, RZ, 0x4 ;  /* 0x0000000800037211 */ /* 0x0c0fe200078f20ff */
[----:B------:R-:W-:Y:S01]  /*0260*/  UIMAD UR47, UR47, UR10, URZ ;  /* 0x0000000a2f2f72a4 */ /* 0x000fe2000f8e023f */
[CC--:B------:R-:W-:Y:S01]  /*0270*/  LEA.HI R15, R0.reuse, R8.reuse, RZ, 0x6 ;  /* 0x00000008000f7211 */ /* 0x0c0fe200078f30ff */
[----:B------:R-:W-:Y:S01]  /*0280*/  UIMAD UR4, UR32, UR11, UR35 ;  /* 0x0000000b200472a4 */ /* 0x000fe2000f8e0223 */
[----:B------:R-:W-:Y:S01]  /*0290*/  LEA.HI R17, R0, R8, RZ, 0x7 ;  /* 0x0000000800117211 */ /* 0x000fe200078f38ff */
[----:B------:R-:W-:Y:S01]  /*02a0*/  ULDC UR14, c[0x0][0x1c0] ;  /* 0x00007000000e7ab9 */ /* 0x000fe20000000800 */
[----:B------:R-:W-:Y:S01]  /*02b0*/  LOP3.LUT R6, R5, 0xffffffe0, RZ, 0xc0, !PT ;  /* 0xffffffe005067812 */ /* 0x000fe200078ec0ff */
[----:B------:R-:W-:Y:S01]  /*02c0*/  ULDC UR9, c[0x0][0x1c0] ;  /* 0x0000700000097ab9 */ /* 0x000fe20000000800 */
[----:B------:R-:W-:Y:S01]  /*02d0*/  LOP3.LUT R0, R13, 0xfffffff8, RZ, 0xc0, !PT ;  /* 0xfffffff80d007812 */ /* 0x000fe200078ec0ff */
[----:B------:R-:W-:Y:S01]  /*02e0*/  UIMAD UR54, UR6, UR32, URZ ;  /* 0x00000020063672a4 */ /* 0x000fe2000f8e023f */
[----:B------:R-:W-:Y:S01]  /*02f0*/  LOP3.LUT R7, R2, 0xfffffffc, RZ, 0xc0, !PT ;  /* 0xfffffffc02077812 */ /* 0x000fe200078ec0ff */
[C---:B------:R-:W-:Y:S01]  /*0300*/  IMAD.IADD R10, R8.reuse, 0x1, -R6 ;  /* 0x00000001080a7824 */ /* 0x040fe200078e0a06 */
[C---:B------:R-:W-:Y:S01]  /*0310*/  LOP3.LUT R4, R3.reuse, 0xfffffff0, RZ, 0xc0, !PT ;  /* 0xfffffff003047812 */ /* 0x040fe200078ec0ff */
[C---:B------:R-:W-:Y:S01]  /*0320*/  IMAD.IADD R12, R8.reuse, 0x1, -R0 ;  /* 0x00000001080c7824 */ /* 0x040fe200078e0a00 */
[----:B------:R-:W-:Y:S01]  /*0330*/  SHF.R.S32.HI R0, RZ, 0x2, R2 ;  /* 0x00000002ff007819 */ /* 0x000fe20000011402 */
[C---:B------:R-:W-:Y:S01]  /*0340*/  IMAD.IADD R16, R8.reuse, 0x1, -R7 ;  /* 0x0000000108107824 */ /* 0x040fe200078e0a07 */
[----:B------:R-:W-:Y:S01]  /*0350*/  SHF.R.S32.HI R6, RZ, 0x4, R3 ;  /* 0x00000004ff067819 */ /* 0x000fe20000011403 */
[----:B------:R-:W-:Y:S01]  /*0360*/  IMAD.IADD R8, R8, 0x1, -R4 ;  /* 0x0000000108087824 */ /* 0x000fe200078e0a04 */
[----:B------:R-:W-:Y:S01]  /*0370*/  SHF.R.S32.HI R4, RZ, 0x1f, R2 ;  /* 0x0000001fff047819 */ /* 0x000fe20000011402 */
[----:B------:R-:W-:Y:S01]  /*0380*/  IMAD.SHL.U32 R248, R16, 0x8, RZ ;  /* 0x0000000810f87824 */ /* 0x000fe200078e00ff */
[-C--:B------:R-:W-:Y:S01]  /*0390*/  LEA.HI R7, R2, R0.reuse, RZ, 0x1 ;  /* 0x0000000002077211 */ /* 0x080fe200078f08ff */
[----:B------:R-:W-:Y:S01]  /*03a0*/  UIMAD UR5, UR32, UR9, UR35 ;  /* 0x00000009200572a4 */ /* 0x000fe2000f8e0223 */
[----:B------:R-:W-:Y:S01]  /*03b0*/  LEA.HI R2, R4, R0, RZ, 0x3 ;  /* 0x0000000004027211 */ /* 0x000fe200078f18ff */
[----:B------:R-:W-:Y:S01]  /*03c0*/  @!UP5 UIMAD UR6, UR32, UR14, UR35 ;  /* 0x0000000e2006d2a4 */ /* 0x000fe2000f8e0223 */
[----:B------:R-:W-:Y:S01]  /*03d0*/  LEA.HI R3, R3, R6, RZ, 0x1 ;  /* 0x0000000603037211 */ /* 0x000fe200078f08ff */
[----:B------:R-:W-:Y:S01]  /*03e0*/  USHF.L.U32 UR46, UR47, 0x6, URZ ;  /* 0x000000062f2e7899 */ /* 0x000fe2000800063f */
[----:B------:R-:W-:Y:S01]  /*03f0*/  LOP3.LUT R4, R7, 0x7fffffe, RZ, 0xc0, !PT ;  /* 0x07fffffe07047812 */ /* 0x000fe200078ec0ff */
[----:B------:R-:W-:Y:S01]  /*0400*/  USHF.L.U32 UR41, UR4, 0x5, URZ ;  /* 0x0000000504297899 */ /* 0x000fe2000800063f */
[----:B------:R-:W-:Y:S01]  /*0410*/  LOP3.LUT R2, R2, 0xfffffff8, RZ, 0xc0, !PT ;  /* 0xfffffff802027812 */ /* 0x000fe200078ec0ff */
[----:B------:R-:W-:Y:S01]  /*0420*/  ULDC UR51, c[0x0][0x214] ;  /* 0x0000850000337ab9 */ /* 0x000fe20000000800 */
[----:B------:R-:W-:Y:S01]  /*0430*/  LOP3.LUT R3, R3, 0xfffffffe, RZ, 0xc0, !PT ;  /* 0xfffffffe03037812 */ /* 0x000fe200078ec0ff */
[C---:B------:R-:W-:Y:S01]  /*0440*/  IMAD.IADD R9, R0.reuse, 0x1, -R4 ;  /* 0x0000000100097824 */ /* 0x040fe200078e0a04 */
[----:B------:R-:W-:Y:S01]  /*0450*/  SHF.R.S32.HI R19, RZ, 0x6, R15 ;  /* 0x00000006ff137819 */ /* 0x000fe2000001140f */
[----:B------:R-:W-:Y:S01]  /*0460*/  IMAD.IADD R7, R0, 0x1, -R2 ;  /* 0x0000000100077824 */ /* 0x000fe200078e0a02 */
[----:B------:R-:W-:Y:S01]  /*0470*/  SHF.R.S32.HI R0, RZ, 0x5, R5 ;  /* 0x00000005ff007819 */ /* 0x000fe20000011405 */
[----:B------:R-:W-:Y:S01]  /*0480*/  IMAD.IADD R14, R6, 0x1, -R3 ;  /* 0x00000001060e7824 */ /* 0x000fe200078e0a03 */
[----:B------:R-:W-:Y:S01]  /*0490*/  SHF.R.S32.HI R2, RZ, 0x1f, R5 ;  /* 0x0000001fff027819 */ /* 0x000fe20000011405 */
[----:B------:R-:W-:Y:S01]  /*04a0*/  ULDC UR58, c[0x0][0x1c8] ;  /* 0x00007200003a7ab9 */ /* 0x000fe20000000800 */
[----:B------:R-:W-:Y:S01]  /*04b0*/  SHF.R.S32.HI R3, RZ, 0x3, R13 ;  /* 0x00000003ff037819 */ /* 0x000fe2000001140d */
[----:B------:R-:W-:Y:S01]  /*04c0*/  ULDC.U8 UR8, c[0x0][0x3d0] ;  /* 0x0000f40000087ab9 */ /* 0x000fe20000000000 */
[-C--:B------:R-:W-:Y:S01]  /*04d0*/  LEA.HI R4, R5, R0.reuse, RZ, 0x1 ;  /* 0x0000000005047211 */ /* 0x080fe200078f08ff */
[----:B------:R-:W-:Y:S01]  /*04e0*/  ULDC UR52, c[0x0][0x224] ;  /* 0x0000890000347ab9 */ /* 0x000fe20000000800 */
[----:B------:R-:W-:Y:S01]  /*04f0*/  LEA.HI R2, R2, R0, RZ, 0x2 ;  /* 0x0000000002027211 */ /* 0x000fe200078f10ff */
[----:B------:R-:W-:Y:S01]  /*0500*/  IMAD.SHL.U32 R3, R3, 0x40, RZ ;  /* 0x0000004003037824 */ /* 0x000fe200078e00ff */
[----:B------:R-:W-:Y:S01]  /*0510*/  LOP3.LUT R5, R4, 0xfffffffe, RZ, 0xc0, !PT ;  /* 0xfffffffe04057812 */ /* 0x000fe200078ec0ff */
[----:B------:R-:W-:Y:S01]  /*0520*/  @UP5 UIMAD UR56, UR32, UR51, URZ ;  /* 0x00000033203852a4 */ /* 0x000fe2000f8e023f */
[----:B------:R-:W-:Y:S01]  /*0530*/  LOP3.LUT R4, R2, 0xfffffffc, RZ, 0xc0, !PT ;  /* 0xfffffffc02047812 */ /* 0x000fe200078ec0ff */
[----:B------:R-:W-:Y:S01]  /*0540*/  ULDC.64 UR12, c[0x0][0x118] ;  /* 0x00004600000c7ab9 */ /* 0x000fe20000000a00 */
[----:B------:R-:W-:Y:S01]  /*0550*/  LOP3.LUT R2, R3, 0xc0, RZ, 0xc0, !PT ;  /* 0x000000c003027812 */ /* 0x000fe200078ec0ff */
[----:B------:R-:W-:Y:S01]  /*0560*/  IMAD.IADD R18, R0, 0x1, -R5 ;  /* 0x0000000100127824 */ /* 0x000fe200078e0a05 */
[----:B------:R-:W-:Y:S01]  /*0570*/  LEA.HI R5, R12, R12, RZ, 0x1 ;  /* 0x0000000c0c057211 */ /* 0x000fe200078f08ff */
[C---:B------:R-:W-:Y:S01]  /*0580*/  IMAD.IADD R11, R0.reuse, 0x1, -R4 ;  /* 0x00000001000b7824 */ /* 0x040fe200078e0a04 */
[----:B------:R-:W-:Y:S01]  /*0590*/  SHF.R.U32.HI R3, RZ, 0x3, R2 ;  /* 0x00000003ff037819 */ /* 0x000fe20000011602 */
[----:B------:R-:W-:Y:S01]  /*05a0*/  IMAD R4, R0, 0x8, R9 ;  /* 0x0000000800047824 */ /* 0x000fe200078e0209 */
[----:B------:R-:W-:Y:S01]  /*05b0*/  LOP3.LUT R0, R2, 0x18, R248, 0xf8, !PT ;  /* 0x0000001802007812 */ /* 0x000fe200078ef8f8 */
[----:B------:R-:W-:Y:S01]  /*05c0*/  STL [R1+0x40], R18 ;  /* 0x0000401201007387 */ /* 0x000fe20000100800 */
[----:B------:R-:W-:Y:S01]  /*05d0*/  SHF.R.S32.HI R2, RZ, 0x1f, R10 ;  /* 0x0000001fff027819 */ /* 0x000fe2000001140a */
[----:B------:R-:W-:Y:S01]  /*05e0*/  ULOP3.LUT UR58, UR35, UR58, URZ, 0x3c, !UPT ;  /* 0x0000003a233a7292 */ /* 0x000fe2000f8e3c3f */
[----:B------:R-:W-:Y:S01]  /*05f0*/  LOP3.LUT R0, R0, R3, RZ, 0x3c, !PT ;  /* 0x0000000300007212 */ /* 0x000fe200078e3cff */
[----:B------:R-:W-:Y:S01]  /*0600*/  USHF.R.S32.HI UR59, URZ, 0x1f, UR35 ;  /* 0x0000001f3f3b7899 */ /* 0x000fe20008011423 */
[----:B------:R-:W-:Y:S01]  /*0610*/  LEA.HI R250, R2, R10, RZ, 0x2 ;  /* 0x0000000a02fa7211 */ /* 0x000fe200078f10ff */
[----:B------:R-:W-:Y:S01]  /*0620*/  UISETP.NE.AND UP6, UPT, UR8, URZ, UPT ;  /* 0x0000003f0800728c */ /* 0x000fe2000bfc5270 */
[----:B------:R-:W-:Y:S01]  /*0630*/  SHF.R.S32.HI R2, RZ, 0x1f, R8 ;  /* 0x0000001fff027819 */ /* 0x000fe20000011408 */
[----:B------:R-:W-:Y:S01]  /*0640*/  IMAD.U32 R3, R4, 0x20, R0 ;  /* 0x0000002004037824 */ /* 0x000fe200078e0000 */
[-C--:B------:R-:W-:Y:S01]  /*0650*/  LEA.HI R0, R8, R8.reuse, RZ, 0x1 ;  /* 0x0000000808007211 */ /* 0x080fe200078f08ff */
[----:B------:R-:W-:Y:S01]  /*0660*/  USHF.R.S32.HI UR61, URZ, 0x1f, UR32 ;  /* 0x0000001f3f3d7899 */ /* 0x000fe20008011420 */
[----:B------:R-:W-:Y:S01]  /*0670*/  LEA.HI R9, R2, R8, RZ, 0x3 ;  /* 0x0000000802097211 */ /* 0x000fe200078f18ff */
[----:B------:R-:W-:Y:S01]  /*0680*/  USHF.R.S32.HI UR60, URZ, 0x1f, UR35 ;  /* 0x0000001f3f3c7899 */ /* 0x000fe20008011423 */
[----:B------:R1:W-:Y:S01]  /*0690*/  STL [R1+0x2c], R3 ;  /* 0x00002c0301007387 */ /* 0x0003e20000100800 */
[----:B------:R-:W-:Y:S01]  /*06a0*/  LOP3.LUT R4, R0, 0x7fffffe, RZ, 0xc0, !PT ;  /* 0x07fffffe00047812 */ /* 0x000fe200078ec0ff */
[----:B------:R-:W-:Y:S01]  /*06b0*/  UIMAD.WIDE.U32 UR42, UR36, UR44, URZ ;  /* 0x0000002c242a72a5 */ /* 0x000fe2000f8e003f */
[----:B------:R-:W-:Y:S01]  /*06c0*/  LOP3.LUT R2, R9, 0xfffffff8, RZ, 0xc0, !PT ;  /* 0xfffffff809027812 */ /* 0x000fe200078ec0ff */
[----:B------:R-:W-:Y:S01]  /*06d0*/  STL [R1+0x3c], R19 ;  /* 0x00003c1301007387 */ /* 0x000fe20000100800 */
[C---:B------:R-:W-:Y:S01]  /*06e0*/  LEA.HI R6, R7.reuse, R7, RZ, 0x1 ;  /* 0x0000000707067211 */ /* 0x040fe200078f08ff */
[C---:B------:R-:W-:Y:S01]  /*06f0*/  IMAD.IADD R15, R8.reuse, 0x1, -R4 ;  /* 0x00000001080f7824 */ /* 0x040fe200078e0a04 */
[----:B------:R-:W-:Y:S01]  /*0700*/  LOP3.LUT P2, RZ, R7, 0x2, RZ, 0xc0, !PT ;  /* 0x0000000207ff7812 */ /* 0x000fe2000784c0ff */
[----:B------:R-:W-:Y:S01]  /*0710*/  IMAD.IADD R10, R8, 0x1, -R2 ;  /* 0x00000001080a7824 */ /* 0x000fe200078e0a02 */
[----:B------:R-:W-:Y:S01]  /*0720*/  SHF.R.S32.HI R250, RZ, 0x2, R250 ;  /* 0x00000002fffa7819 */ /* 0x000fe200000114fa */
[----:B------:R-:W-:Y:S01]  /*0730*/  IMAD R2, R19, 0x4, R14 ;  /* 0x0000000413027824 */ /* 0x000fe200078e020e */
[----:B------:R-:W-:-:S02]  /*0740*/  UIMAD UR53, UR37, UR44, URZ ;  /* 0x0000002c253572a4 */ /* 0x000fc4000f8e023f */
[----:B------:R-:W-:Y:S01]  /*0750*/  LOP3.LUT P5, RZ, R10, 0x2, RZ, 0xc0, !PT ;  /* 0x000000020aff7812 */ /* 0x000fe200078ac0ff */
[----:B------:R-:W-:Y:S01]  /*0760*/  IMAD R250, R18, 0x10, R250 ;  /* 0x0000001012fa7824 */ /* 0x000fe200078e02fa */
[----:B------:R-:W-:Y:S01]  /*0770*/  LOP3.LUT P6, RZ, R10, 0x4, RZ, 0xc0, !PT ;  /* 0x000000040aff7812 */ /* 0x000fe200078cc0ff */
[----:B------:R-:W-:Y:S01]  /*0780*/  USHF.R.S32.HI UR55, URZ, 0x1f, UR48 ;  /* 0x0000001f3f377899 */ /* 0x000fe20008011430 */
[----:B------:R-:W-:Y:S01]  /*0790*/  SEL R226, R230, 0xffffffe0, !P5 ;  /* 0xffffffe0e6e27807 */ /* 0x000fe20006800000 */
[----:B------:R-:W-:Y:S01]  /*07a0*/  UIMAD UR52, UR5, UR52, URZ ;  /* 0x00000034053472a4 */ /* 0x000fe2000f8e023f */
[----:B------:R-:W-:Y:S01]  /*07b0*/  SEL R227, R227, 0xffffffc0, !P6 ;  /* 0xffffffc0e3e37807 */ /* 0x000fe20007000000 */
[----:B------:R-:W-:Y:S02]  /*07c0*/  @!UP5 UIMAD UR51, UR6, UR51, URZ ;  /* 0x000000330633d2a4 */ /* 0x000fe4000f8e023f */
[----:B------:R-:W-:Y:S02]  /*07d0*/  USHF.R.S32.HI UR50, URZ, 0x1f, UR46 ;  /* 0x0000001f3f327899 */ /* 0x000fe4000801142e */
[----:B------:R-:W-:Y:S01]  /*07e0*/  USHF.R.S32.HI UR49, URZ, 0x1f, UR41 ;  /* 0x0000001f3f317899 */ /* 0x000fe20008011429 */
[----:B-1----:R-:W-:Y:S01]  /*07f0*/  LOP3.LUT R3, R5, 0x7fffffe, RZ, 0xc0, !PT ;  /* 0x07fffffe05037812 */ /* 0x002fe200078ec0ff */
[----:B------:R-:W-:-:S04]  /*0800*/  UMOV UR40, 0xffffd000 ;  /* 0xffffd00000287882 */ /* 0x000fc80000000000 */
[----:B------:R-:W-:Y:S01]  /*0810*/  IMAD.IADD R4, R12, 0x1, -R3 ;  /* 0x000000010c047824 */ /* 0x000fe200078e0a03 */
[----:B------:R-:W-:-:S03]  /*0820*/  LOP3.LUT R3, R7, 0x1, RZ, 0xc0, !PT ;  /* 0x0000000107037812 */ /* 0x000fc600078ec0ff */
[----:B------:R-:W-:Y:S01]  /*0830*/  IMAD R8, R2, 0x8, R4 ;  /* 0x0000000802087824 */ /* 0x000fe200078e0204 */
[--C-:B------:R-:W-:Y:S02]  /*0840*/  SHF.R.S32.HI R4, RZ, 0x1, R0.reuse ;  /* 0x00000001ff047819 */ /* 0x100fe40000011400 */
[----:B------:R-:W-:Y:S02]  /*0850*/  SHF.R.S32.HI R0, RZ, 0x1f, R0 ;  /* 0x0000001fff007819 */ /* 0x000fe40000011400 */
[----:B------:R-:W-:Y:S01]  /*0860*/  ISETP.NE.U32.AND P3, PT, R3, 0x1, PT ;  /* 0x000000010300780c */ /* 0x000fe20003f65070 */
[----:B------:R-:W-:Y:S01]  /*0870*/  IMAD.SHL.U32 R3, R12, 0x40, RZ ;  /* 0x000000400c037824 */ /* 0x000fe200078e00ff */
[----:B------:R-:W-:Y:S02]  /*0880*/  LEA.HI R2, R0, R4, RZ, 0x2 ;  /* 0x0000000400027211 */ /* 0x000fe400078f10ff */
[----:B------:R-:W-:Y:S02]  /*0890*/  SHF.R.S32.HI R0, RZ, 0x1, R5 ;  /* 0x00000001ff007819 */ /* 0x000fe40000011405 */
[----:B------:R-:W-:-:S02]  /*08a0*/  LOP3.LUT R5, R3, 0x1c0, RZ, 0xc0, !PT ;  /* 0x000001c003057812 */ /* 0x000fc400078ec0ff */
[C---:B------:R-:W-:Y:S01]  /*08b0*/  LOP3.LUT P4, RZ, R0.reuse, 0x2, RZ, 0xc0, !PT ;  /* 0x0000000200ff7812 */ /* 0x040fe2000788c0ff */
[----:B------:R-:W-:Y:S01]  /*08c0*/  IMAD.SHL.U32 R0, R0, 0x40, RZ ;  /* 0x0000004000007824 */ /* 0x000fe200078e00ff */
[----:B------:R-:W-:Y:S01]  /*08d0*/  LOP3.LUT R3, R2, 0xfffffffc, RZ, 0xc0, !PT ;  /* 0xfffffffc02037812 */ /* 0x000fe200078ec0ff */
[----:B------:R-:W-:Y:S01]  /*08e0*/  IMAD.SHL.U32 R2, R11, 0x10, RZ ;  /* 0x000000100b027824 */ /* 0x000fe200078e00ff */
[----:B------:R-:W-:Y:S02]  /*08f0*/  SEL R237, R237, 0x10, !P3 ;  /* 0x00000010eded7807 */ /* 0x000fe40005800000 */
[----:B------:R-:W-:Y:S01]  /*0900*/  LOP3.LUT R0, R0, 0xc0, RZ, 0xc0, !PT ;  /* 0x000000c000007812 */ /* 0x000fe200078ec0ff */
[----:B------:R-:W-:Y:S01]  /*0910*/  IMAD.IADD R12, R4, 0x1, -R3 ;  /* 0x00000001040c7824 */ /* 0x000fe200078e0a03 */
[----:B------:R-:W-:Y:S02]  /*0920*/  LOP3.LUT R2, R5, 0x30, R2, 0xf8, !PT ;  /* 0x0000003005027812 */ /* 0x000fe400078ef802 */
[----:B------:R-:W-:-:S02]  /*0930*/  LOP3.LUT R3, R0, 0x8, R13, 0xf8, !PT ;  /* 0x0000000800037812 */ /* 0x000fc400078ef80d */
[----:B------:R-:W-:Y:S02]  /*0940*/  SHF.R.U32.HI R0, RZ, 0x3, R0 ;  /* 0x00000003ff007819 */ /* 0x000fe40000011600 */
[----:B------:R-:W-:Y:S02]  /*0950*/  LOP3.LUT R4, R2, 0x8, R13, 0xf8, !PT ;  /* 0x0000000802047812 */ /* 0x000fe400078ef80d */
[----:B------:R-:W-:Y:S01]  /*0960*/  LOP3.LUT R221, R3, R0, RZ, 0x3c, !PT ;  /* 0x0000000003dd7212 */ /* 0x000fe200078e3cff */
[----:B------:R-:W-:Y:S01]  /*0970*/  IMAD.SHL.U32 R3, R19, 0x20, RZ ;  /* 0x0000002013037824 */ /* 0x000fe200078e00ff */
[----:B------:R-:W-:Y:S02]  /*0980*/  LOP3.LUT R0, R6, 0x3fffffe, RZ, 0xc0, !PT ;  /* 0x03fffffe06007812 */ /* 0x000fe400078ec0ff */
[----:B------:R-:W-:Y:S01]  /*0990*/  SHF.R.U32.HI R2, RZ, 0x3, R5 ;  /* 0x00000003ff027819 */ /* 0x000fe20000011605 */
[----:B------:R-:W-:Y:S01]  /*09a0*/  IMAD.U32 R221, R8, 0x20, R221 ;  /* 0x0000002008dd7824 */ /* 0x000fe200078e00dd */
[----:B------:R-:W-:Y:S01]  /*09b0*/  SEL R222, R230, 0xffffffe0, !P4 ;  /* 0xffffffe0e6de7807 */ /* 0x000fe20006000000 */
[C---:B------:R-:W-:Y:S01]  /*09c0*/  IMAD.IADD R5, R7.reuse, 0x1, -R0 ;  /* 0x0000000107057824 */ /* 0x040fe200078e0a00 */
[----:B------:R-:W-:Y:S01]  /*09d0*/  LOP3.LUT R13, R4, R2, RZ, 0x3c, !PT ;  /* 0x00000002040d7212 */ /* 0x000fe200078e3cff */
[----:B------:R-:W-:Y:S01]  /*09e0*/  IMAD.SHL.U32 R0, R7, 0x40, RZ ;  /* 0x0000004007007824 */ /* 0x000fe200078e00ff */
[----:B------:R-:W-:Y:S01]  /*09f0*/  SHF.R.S32.HI R2, RZ, 0x3, R9 ;  /* 0x00000003ff027819 */ /* 0x000fe20000011409 */
[----:B------:R-:W-:Y:S01]  /*0a00*/  IMAD.SHL.U32 R4, R16, 0x2, RZ ;  /* 0x0000000210047824 */ /* 0x000fe200078e00ff */
[----:B------:R-:W-:Y:S01]  /*0a10*/  LOP3.LUT P0, RZ, R12, 0x2, RZ, 0xc0, !PT ;  /* 0x000000020cff7812 */ /* 0x000fe2000780c0ff */
[----:B------:R-:W-:Y:S01]  /*0a20*/  IMAD.SHL.U32 R221, R221, 0x2, RZ ;  /* 0x00000002dddd7824 */ /* 0x000fe200078e00ff */
[----:B------:R-:W-:Y:S01]  /*0a30*/  LOP3.LUT R0, R0, 0x1c0, RZ, 0xc0, !PT ;  /* 0x000001c000007812 */ /* 0x000fe200078ec0ff */
[----:B------:R-:W-:Y:S01]  /*0a40*/  IMAD R15, R2, 0x8, R15 ;  /* 0x00000008020f7824 */ /* 0x000fe200078e020f */
[----:B------:R-:W-:Y:S01]  /*0a50*/  SEL R230, R230, 0xffffffe0, !P0 ;  /* 0xffffffe0e6e67807 */ /* 0x000fe20004000000 */
[C---:B------:R-:W-:Y:S01]  /*0a60*/  IMAD R225, R11.reuse, 0x2, R2 ;  /* 0x000000020be17824 */ /* 0x040fe200078e0202 */
[----:B------:R-:W-:Y:S01]  /*0a70*/  LOP3.LUT R3, R0, 0x20, R3, 0xf8, !PT ;  /* 0x0000002000037812 */ /* 0x000fe200078ef803 */
[----:B------:R-:W-:Y:S01]  /*0a80*/  IMAD R2, R11, 0x200, R4 ;  /* 0x000002000b027824 */ /* 0x000fe200078e0204 */
[----:B------:R-:W-:Y:S01]  /*0a90*/  SHF.R.U32.HI R0, RZ, 0x3, R0 ;  /* 0x00000003ff007819 */ /* 0x000fe20000011600 */
[----:B------:R-:W-:-:S02]  /*0aa0*/  IMAD.IADD R222, R221, 0x1, R222 ;  /* 0x00000001ddde7824 */ /* 0x000fc400078e02de */
[----:B------:R-:W-:Y:S01]  /*0ab0*/  IMAD R9, R5, 0x20, R2 ;  /* 0x0000002005097824 */ /* 0x000fe200078e0202 */
[----:B------:R-:W-:Y:S01]  /*0ac0*/  LOP3.LUT R7, R3, R0, RZ, 0x3c, !PT ;  /* 0x0000000003077212 */ /* 0x000fe200078e3cff */
[----:B------:R-:W-:Y:S01]  /*0ad0*/  IMAD.U32 R3, RZ, RZ, UR15 ;  /* 0x0000000fff037e24 */ /* 0x000fe2000f8e00ff */
[----:B------:R-:W-:Y:S02]  /*0ae0*/  SHF.R.S32.HI R0, RZ, 0x1, R6 ;  /* 0x00000001ff007819 */ /* 0x000fe40000011406 */
[----:B------:R-:W-:Y:S02]  /*0af0*/  SHF.R.S32.HI R2, RZ, 0x7, R17 ;  /* 0x00000007ff027819 */ /* 0x000fe40000011411 */
[C---:B------:R-:W-:Y:S01]  /*0b00*/  LOP3.LUT P1, RZ, R0.reuse, 0x2, RZ, 0xc0, !PT ;  /* 0x0000000200ff7812 */ /* 0x040fe2000782c0ff */
[----:B------:R-:W-:Y:S02]  /*0b10*/  IMAD.SHL.U32 R0, R0, 0x40, RZ ;  /* 0x0000004000007824 */ /* 0x000fe400078e00ff */
[----:B------:R-:W-:-:S02]  /*0b20*/  IMAD R3, R2, 0x1000, R4 ;  /* 0x0000100002037824 */ /* 0x000fc400078e0204 */
[----:B------:R-:W-:Y:S01]  /*0b30*/  IMAD.SHL.U32 R2, R2, 0x8, RZ ;  /* 0x0000000802027824 */ /* 0x000fe200078e00ff */
[----:B------:R-:W-:Y:S01]  /*0b40*/  LOP3.LUT R0, R0, 0xc0, RZ, 0xc0, !PT ;  /* 0x000000c000007812 */ /* 0x000fe200078ec0ff */
[----:B------:R-:W-:Y:S02]  /*0b50*/  IMAD R5, R18, 0x400, R3 ;  /* 0x0000040012057824 */ /* 0x000fe400078e0203 */
[----:B------:R-:W-:Y:S01]  /*0b60*/  IMAD.SHL.U32 R4, R14, 0x10, RZ ;  /* 0x000000100e047824 */ /* 0x000fe200078e00ff */
[----:B------:R-:W-:Y:S01]  /*0b70*/  LOP3.LUT R2, R2, 0x8, RZ, 0xc0, !PT ;  /* 0x0000000802027812 */ /* 0x000fe200078ec0ff */
[----:B------:R-:W-:Y:S01]  /*0b80*/  IMAD.IADD R240, R7, 0x1, R5 ;  /* 0x0000000107f07824 */ /* 0x000fe200078e0205 */
[----:B------:R-:W-:Y:S01]  /*0b90*/  SHF.R.U32.HI R3, RZ, 0x3, R0 ;  /* 0x00000003ff037819 */ /* 0x000fe20000011600 */
[----:B------:R-:W-:Y:S01]  /*0ba0*/  IMAD.SHL.U32 R5, R14, 0x8, RZ ;  /* 0x000000080e057824 */ /* 0x000fe200078e00ff */
[----:B------:R-:W-:Y:S01]  /*0bb0*/  LOP3.LUT R7, R2, 0x10, R4, 0xf8, !PT ;  /* 0x0000001002077812 */ /* 0x000fe200078ef804 */
[----:B------:R-:W-:Y:S01]  /*0bc0*/  IMAD.SHL.U32 R240, R240, 0x2, RZ ;  /* 0x00000002f0f07824 */ /* 0x000fe200078e00ff */
[----:B------:R-:W-:Y:S01]  /*0bd0*/  LOP3.LUT R8, R3, R0, R2, 0x1e, !PT ;  /* 0x0000000003087212 */ /* 0x000fe200078e1e02 */
[----:B------:R-:W-:Y:S01]  /*0be0*/  IMAD.SHL.U32 R0, R10, 0x40, RZ ;  /* 0x000000400a007824 */ /* 0x000fe200078e00ff */
[----:B------:R-:W-:Y:S01]  /*0bf0*/  LOP3.LUT R5, R5, 0x8, RZ, 0xc0, !PT ;  /* 0x0000000805057812 */ /* 0x000fe200078ec0ff */
[----:B------:R-:W-:Y:S01]  /*0c00*/  IMAD.SHL.U32 R2, R12, 0x40, RZ ;  /* 0x000000400c027824 */ /* 0x000fe200078e00ff */
[----:B------:R-:W-:Y:S01]  /*0c10*/  IADD3 R238, R240, 0x20, RZ ;  /* 0x00000020f0ee7810 */ /* 0x000fe20007ffe0ff */
[----:B------:R-:W-:Y:S01]  /*0c20*/  IMAD.IADD R8, R8, 0x1, R9 ;  /* 0x0000000108087824 */ /* 0x000fe200078e0209 */
[----:B------:R-:W-:Y:S01]  /*0c30*/  LOP3.LUT R0, R0, 0x1c0, RZ, 0xc0, !PT ;  /* 0x000001c000007812 */ /* 0x000fe200078ec0ff */
[----:B------:R-:W-:Y:S01]  /*0c40*/  IMAD R3, R14, 0x200, R13 ;  /* 0x000002000e037824 */ /* 0x000fe200078e020d */
[----:B------:R-:W-:Y:S01]  /*0c50*/  LOP3.LUT R2, R2, 0xc0, RZ, 0xc0, !PT ;  /* 0x000000c002027812 */ /* 0x000fe200078ec0ff */
[----:B------:R-:W-:Y:S01]  /*0c60*/  IMAD.IADD R239, R240, 0x1, R237 ;  /* 0x00000001f0ef7824 */ /* 0x000fe200078e02ed */
[----:B------:R-:W-:-:S02]  /*0c70*/  SHF.R.U32.HI R6, RZ, 0x3, R0 ;  /* 0x00000003ff067819 */ /* 0x000fc40000011600 */
[--C-:B------:R-:W-:Y:S02]  /*0c80*/  SHF.R.U32.HI R4, RZ, 0x3, R2.reuse ;  /* 0x00000003ff047819 */ /* 0x100fe40000011602 */
[--C-:B------:R-:W-:Y:S01]  /*0c90*/  LOP3.LUT R6, R6, R0, R5.reuse, 0x1e, !PT ;  /* 0x0000000006067212 */ /* 0x100fe200078e1e05 */
[----:B------:R-:W-:Y:S01]  /*0ca0*/  IMAD.SHL.U32 R0, R15, 0x20, RZ ;  /* 0x000000200f007824 */ /* 0x000fe200078e00ff */
[C---:B------:R-:W-:Y:S02]  /*0cb0*/  LOP3.LUT R5, R4.reuse, R2, R5, 0x1e, !PT ;  /* 0x0000000204057212 */ /* 0x040fe400078e1e05 */
[----:B------:R-:W-:Y:S01]  /*0cc0*/  LOP3.LUT R2, R4, R7, R2, 0x1e, !PT ;  /* 0x0000000704027212 */ /* 0x000fe200078e1e02 */
[----:B------:R-:W-:Y:S01]  /*0cd0*/  IMAD R231, R18, 0x200, R0 ;  /* 0x0000020012e77824 */ /* 0x000fe200078e0200 */
[----:B------:R-:W-:Y:S01]  /*0ce0*/  LEA R4, R8, 0x9000, 0x1 ;  /* 0x0000900008047811 */ /* 0x000fe200078e08ff */
[----:B------:R-:W-:Y:S01]  /*0cf0*/  IMAD.U32 R225, R225, 0x200, R6 ;  /* 0x00000200e1e17824 */ /* 0x000fe200078e0006 */
[----:B------:R-:W-:Y:S01]  /*0d00*/  @P2 IADD3 R238, R240, -0x20, RZ ;  /* 0xffffffe0f0ee2810 */ /* 0x000fe20007ffe0ff */
[----:B------:R-:W-:Y:S01]  /*0d10*/  IMAD.IADD R229, R0, 0x1, R2 ;  /* 0x0000000100e57824 */ /* 0x000fe200078e0202 */
[C---:B------:R-:W-:Y:S01]  /*0d20*/  IADD3 R2, R248.reuse, 0x20, RZ ;  /* 0x00000020f8027810 */ /* 0x040fe20007ffe0ff */
[----:B------:R-:W-:Y:S01]  /*0d30*/  IMAD.IADD R231, R231, 0x1, R5 ;  /* 0x00000001e7e77824 */ /* 0x000fe200078e0205 */
[----:B------:R-:W-:Y:S01]  /*0d40*/  IADD3 R0, R248, 0x40, RZ ;  /* 0x00000040f8007810 */ /* 0x000fe20007ffe0ff */
[----:B------:R-:W-:Y:S01]  /*0d50*/  IMAD.IADD R237, R237, 0x1, R238 ;  /* 0x00000001eded7824 */ /* 0x000fe200078e02ee */
[----:B------:R-:W-:Y:S01]  /*0d60*/  LEA R225, R225, 0xf000, 0x1 ;  /* 0x0000f000e1e17811 */ /* 0x000fe200078e08ff */
[----:B------:R1:W-:Y:S04]  /*0d70*/  STL [R1+0x8], R2 ;  /* 0x0000080201007387 */ /* 0x0003e80000100800 */
[----:B------:R2:W-:Y:S01]  /*0d80*/  STL [R1+0xc], R0 ;  /* 0x00000c0001007387 */ /* 0x0005e20000100800 */
[----:B------:R-:W-:-:S02]  /*0d90*/  IMAD.IADD R226, R225, 0x1, R226 ;  /* 0x00000001e1e27824 */ /* 0x000fc400078e02e2 */
[--C-:B------:R-:W-:Y:S01]  /*0da0*/  IMAD.IADD R228, R225, 0x1, R227.reuse ;  /* 0x00000001e1e47824 */ /* 0x100fe200078e02e3 */
[----:B------:R3:W-:Y:S01]  /*0db0*/  STL [R1+0x30], R4 ;  /* 0x0000300401007387 */ /* 0x0007e20000100800 */
[----:B------:R-:W-:Y:S02]  /*0dc0*/  IMAD.IADD R227, R226, 0x1, R227 ;  /* 0x00000001e2e37824 */ /* 0x000fe400078e02e3 */
[----:B-1----:R-:W-:Y:S01]  /*0dd0*/  IMAD.SHL.U32 R2, R3, 0x2, RZ ;  /* 0x0000000203027824 */ /* 0x002fe200078e00ff */
[C---:B--2---:R-:W-:Y:S02]  /*0de0*/  IADD3 R0, R4.reuse, 0x20, RZ ;  /* 0x0000002004007810 */ /* 0x044fe40007ffe0ff */
[----:B------:R-:W-:-:S05]  /*0df0*/  @P1 IADD3 R0, R4, -0x20, RZ ;  /* 0xffffffe004001810 */ /* 0x000fca0007ffe0ff */
[----:B------:R3:W-:Y:S02]  /*0e00*/  STL [R1+0x34], R0 ;  /* 0x0000340001007387 */ /* 0x0007e40000100800 */
.L_x_170:
        /* <DEDUP_REMOVED lines=53> */
.L_x_129:
        /* <DEDUP_REMOVED lines=22> */
[----:B------:R-:W-:Y:S02]  /*12c0*/  UIMAD UR7, UR39, UR8, URZ ;  /* 0x00000008270772a4 */ /* 0x000fe4000f8e023f */
[----:B-1----:R-:W-:Y:S02]  /*12d0*/  UISETP.NE.AND UP0, UPT, UR24, -0x1, UPT ;  /* 0xffffffff1800788c */ /* 0x002fe4000bf05270 */
[----:B------:R-:W-:Y:S02]  /*12e0*/  UIADD3 UR6, UR20, 0x3f, URZ ;  /* 0x0000003f14067890 */ /* 0x000fe4000fffe03f */
[----:B------:R-:W-:Y:S02]  /*12f0*/  UIMAD UR10, UR32, UR9, UR7 ;  /* 0x00000009200a72a4 */ /* 0x000fe4000f8e0207 */
[----:B------:R-:W-:Y:S01]  /*1300*/  USHF.R.S32.HI UR7, URZ, 0x1f, UR6 ;  /* 0x0000001f3f077899 */ /* 0x000fe20008011406 */
[----:B------:R-:W-:Y:S01]  /*1310*/  PLOP3.LUT P1, PT, PT, PT, UP0, 0x80, 0x0 ;  /* 0x000000000000781c */ /* 0x000fe20003f2f008 */
[----:B------:R-:W-:-:S02]  /*1320*/  ULDC.64 UR14, c[0x0][0x190] ;  /* 0x00006400000e7ab9 */ /* 0x000fc40000000a00 */
[----:B------:R-:W-:Y:S02]  /*1330*/  ULEA.HI UR9, UR7, UR6, URZ, 0x6 ;  /* 0x0000000607097291 */ /* 0x000fe4000f8f303f */
[----:B------:R-:W-:Y:S02]  /*1340*/  UIMAD.WIDE.U32 UR4, UR32, UR8, URZ ;  /* 0x00000008200472a5 */ /* 0x000fe4000f8e003f */
[----:B------:R-:W-:Y:S02]  /*1350*/  UISETP.NE.AND UP2, UPT, UR11, -0x1, UPT ;  /* 0xffffffff0b00788c */ /* 0x000fe4000bf45270 */
[----:B------:R-:W-:Y:S02]  /*1360*/  UIMAD.WIDE.U32 UR6, UR11, UR14, URZ ;  /* 0x0000000e0b0672a5 */ /* 0x000fe4000f8e003f */
[----:B------:R-:W-:Y:S02]  /*1370*/  @UP0 UIADD3 UR8, UR21, UR24, URZ ;  /* 0x0000001815080290 */ /* 0x000fe4000fffe03f */
[----:B------:R-:W-:-:S02]  /*1380*/  ULDC.64 UR22, c[0x0][0x198] ;  /* 0x0000660000167ab9 */ /* 0x000fc40000000a00 */
[----:B------:R-:W-:Y:S02]  /*1390*/  UIADD3 UR33, UR5, UR10, URZ ;  /* 0x0000000a05217290 */ /* 0x000fe4000fffe03f */
[----:B------:R-:W-:Y:S02]  /*13a0*/  USEL UR38, UR4, UR6, !UP2 ;  /* 0x0000000604267287 */ /* 0x000fe4000d000000 */
[----:B------:R-:W-:Y:S02]  /*13b0*/  @UP0 UIMAD.WIDE.U32 UR4, UR8, UR22, URZ ;  /* 0x00000016080402a5 */ /* 0x000fe4000f8e003f */
[----:B------:R-:W-:Y:S02]  /*13c0*/  ULOP3.LUT UR6, UR9, 0xffffffc0, URZ, 0xc0, !UPT ;  /* 0xffffffc009067892 */ /* 0x000fe4000f8ec03f */
[----:B------:R-:W-:Y:S02]  /*13d0*/  @UP0 UIMAD UR26, UR8, UR23, UR5 ;  /* 0x00000017081a02a4 */ /* 0x000fe4000f8e0205 */
[----:B------:R-:W-:-:S02]  /*13e0*/  UIMAD UR5, UR11, UR15, URZ ;  /* 0x0000000f0b0572a4 */ /* 0x000fc4000f8e023f */
[----:B------:R-:W-:Y:S02]  /*13f0*/  UIADD3 UR14, UR6, -0x40, URZ ;  /* 0xffffffc0060e7890 */ /* 0x000fe4000fffe03f */
[----:B------:R-:W-:Y:S02]  /*1400*/  USHF.R.S32.HI UR34, URZ, 0x6, UR9 ;  /* 0x000000063f227899 */ /* 0x000fe40008011409 */
        /* <DEDUP_REMOVED lines=8> */
[----:B------:R-:W-:-:S04]  /*1490*/  UIMAD UR7, UR21, UR7, UR8 ;  /* 0x00000007150772a4 */ /* 0x000fc8000f8e0208 */
[----:B------:R-:W-:-:S03]  /*14a0*/  UIADD3 UR5, UR5, UR7, URZ ;  /* 0x0000000705057290 */ /* 0x000fc6000fffe03f */
[----:B------:R-:W-:Y:S02]  /*14b0*/  ULDC.64 UR6, c[0x0][0x180] ;  /* 0x0000600000067ab9 */ /* 0x000fe40000000a00 */
[----:B------:R-:W-:Y:S02]  /*14c0*/  UIMAD UR8, UR39, UR6, URZ ;  /* 0x00000006270872a4 */ /* 0x000fe4000f8e023f */
[----:B------:R-:W-:Y:S02]  /*14d0*/  UIMAD.WIDE.U32 UR4, UR32, UR6, UR4 ;  /* 0x00000006200472a5 */ /* 0x000fe4000f8e0004 */
[----:B------:R-:W-:-:S04]  /*14e0*/  UIMAD UR7, UR32, UR7, UR8 ;  /* 0x00000007200772a4 */ /* 0x000fc8000f8e0208 */
[----:B------:R-:W-:Y:S02]  /*14f0*/  UIADD3 UR26, UR5, UR7, URZ ;  /* 0x00000007051a7290 */ /* 0x000fe4000fffe03f */
[----:B------:R-:W-:Y:S02]  /*1500*/  UMOV UR23, UR4 ;  /* 0x0000000400177c82 */ /* 0x000fe40008000000 */
.L_x_131:
        /* <DEDUP_REMOVED lines=9> */
[----:B------:R-:W-:Y:S02]  /*15a0*/  ULDC.64 UR8, c[0x0][0x188] ;  /* 0x0000620000087ab9 */ /* 0x000fe40000000a00 */
[----:B------:R-:W-:Y:S02]  /*15b0*/  UIMAD UR7, UR21, UR7, UR4 ;  /* 0x00000007150772a4 */ /* 0x000fe4000f8e0204 */
[----:B------:R-:W-:-:S04]  /*15c0*/  UIMAD UR4, UR39, UR8, URZ ;  /* 0x00000008270472a4 */ /* 0x000fc8000f8e023f */
[----:B------:R-:W-:Y:S02]  /*15d0*/  UIMAD UR9, UR32, UR9, UR4 ;  /* 0x00000009200972a4 */ /* 0x000fe4000f8e0204 */
[----:B------:R-:W-:-:S04]  /*15e0*/  UIMAD.WIDE.U32 UR4, UR21, UR6, URZ ;  /* 0x00000006150472a5 */ /* 0x000fc8000f8e003f */
[----:B------:R-:W-:-:S04]  /*15f0*/  UIADD3 UR5, UR5, UR7, URZ ;  /* 0x0000000705057290 */ /* 0x000fc8000fffe03f */
[----:B------:R-:W-:-:S04]  /*1600*/  UIMAD.WIDE.U32 UR4, UR32, UR8, UR4 ;  /* 0x00000008200472a5 */ /* 0x000fc8000f8e0004 */
[----:B------:R-:W-:-:S03]  /*1610*/  UIADD3 UR31, UR5, UR9, URZ ;  /* 0x00000009051f7290 */ /* 0x000fc6000fffe03f */
[----:B------:R-:W-:Y:S02]  /*1620*/  UMOV UR30, UR4 ;  /* 0x00000004001e7c82 */ /* 0x000fe40008000000 */
.L_x_132:
        /* <DEDUP_REMOVED lines=8> */
[----:B------:R-:W-:Y:S02]  /*16b0*/  USHF.R.S32.HI UR22, URZ, 0x1f, UR18 ;  /* 0x0000001f3f167899 */ /* 0x000fe40008011412 */
[----:B------:R-:W-:-:S02]  /*16c0*/  @UP2 UMOV UR27, UR4 ;  /* 0x00000004001b2c82 */ /* 0x000fc40008000000 */
        /* <DEDUP_REMOVED lines=8> */
[----:B------:R-:W-:Y:S01]  /*1750*/  UIMAD UR4, UR39, UR8, UR54 ;  /* 0x00000008270472a4 */ /* 0x000fe2000f8e0236 */
[----:B------:R-:W2:Y:S03]  /*1760*/  S2UR UR8, SR_CTAID.X ;  /* 0x00000000000879c3 */ /* 0x000ea60000002500 */
        /* <DEDUP_REMOVED lines=8> */
[----:B------:R-:W-:Y:S01]  /*17f0*/  ULDC.64 UR6, c[0x0][0x3d8] ;  /* 0x0000f60000067ab9 */ /* 0x000fe20000000a00 */
[----:B-1----:R-:W-:Y:S01]  /*1800*/  IMAD.MOV R0, RZ, RZ, -R5 ;  /* 0x000000ffff007224 */ /* 0x002fe200078e0a05 */
[----:B--2---:R-:W-:Y:S01]  /*1810*/  UIMAD.WIDE.U32 UR4, UR8, UR6, URZ ;  /* 0x00000006080472a5 */ /* 0x004fe2000f8e003f */
[----:B------:R-:W-:Y:S02]  /*1820*/  IMAD.MOV.U32 R4, RZ, RZ, RZ ;  /* 0x000000ffff047224 */ /* 0x000fe400078e00ff */
[----:B------:R-:W-:Y:S01]  /*1830*/  IMAD R0, R0, R6, RZ ;  /* 0x0000000600007224 */ /* 0x000fe200078e02ff */
[----:B------:R-:W-:-:S02]  /*1840*/  USEL UR15, UR4, URZ, UP6 ;  /* 0x0000003f040f7287 */ /* 0x000fc4000b000000 */
[----:B------:R-:W-:Y:S01]  /*1850*/  UIMAD UR7, UR8, UR7, UR5 ;  /* 0x00000007080772a4 */ /* 0x000fe2000f8e0205 */
[----:B------:R-:W-:Y:S01]  /*1860*/  IMAD.HI.U32 R0, R5, R0, R4 ;  /* 0x0000000005007227 */ /* 0x000fe200078e0004 */
[----:B------:R-:W-:Y:S02]  /*1870*/  USHF.L.U64.HI UR4, UR32, 0x7, UR39 ;  /* 0x0000000720047899 */ /* 0x000fe40008010227 */
[----:B------:R-:W-:Y:S02]  /*1880*/  USHF.L.U32 UR8, UR32, 0x7, URZ ;  /* 0x0000000720087899 */ /* 0x000fe4000800063f */
[----:B------:R-:W-:Y:S01]  /*1890*/  USEL UR5, UR4, URZ, UP1 ;  /* 0x0000003f04057287 */ /* 0x000fe20008800000 */
[----:B------:R-:W-:Y:S01]  /*18a0*/  IMAD.HI.U32 R0, R0, R3, RZ ;  /* 0x0000000300007227 */ /* 0x000fe200078e00ff */
[----:B------:R-:W-:-:S03]  /*18b0*/  USEL UR4, UR8, URZ, UP1 ;  /* 0x0000003f08047287 */ /* 0x000fc60008800000 */
[----:B------:R-:W-:Y:S01]  /*18c0*/  IMAD.MOV R4, RZ, RZ, -R0 ;  /* 0x000000ffff047224 */ /* 0x000fe200078e0a00 */
[----:B------:R-:W-:Y:S02]  /*18d0*/  UIADD3 UR4, UP1, UR14, UR4, URZ ;  /* 0x000000040e047290 */ /* 0x000fe4000ff3e03f */
[----:B------:R-:W-:Y:S01]  /*18e0*/  ULDC UR8, c[0x0][0x234] ;  /* 0x00008d0000087ab9 */ /* 0x000fe20000000800 */
[C---:B------:R-:W-:Y:S01]  /*18f0*/  IMAD R3, R6.reuse, R4, R3 ;  /* 0x0000000406037224 */ /* 0x040fe200078e0203 */
[----:B------:R-:W-:Y:S02]  /*1900*/  UIADD3.X UR6, UR29, UR5, URZ, UP1, !UPT ;  /* 0x000000051d067290 */ /* 0x000fe40008ffe43f */
[----:B------:R-:W-:Y:S02]  /*1910*/  UIMAD UR5, UR37, UR4, URZ ;  /* 0x00000004250572a4 */ /* 0x000fe4000f8e023f */
[----:B------:R-:W-:Y:S02]  /*1920*/  ISETP.GT.U32.AND P0, PT, R6, R3, PT ;  /* 0x000000030600720c */ /* 0x000fe40003f04070 */
[----:B------:R-:W-:-:S02]  /*1930*/  UIMAD UR6, UR36, UR6, UR5 ;  /* 0x00000006240672a4 */ /* 0x000fc4000f8e0205 */
        /* <DEDUP_REMOVED lines=22> */
.L_x_133:
[----:B------:R-:W-:Y:S02]  /*1aa0*/  UMOV UR6, UR52 ;  /* 0x0000003400067c82 */ /* 0x000fe40008000000 */
.L_x_134:
[----:B------:R-:W1:Y:S01]  /*1ab0*/  S2R R15, SR_TID.X ;  /* 0x00000000000f7919 */ /* 0x000e620000002100 */
[----:B------:R-:W-:Y:S01]  /*1ac0*/  UIADD3 UR4, UP4, UP3, UR4, UR46, UR48 ;  /* 0x0000002e04047290 */ /* 0x000fe2000fb9e030 */
[----:B------:R-:W-:Y:S01]  /*1ad0*/  SHF.R.S32.HI R249, RZ, 0x1f, R248 ;  /* 0x0000001ffff97819 */ /* 0x000fe200000114f8 */
[----:B------:R-:W-:Y:S01]  /*1ae0*/  UIADD3 UR10, UR14, UR10, URZ ;  /* 0x0000000a0e0a7290 */ /* 0x000fe2000fffe03f */
[----:B------:R-:W-:Y:S01]  /*1af0*/  IMAD.U32 R9, RZ, RZ, UR35 ;  /* 0x00000023ff097e24 */ /* 0x000fe2000f8e00ff */
[----:B------:R-:W-:Y:S01]  /*1b00*/  UIADD3 UR25, UP2, UP1, UR15, UR4, UR17 ;  /* 0x000000040f197290 */ /* 0x000fe2000f95e011 */
[----:B------:R-:W-:Y:S01]  /*1b10*/  BSSY B1, `(.L_x_130) ;  /* 0x000086f000017945 */ /* 0x000fe20003800000 */
        /* <DEDUP_REMOVED lines=17> */
[----:B------:R-:W-:Y:S01]  /*1c30*/  UIADD3 UR4, UR14, UR6, URZ ;  /* 0x000000060e047290 */ /* 0x000fe2000fffe03f */
[----:B------:R-:W-:Y:S01]  /*1c40*/  IADD3.X R7, R17, UR29, RZ, P0, !PT ;  /* 0x0000001d11077c10 */ /* 0x000fe200087fe4ff */
[----:B------:R-:W-:Y:S01]  /*1c50*/  IMAD.WIDE.U32 R4, R0, c[0x0][0x190], R248 ;  /* 0x0000640000047a25 */ /* 0x000fe200078e00f8 */
[----:B------:R-:W-:-:S03]  /*1c60*/  UMOV UR29, 0x4 ;  /* 0x00000004001d7882 */ /* 0x000fc60000000000 */
[----:B------:R-:W-:Y:S01]  /*1c70*/  IMAD R7, R7, c[0x0][0x190], RZ ;  /* 0x0000640007077a24 */ /* 0x000fe200078e02ff */
[----:B------:R-:W-:-:S03]  /*1c80*/  IADD3 R6, P0, R4, UR38, RZ ;  /* 0x0000002604067c10 */ /* 0x000fc6000ff1e0ff */
[----:B------:R-:W-:-:S05]  /*1c90*/  IMAD R0, R0, c[0x0][0x194], R7 ;  /* 0x0000650000007a24 */ /* 0x000fca00078e0207 */
[----:B------:R-:W-:Y:S01]  /*1ca0*/  IADD3.X R7, R5, UR33, R0, P0, !PT ;  /* 0x0000002105077c10 */ /* 0x000fe200087fe400 */
[----:B------:R-:W-:Y:S01]  /*1cb0*/  IMAD.U32 R0, RZ, RZ, UR14 ;  /* 0x0000000eff007e24 */ /* 0x000fe2000f8e00ff */
[----:B------:R-:W-:Y:S01]  /*1cc0*/  ULDC.64 UR14, c[0x0][0x3c8] ;  /* 0x0000f200000e7ab9 */ /* 0x000fe20000000a00 */
[----:B------:R-:W-:Y:S01]  /*1cd0*/  IADD3 R4, P0, R248, UR27, RZ ;  /* 0x0000001bf8047c10 */ /* 0x000fe2000ff1e0ff */
[----:B------:R-:W-:Y:S01]  /*1ce0*/  UIMAD.WIDE UR4, UR4, UR29, UR14 ;  /* 0x0000001d040472a5 */ /* 0x000fe2000f8e020e */
[----:B------:R-:W-:Y:S02]  /*1cf0*/  IMAD.WIDE.U32 R6, R9, c[0x0][0x1a8], R6 ;  /* 0x00006a0009067a25 */ /* 0x000fe400078e0006 */
[----:B------:R-:W-:-:S03]  /*1d00*/  IADD3.X R5, R249, UR28, RZ, P0, !PT ;  /* 0x0000001cf9057c10 */ /* 0x000fc600087fe4ff */
[----:B------:R-:W-:Y:S01]  /*1d10*/  IADD3 R10, R7, UR9, RZ ;  /* 0x00000009070a7c10 */ /* 0x000fe2000fffe0ff */
[----:B------:R-:W-:Y:S01]  /*1d20*/  UMOV UR15, UR4 ;  /* 0x00000004000f7c82 */ /* 0x000fe20008000000 */
[----:B------:R-:W-:Y:S01]  /*1d30*/  IMAD.WIDE.U32 R4, R0, c[0x0][0x370], R4 ;  /* 0x0000dc0000047a25 */ /* 0x000fe200078e0004 */
[----:B------:R-:W-:Y:S01]  /*1d40*/  UIADD3 UR4, -UR16, UR20, UR18 ;  /* 0x0000001410047290 */ /* 0x000fe2000fffe112 */
[----:B------:R-:W-:Y:S01]  /*1d50*/  LEA.HI R0, R8, R15, RZ, 0x5 ;  /* 0x0000000f08007211 */ /* 0x000fe200078f28ff */
[----:B------:R-:W-:Y:S01]  /*1d60*/  UMOV UR14, UR5 ;  /* 0x00000005000e7c82 */ /* 0x000fe20008000000 */
[----:B------:R-:W-:Y:S01]  /*1d70*/  IMAD R7, R17, c[0x0][0x370], RZ ;  /* 0x0000dc0011077a24 */ /* 0x000fe200078e02ff */
[----:B------:R-:W-:Y:S01]  /*1d80*/  UIADD3 UR4, UR4, -UR17, URZ ;  /* 0x8000001104047290 */ /* 0x000fe2000fffe03f */
[----:B------:R-:W-:Y:S02]  /*1d90*/  LOP3.LUT R8, R0, 0xffffffe0, RZ, 0xc0, !PT ;  /* 0xffffffe000087812 */ /* 0x000fe400078ec0ff */
[----:B------:R-:W-:Y:S01]  /*1da0*/  SHF.R.S32.HI R0, RZ, 0x5, R0 ;  /* 0x00000005ff007819 */ /* 0x000fe20000011400 */
[----:B------:R-:W-:Y:S01]  /*1db0*/  USHF.R.S32.HI UR17, URZ, 0x1f, UR4 ;  /* 0x0000001f3f117899 */ /* 0x000fe20008011404 */
[----:B------:R-:W-:Y:S01]  /*1dc0*/  IADD3 R5, R5, UR7, RZ ;  /* 0x0000000705057c10 */ /* 0x000fe2000fffe0ff */
[----:B------:R-:W-:Y:S01]  /*1dd0*/  IMAD.IADD R15, R15, 0x1, -R8 ;  /* 0x000000010f0f7824 */ /* 0x000fe200078e0a08 */
[----:B------:R-:W-:Y:S01]  /*1de0*/  LEA R245, P4, R6, c[0x0][0x160], 0x1 ;  /* 0x0000580006f57a11 */ /* 0x000fe200078808ff */
[----:B------:R-:W-:-:S02]  /*1df0*/  ULEA.HI UR17, UR17, UR4, URZ, 0x6 ;  /* 0x0000000411117291 */ /* 0x000fc4000f8f303f */
[----:B------:R-:W-:Y:S01]  /*1e00*/  IMAD R0, R0, UR47, R15 ;  /* 0x0000002f00007c24 */ /* 0x000fe2000f8e020f */
[----:B------:R-:W-:Y:S01]  /*1e10*/  ULDC.64 UR4, c[0x0][0x200] ;  /* 0x0000800000047ab9 */ /* 0x000fe20000000a00 */
[----:B------:R-:W-:Y:S01]  /*1e20*/  IMAD.WIDE.U32 R4, R9, c[0x0][0x378], R4 ;  /* 0x0000de0009047a25 */ /* 0x000fe200078e0004 */
[----:B------:R-:W-:Y:S01]  /*1e30*/  USHF.R.S32.HI UR17, URZ, 0x6, UR17 ;  /* 0x000000063f117899 */ /* 0x000fe20008011411 */
[----:B------:R-:W-:Y:S01]  /*1e40*/  LEA.HI.X R243, R6, c[0x0][0x164], R10, 0x1, P4 ;  /* 0x0000590006f37a11 */ /* 0x000fe200020f0c0a */
[----:B------:R-:W-:Y:S01]  /*1e50*/  UIADD3 UR7, UR34, -0x1, URZ ;  /* 0xffffffff22077890 */ /* 0x000fe2000fffe03f */
[C---:B------:R-:W-:Y:S01]  /*1e60*/  IADD3 R8, P0, R0.reuse, UR25, RZ ;  /* 0x0000001900087c10 */ /* 0x040fe2000ff1e0ff */
[----:B------:R-:W-:Y:S01]  /*1e70*/  UISETP.LT.AND UP1, UPT, URZ, UR17, UPT ;  /* 0x000000113f00728c */ /* 0x000fe2000bf21270 */
[----:B------:R-:W-:Y:S02]  /*1e80*/  IADD3 R5, R5, UR8, RZ ;  /* 0x0000000805057c10 */ /* 0x000fe4000fffe0ff */
[----:B------:R-:W-:Y:S01]  /*1e90*/  LEA.HI.X.SX32 R9, R0, UR11, 0x1, P0 ;  /* 0x0000000b00097c11 */ /* 0x000fe200080f0eff */
[----:B------:R-:W-:Y:S01]  /*1ea0*/  USEL UR17, URZ, UR17, !UP1 ;  /* 0x000000113f117287 */ /* 0x000fe2000c800000 */
[C---:B------:R-:W-:Y:S01]  /*1eb0*/  IMAD R0, R3.reuse, c[0x0][0x374], R7 ;  /* 0x0000dd0003007a24 */ /* 0x040fe200078e0207 */
[----:B------:R-:W-:Y:S01]  /*1ec0*/  LEA R242, P2, R8, c[0x0][0x350], 0x2 ;  /* 0x0000d40008f27a11 */ /* 0x000fe200078410ff */
[----:B------:R-:W-:Y:S01]  /*1ed0*/  IMAD.WIDE.U32 R4, R3, c[0x0][0x370], R4 ;  /* 0x0000dc0003047a25 */ /* 0x000fe200078e0004 */
[----:B------:R-:W-:-:S02]  /*1ee0*/  UISETP.GT.AND UP1, UPT, UR34, UR17, UPT ;  /* 0x000000112200728c */ /* 0x000fc4000bf24270 */
[----:B------:R-:W-:Y:S01]  /*1ef0*/  UIMAD.WIDE UR10, UR10, UR29, UR4 ;  /* 0x0000001d0a0a72a5 */ /* 0x000fe2000f8e0204 */
[----:B------:R-:W-:Y:S01]  /*1f00*/  IMAD.IADD R0, R5, 0x1, R0 ;  /* 0x0000000105007824 */ /* 0x000fe200078e0200 */
[----:B------:R-:W-:Y:S02]  /*1f10*/  LEA R246, P3, R4, c[0x0][0x330], 0x1 ;  /* 0x0000cc0004f67a11 */ /* 0x000fe400078608ff */
[----:B------:R-:W-:Y:S02]  /*1f20*/  PLOP3.LUT P0, PT, PT, PT, UP1, 0x80, 0x0 ;  /* 0x000000000000781c */ /* 0x000fe40003f0f018 */
[----:B------:R-:W-:Y:S02]  /*1f30*/  LEA.HI.X R241, R8, c[0x0][0x354], R9, 0x2, P2 ;  /* 0x0000d50008f17a11 */ /* 0x000fe400010f1409 */
[----:B------:R-:W-:-:S09]  /*1f40*/  LEA.HI.X R244, R4, c[0x0][0x334], R0, 0x1, P3 ;  /* 0x0000cd0004f47a11 */ /* 0x000fd200018f0c00 */
        /* <DEDUP_REMOVED lines=19> */
.L_x_136:
        /* <DEDUP_REMOVED lines=18> */
.L_x_137:
        /* <DEDUP_REMOVED lines=34> */
.L_x_139:
[----:B-1----:R-:W-:Y:S05]  /*23c0*/  BSYNC B0 ;  /* 0x0000000000007941 */ /* 0x002fea0003800000 */
.L_x_138:
        /* <DEDUP_REMOVED lines=19> */
.L_x_141:
[----:B------:R-:W-:Y:S05]  /*2500*/  BSYNC B0 ;  /* 0x0000000000007941 */ /* 0x000fea0003800000 */
.L_x_140:
        /* <DEDUP_REMOVED lines=30> */
.L_x_143:
[----:B------:R-:W-:Y:S05]  /*26f0*/  BSYNC B0 ;  /* 0x0000000000007941 */ /* 0x000fea0003800000 */
.L_x_142:
        /* <DEDUP_REMOVED lines=18> */
.L_x_135:
[----:B------:R-:W2:Y:S01]  /*2820*/  LDL R18, [R1+0x2c] ;  /* 0x00002c0001127983 */ /* 0x000ea20000100800 */
[----:B------:R-:W-:Y:S01]  /*2830*/  PLOP3.LUT P0, PT, PT, PT, UP6, 0x80, 0x0 ;  /* 0x000000000000781c */ /* 0x000fe20003f0f068 */
[----:B------:R-:W-:Y:S01]  /*2840*/  ULDC.64 UR4, c[0x0][0x1a0] ;  /* 0x0000680000047ab9 */ /* 0x000fe20000000a00 */
[----:B------:R-:W-:Y:S01]  /*2850*/  IMAD.U32 R4, RZ, RZ, UR18 ;  /* 0x00000012ff047e24 */ /* 0x000fe2000f8e00ff */
[----:B------:R-:W-:Y:S01]  /*2860*/  UIMAD UR4, UR22, UR4, URZ ;  /* 0x00000004160472a4 */ /* 0x000fe2000f8e023f */
[----:B------:R-:W-:Y:S02]  /*2870*/  BSSY B0, `(.L_x_145) ;  /* 0x000003b000007945 */ /* 0x000fe40003800000 */
[----:B------:R-:W-:Y:S01]  /*2880*/  IMAD.WIDE.U32 R4, R4, c[0x0][0x1a0], R248 ;  /* 0x0000680004047a25 */ /* 0x000fe200078e00f8 */
[----:B------:R-:W-:Y:S02]  /*2890*/  UIMAD UR4, UR18, UR5, UR4 ;  /* 0x00000005120472a4 */ /* 0x000fe4000f8e0204 */
[----:B------:R-:W-:-:S04]  /*28a0*/  ULEA.HI UR5, UR7, UR7, URZ, 0x1 ;  /* 0x0000000707057291 */ /* 0x000fc8000f8f083f */
[----:B------:R-:W-:Y:S01]  /*28b0*/  @P0 BAR.SYNC.DEFER_BLOCKING 0x0 ;  /* 0x0000000000000b1d */ /* 0x000fe20000010000 */
[----:B------:R-:W-:Y:S01]  /*28c0*/  IMAD.U32 R7, RZ, RZ, UR4 ;  /* 0x00000004ff077e24 */ /* 0x000fe2000f8e00ff */
[----:B------:R-:W-:Y:S01]  /*28d0*/  UIMAD UR4, UR19, -0x80, UR16 ;  /* 0xffffff80130478a4 */ /* 0x000fe2000f8e0210 */
[----:B------:R-:W-:Y:S01]  /*28e0*/  IADD3 R6, P2, R4, UR30, RZ ;  /* 0x0000001e04067c10 */ /* 0x000fe2000ff5e0ff */
[----:B------:R-:W-:Y:S01]  /*28f0*/  ULOP3.LUT UR5, UR5, 0xfffffffe, URZ, 0xc0, !UPT ;  /* 0xfffffffe05057892 */ /* 0x000fe2000f8ec03f */
[----:B------:R-:W-:Y:S02]  /*2900*/  IMAD R4, R16, c[0x0][0x1b8], RZ ;  /* 0x00006e0010047a24 */ /* 0x000fe400078e02ff */
[----:B------:R-:W-:Y:S01]  /*2910*/  IADD3.X R7, R5, UR31, R7, P2, !PT ;  /* 0x0000001f05077c10 */ /* 0x000fe200097fe407 */
[----:B------:R-:W-:Y:S01]  /*2920*/  UIADD3 UR5, UR7, -UR5, URZ ;  /* 0x8000000507057290 */ /* 0x000fe2000fffe03f */
[----:B------:R-:W-:Y:S01]  /*2930*/  ISETP.GE.AND P1, PT, R3, UR4, PT ;  /* 0x0000000403007c0c */ /* 0x000fe2000bf26270 */
[----:B------:R-:W-:-:S02]  /*2940*/  IMAD R4, R14, c[0x0][0x1bc], R4 ;  /* 0x00006f000e047a24 */ /* 0x000fc400078e0204 */
[----:B------:R-:W-:Y:S01]  /*2950*/  IMAD.WIDE.U32 R6, R14, c[0x0][0x1b8], R6 ;  /* 0x00006e000e067a25 */ /* 0x000fe200078e0006 */
[----:B------:R-:W-:-:S04]  /*2960*/  UISETP.NE.AND UP0, UPT, UR5, 0x1, UPT ;  /* 0x000000010500788c */ /* 0x000fc8000bf05270 */
[----:B------:R-:W-:Y:S02]  /*2970*/  IADD3 R13, R7, R4, RZ ;  /* 0x00000004070d7210 */ /* 0x000fe40007ffe0ff */
[----:B--2---:R-:W-:-:S05]  /*2980*/  SHF.L.U32 R0, R18, 0x1, RZ ;  /* 0x0000000112007819 */ /* 0x004fca00000006ff */
        /* <DEDUP_REMOVED lines=41> */
.L_x_146:
[----:B------:R-:W-:Y:S05]  /*2c20*/  BSYNC B0 ;  /* 0x0000000000007941 */ /* 0x000fea0003800000 */
.L_x_145:
        /* <DEDUP_REMOVED lines=41> */
.L_x_148:
[----:B------:R-:W-:Y:S05]  /*2ec0*/  BSYNC B0 ;  /* 0x0000000000007941 */ /* 0x000fea0003800000 */
.L_x_147:
        /* <DEDUP_REMOVED lines=39> */
.L_x_150:
[----:B------:R-:W-:Y:S05]  /*3140*/  BSYNC B0 ;  /* 0x0000000000007941 */ /* 0x000fea0003800000 */
.L_x_149:
        /* <DEDUP_REMOVED lines=19> */
.L_x_152:
        /* <DEDUP_REMOVED lines=36> */
.L_x_153:
[----:B------:R-:W-:Y:S05]  /*34c0*/  BSYNC B0 ;  /* 0x0000000000007941 */ /* 0x000fea0003800000 */
.L_x_151:
[C---:B-1----:R-:W-:Y:S01]  /*34d0*/  IADD3 R5, R250.reuse, 0x8, RZ ;  /* 0x00000008fa057810 */ /* 0x042fe20007ffe0ff */
[----:B--2-4-:R-:W-:Y:S01]  /*34e0*/  IMAD.MOV.U32 R9, RZ, RZ, 0x7f800000 ;  /* 0x7f800000ff097424 */ /* 0x014fe200078e00ff */
[C---:B------:R-:W-:Y:S01]  /*34f0*/  IADD3 R4, R250.reuse, 0x20, RZ ;  /* 0x00000020fa047810 */ /* 0x040fe20007ffe0ff */
[----:B------:R-:W-:Y:S01]  /*3500*/  IMAD.MOV.U32 R251, RZ, RZ, 0x7f800000 ;  /* 0x7f800000fffb7424 */ /* 0x000fe200078e00ff */
[----:B------:R-:W-:Y:S01]  /*3510*/  ISETP.GE.AND P6, PT, R250, UR4, PT ;  /* 0x00000004fa007c0c */ /* 0x000fe2000bfc6270 */
[----:B------:R-:W-:Y:S01]  /*3520*/  IMAD.MOV.U32 R7, RZ, RZ, 0x4 ;  /* 0x00000004ff077424 */ /* 0x000fe200078e00ff */
[----:B------:R-:W-:Y:S02]  /*3530*/  ISETP.GE.AND P4, PT, R5, UR4, PT ;  /* 0x0000000405007c0c */ /* 0x000fe4000bf86270 */
[----:B------:R-:W-:Y:S01]  /*3540*/  ISETP.GE.AND P3, PT, R4, UR4, PT ;  /* 0x0000000404007c0c */ /* 0x000fe2000bf66270 */
[----:B------:R-:W-:Y:S01]  /*3550*/  IMAD.MOV.U32 R4, RZ, RZ, 0x4 ;  /* 0x00000004ff047424 */ /* 0x000fe200078e00ff */
[----:B------:R-:W-:-:S02]  /*3560*/  MOV R8, 0x7f800000 ;  /* 0x7f80000000087802 */ /* 0x000fc40000000f00 */
[C---:B------:R-:W-:Y:S01]  /*3570*/  IADD3 R6, R250.reuse, 0x28, RZ ;  /* 0x00000028fa067810 */ /* 0x040fe20007ffe0ff */
[----:B------:R-:W-:Y:S01]  /*3580*/  IMAD.WIDE R4, R250, R4, UR10 ;  /* 0x0000000afa047e25 */ /* 0x000fe2000f8e0204 */
[----:B------:R-:W-:Y:S02]  /*3590*/  MOV R252, 0x7f800000 ;  /* 0x7f80000000fc7802 */ /* 0x000fe40000000f00 */
[----:B------:R-:W-:Y:S01]  /*35a0*/  ISETP.GE.AND P2, PT, R6, UR4, PT ;  /* 0x0000000406007c0c */ /* 0x000fe2000bf46270 */
[----:B------:R-:W-:Y:S01]  /*35b0*/  ULDC.64 UR4, c[0x0][0x198] ;  /* 0x0000660000047ab9 */ /* 0x000fe20000000a00 */
[----:B------:R1:W2:Y:S04]  /*35c0*/  @!P6 LDG.E R9, [R4.64] ;  /* 0x0000000c0409e981 */ /* 0x0002a8000c1e1900 */
[----:B------:R1:W4:Y:S01]  /*35d0*/  @!P4 LDG.E R8, [R4.64+0x20] ;  /* 0x0000200c0408c981 */ /* 0x000322000c1e1900 */
[----:B------:R-:W-:-:S03]  /*35e0*/  UIMAD UR4, UR22, UR4, URZ ;  /* 0x00000004160472a4 */ /* 0x000fc6000f8e023f */
[----:B------:R1:W5:Y:S01]  /*35f0*/  @!P3 LDG.E R251, [R4.64+0x80] ;  /* 0x0000800c04fbb981 */ /* 0x000362000c1e1900 */
[----:B------:R-:W-:Y:S02]  /*3600*/  UIMAD UR4, UR18, UR5, UR4 ;  /* 0x00000005120472a4 */ /* 0x000fe4000f8e0204 */
[----:B------:R-:W-:Y:S01]  /*3610*/  @!P2 IMAD.WIDE R6, R6, R7, UR10 ;  /* 0x0000000a0606ae25 */ /* 0x000fe2000f8e0207 */
[----:B------:R3:W-:Y:S04]  /*3620*/  @P1 STS [R0+0x9000], RZ ;  /* 0x009000ff00001388 */ /* 0x0007e80000000800 */
[----:B------:R3:W-:Y:S04]  /*3630*/  @P1 STS [R0+0x9004], RZ ;  /* 0x009004ff00001388 */ /* 0x0007e80000000800 */
[----:B------:R3:W-:Y:S04]  /*3640*/  @P1 STS.64 [R0+0x9008], RZ ;  /* 0x009008ff00001388 */ /* 0x0007e80000000a00 */
[----:B------:R3:W-:Y:S04]  /*3650*/  @P1 STS.128 [R0+0xb000], RZ ;  /* 0x00b000ff00001388 */ /* 0x0007e80000000c00 */
[----:B------:R3:W-:Y:S04]  /*3660*/  @P1 STS.128 [R0+0xd000], RZ ;  /* 0x00d000ff00001388 */ /* 0x0007e80000000c00 */
[----:B------:R3:W5:Y:S01]  /*3670*/  @!P2 LDG.E R252, [R6.64] ;  /* 0x0000000c06fca981 */ /* 0x000762000c1e1900 */
[----:B-1----:R-:W-:-:S05]  /*3680*/  MOV R4, UR18 ;  /* 0x0000001200047c02 */ /* 0x002fca0008000f00 */
[----:B------:R-:W-:Y:S01]  /*3690*/  IMAD.WIDE.U32 R4, R4, c[0x0][0x198], R248 ;  /* 0x0000660004047a25 */ /* 0x000fe200078e00f8 */
[----:B------:R-:W-:Y:S04]  /*36a0*/  BSSY B0, `(.L_x_154) ;  /* 0x000002e000007945 */ /* 0x000fe80003800000 */
[----:B---3--:R-:W-:Y:S01]  /*36b0*/  IADD3 R6, P2, R4, UR23, RZ ;  /* 0x0000001704067c10 */ /* 0x008fe2000ff5e0ff */
[----:B------:R-:W-:-:S05]  /*36c0*/  IMAD.U32 R4, RZ, RZ, UR4 ;  /* 0x00000004ff047e24 */ /* 0x000fca000f8e00ff */
[----:B------:R-:W-:Y:S01]  /*36d0*/  IADD3.X R7, R5, UR26, R4, P2, !PT ;  /* 0x0000001a05077c10 */ /* 0x000fe200097fe404 */
[----:B------:R-:W-:-:S04]  /*36e0*/  IMAD R4, R16, c[0x0][0x1b0], RZ ;  /* 0x00006c0010047a24 */ /* 0x000fc800078e02ff */
[C---:B------:R-:W-:Y:S02]  /*36f0*/  IMAD R4, R14.reuse, c[0x0][0x1b4], R4 ;  /* 0x00006d000e047a24 */ /* 0x040fe400078e0204 */
[----:B------:R-:W-:-:S05]  /*3700*/  IMAD.WIDE.U32 R6, R14, c[0x0][0x1b0], R6 ;  /* 0x00006c000e067a25 */ /* 0x000fca00078e0006 */
[----:B------:R-:W-:Y:S01]  /*3710*/  IADD3 R13, R7, R4, RZ ;  /* 0x00000004070d7210 */ /* 0x000fe20007ffe0ff */
[----:B--2---:R1:W-:Y:S04]  /*3720*/  STL [R1], R9 ;  /* 0x0000000901007387 */ /* 0x0043e80000100800 */
[----:B----4-:R1:W-:Y:S01]  /*3730*/  STL [R1+0x4], R8 ;  /* 0x0000040801007387 */ /* 0x0103e20000100800 */
[----:B------:R-:W-:Y:S05]  /*3740*/  @P1 BRA `(.L_x_155) ;  /* 0x0000023000001947 */ /* 0x000fea0003800000 */
[----:B-1----:R-:W2:Y:S04]  /*3750*/  LDL R9, [R1+0x8] ;  /* 0x0000080001097983 */ /* 0x002ea80000100800 */
        /* <DEDUP_REMOVED lines=34> */
.L_x_155:
[----:B------:R-:W-:Y:S05]  /*3980*/  BSYNC B0 ;  /* 0x0000000000007941 */ /* 0x000fea0003800000 */
.L_x_154:
[----:B------:R2:W-:Y:S01]  /*3990*/  @P5 STS.128 [R0+0xa000], RZ ;  /* 0x00a000ff00005388 */ /* 0x0005e20000000c00 */
[----:B------:R-:W-:Y:S03]  /*39a0*/  BSSY B0, `(.L_x_156) ;  /* 0x0000025000007945 */ /* 0x000fe60003800000 */
[----:B------:R2:W-:Y:S04]  /*39b0*/  @P5 STS.128 [R0+0xc000], RZ ;  /* 0x00c000ff00005388 */ /* 0x0005e80000000c00 */
[----:B------:R2:W-:Y:S01]  /*39c0*/  @P5 STS.128 [R0+0xe000], RZ ;  /* 0x00e000ff00005388 */ /* 0x0005e20000000c00 */
[----:B------:R-:W-:Y:S05]  /*39d0*/  @P5 BRA `(.L_x_157) ;  /* 0x0000021000005947 */ /* 0x000fea0003800000 */
[----:B-1----:R-:W3:Y:S04]  /*39e0*/  LDL R8, [R1+0x8] ;  /* 0x0000080001087983 */ /* 0x002ee80000100800 */
        /* <DEDUP_REMOVED lines=10> */
[----:B---3--:R-:W-:Y:S02]  /*3a90*/  ISETP.GE.AND P4, PT, R8, c[0x0][0x220], PT ;  /* 0x0000880008007a0c */ /* 0x008fe40003f86270 */
[C---:B------:R-:W-:Y:S02]  /*3aa0*/  @!P5 LEA R8, P6, R10.reuse, c[0x0][0x168], 0x1 ;  /* 0x00005a000a08da11 */ /* 0x040fe400078c08ff */
[----:B----4-:R-:W-:Y:S02]  /*3ab0*/  ISETP.GE.AND P2, PT, R5, c[0x0][0x220], PT ;  /* 0x0000880005007a0c */ /* 0x010fe40003f46270 */
[----:B------:R-:W-:-:S05]  /*3ac0*/  @!P5 LEA.HI.X R9, R10, c[0x0][0x16c], R3, 0x1, P6 ;  /* 0x00005b000a09da11 */ /* 0x000fca00030f0c03 */
[----:B------:R-:W-:Y:S01]  /*3ad0*/  @!PT LDS RZ, [RZ] ;  /* 0x00000000fffff984 */ /* 0x000fe20000000800 */
[----:B------:R-:W-:Y:S01]  /*3ae0*/  @!PT LDS RZ, [RZ] ;  /* 0x00000000fffff984 */ /* 0x000fe20000000800 */
[----:B------:R-:W-:Y:S01]  /*3af0*/  @!PT LDS RZ, [RZ] ;  /* 0x00000000fffff984 */ /* 0x000fe20000000800 */
[----:B------:R1:W-:Y:S02]  /*3b00*/  @!P5 LDGSTS.E.BYPASS.LTC128B.128 [R0+0xa000], [R8.64] ;  /* 0x0a0000000800dfae */ /* 0x0003e4000b901d4c */
[C---:B------:R-:W-:Y:S02]  /*3b10*/  @!P4 LEA R6, P3, R10.reuse, c[0x0][0x168], 0x1 ;  /* 0x00005a000a06ca11 */ /* 0x040fe400078608ff */
[----:B------:R1:W-:Y:S02]  /*3b20*/  @P4 STS.128 [R0+0xc000], RZ ;  /* 0x00c000ff00004388 */ /* 0x0003e40000000c00 */
[C---:B------:R-:W-:Y:S02]  /*3b30*/  @!P2 LEA R4, P1, R10.reuse, c[0x0][0x168], 0x1 ;  /* 0x00005a000a04aa11 */ /* 0x040fe400078208ff */
[C-C-:B------:R-:W-:Y:S02]  /*3b40*/  @!P4 LEA.HI.X R7, R10.reuse, c[0x0][0x16c], R3.reuse, 0x1, P3 ;  /* 0x00005b000a07ca11 */ /* 0x140fe400018f0c03 */
[----:B------:R-:W-:-:S03]  /*3b50*/  @!P2 LEA.HI.X R5, R10, c[0x0][0x16c], R3, 0x1, P1 ;  /* 0x00005b000a05aa11 */ /* 0x000fc600008f0c03 */
        /* <DEDUP_REMOVED lines=8> */
[----:B------:R1:W-:Y:S02]  /*3be0*/  @!P2 LDGSTS.E.BYPASS.LTC128B.128 [R0+0xe000], [R4.64+0x80] ;  /* 0x0e0000800400afae */ /* 0x0003e4000b901d4c */
.L_x_157:
[----:B------:R-:W-:Y:S05]  /*3bf0*/  BSYNC B0 ;  /* 0x0000000000007941 */ /* 0x000fea0003800000 */
.L_x_156:
[----:B------:R-:W0:Y:S01]  /*3c00*/  LDGDEPBAR ;  /* 0x00000000000079af */ /* 0x000e220000000000 */
[----:B-1----:R-:W-:Y:S02]  /*3c10*/  IMAD.MOV.U32 R6, RZ, RZ, c[0x0][0x308] ;  /* 0x0000c200ff067624 */ /* 0x002fe400078e00ff */
[----:B------:R-:W-:Y:S01]  /*3c20*/  IMAD.MOV.U32 R7, RZ, RZ, c[0x0][0x30c] ;  /* 0x0000c300ff077624 */ /* 0x000fe200078e00ff */
[----:B------:R-:W-:-:S04]  /*3c30*/  DEPBAR.LE SB0, 0x1 ;  /* 0x000080400000791a */ /* 0x000fc80000000000 */
[----:B------:R-:W-:Y:S06]  /*3c40*/  BAR.SYNC.DEFER_BLOCKING 0x0 ;  /* 0x0000000000007b1d */ /* 0x000fec0000010000 */
[----:B------:R1:W3:Y:S04]  /*3c50*/  LDG.E.64 R4, [R6.64+0x8] ;  /* 0x0000080c06047981 */ /* 0x0002e8000c1e1b00 */
[----:B------:R-:W4:Y:S04]  /*3c60*/  S2R R8, SR_TID.X ;  /* 0x0000000000087919 */ /* 0x000f280000002100 */
[----:B------:R-:W2:Y:S02]  /*3c70*/  S2R R9, SR_TID.X ;  /* 0x0000000000097919 */ /* 0x000ea40000002100 */
[----:B--2---:R-:W-:-:S02]  /*3c80*/  SHF.R.S32.HI R0, RZ, 0x1f, R15 ;  /* 0x0000001fff007819 */ /* 0x004fc4000001140f */
[----:B------:R-:W2:Y:S04]  /*3c90*/  LDSM.16.M88.4 R172, [R221+0xf000] ;  /* 0x00f00000ddac783b */ /* 0x000ea80000000200 */
[----:B------:R-:W2:Y:S04]  /*3ca0*/  LDSM.16.M88.4 R176, [R221+0xf400] ;  /* 0x00f40000ddb0783b */ /* 0x000ea80000000200 */
[----:B------:R-:W2:Y:S04]  /*3cb0*/  LDSM.16.M88.4 R180, [R222+0xf000] ;  /* 0x00f00000deb4783b */ /* 0x000ea80000000200 */
[----:B------:R-:W2:Y:S04]  /*3cc0*/  LDSM.16.M88.4 R184, [R222+0xf400] ;  /* 0x00f40000deb8783b */ /* 0x000ea80000000200 */
[----:B-1----:R-:W2:Y:S01]  /*3cd0*/  LDG.E.64 R6, [R6.64] ;  /* 0x0000000c06067981 */ /* 0x002ea2000c1e1b00 */
[----:B----4-:R-:W-:Y:S01]  /*3ce0*/  SHF.R.S32.HI R8, RZ, 0x1f, R8 ;  /* 0x0000001fff087819 */ /* 0x010fe20000011408 */
[----:B------:R-:W-:Y:S01]  /*3cf0*/  IMAD.SHL.U32 R223, R231, 0x2, RZ ;  /* 0x00000002e7df7824 */ /* 0x000fe200078e00ff */
[----:B------:R-:W-:Y:S01]  /*3d00*/  UIADD3 UR18, UR20, 0x80, UR18 ;  /* 0x0000008014127890 */ /* 0x000fe2000fffe012 */
[----:B------:R-:W1:Y:S01]  /*3d10*/  LDSM.16.M88.4 R188, [R221+0x11000] ;  /* 0x01100000ddbc783b */ /* 0x000e620000000200 */
[----:B------:R-:W-:Y:S01]  /*3d20*/  LEA.HI R8, R8, R9, RZ, 0x6 ;  /* 0x0000000908087211 */ /* 0x000fe200078f30ff */
[----:B------:R-:W-:Y:S01]  /*3d30*/  IMAD.MOV.U32 R247, RZ, RZ, R236 ;  /* 0x000000fffff77224 */ /* 0x000fe200078e00ec */
[----:B------:R-:W-:Y:S01]  /*3d40*/  CS2R R126, SRZ ;  /* 0x00000000007e7805 */ /* 0x000fe2000001ff00 */
[----:B------:R-:W4:Y:S01]  /*3d50*/  LDSM.16.M88.4 R192, [R221+0x11400] ;  /* 0x01140000ddc0783b */ /* 0x000f220000000200 */
[----:B------:R-:W-:Y:S01]  /*3d60*/  SHF.R.S32.HI R8, RZ, 0x6, R8 ;  /* 0x00000006ff087819 */ /* 0x000fe20000011408 */
        /* <DEDUP_REMOVED lines=55> */
[----:B---3--:R-:W-:-:S02]  /*40e0*/  IADD3 R15, P2, P1, R4, UR41, R15 ;  /* 0x00000029040f7c10 */ /* 0x008fc4000f95e00f */
[----:B------:R-:W-:Y:S02]  /*40f0*/  SHF.L.U32 R4, R8, 0x5, RZ ;  /* 0x0000000508047819 */ /* 0x000fe400000006ff */
[----:B------:R-:W-:Y:S01]  /*4100*/  IADD3.X R3, R5, UR49, R0, P2, P1 ;  /* 0x0000003105037c10 */ /* 0x000fe200097e2400 */
[----:B------:R-:W-:Y:S01]  /*4110*/  IMAD.WIDE.U32 R8, R15, -0x2daee0ad, RZ ;  /* 0xd2511f530f087825 */ /* 0x000fe200078e00ff */
[----:B------:R-:W-:-:S03]  /*4120*/  IADD3 R0, R231, 0x1800, RZ ;  /* 0x00001800e7007810 */ /* 0x000fc60007ffe0ff */
[----:B------:R3:W-:Y:S01]  /*4130*/  STL [R1+0x38], R3 ;  /* 0x0000380301007387 */ /* 0x0007e20000100800 */
[----:B------:R-:W-:-:S03]  /*4140*/  SEL R0, R0, R231, !P0 ;  /* 0x000000e700007207 */ /* 0x000fc60004000000 */
[----:B------:R1:W-:Y:S01]  /*4150*/  STL [R1+0x44], R4 ;  /* 0x0000440401007387 */ /* 0x0003e20000100800 */
[----:B------:R-:W-:Y:S01]  /*4160*/  SHF.L.U32 R220, R0, 0x1, RZ ;  /* 0x0000000100dc7819 */ /* 0x000fe200000006ff */
[----:B------:R-:W-:Y:S02]  /*4170*/  IMAD.MOV.U32 R0, RZ, RZ, c[0x0][0x22c] ;  /* 0x00008b00ff007624 */ /* 0x000fe400078e00ff */
[----:B------:R-:W-:Y:S02]  /*4180*/  STL.64 [R1+0x18], R8 ;  /* 0x0000180801007387 */ /* 0x000fe40000100a00 */
[----:B------:R-:W-:-:S05]  /*4190*/  IMAD R0, R0, c[0x0][0x1c0], RZ ;  /* 0x0000700000007a24 */ /* 0x000fca00078e02ff */
[----:B------:R-:W-:Y:S01]  /*41a0*/  SHF.L.U32 R10, R0, 0x4, RZ ;  /* 0x00000004000a7819 */ /* 0x000fe200000006ff */
[----:B--2---:R2:W1:Y:S01]  /*41b0*/  R2UR UR8, R7 ;  /* 0x00000000070873c2 */ /* 0x00446200000e0000 */
[----:B---3--:R-:W-:-:S07]  /*41c0*/  IADD3 R3, R229, 0x1800, RZ ;  /* 0x00001800e5037810 */ /* 0x008fce0007ffe0ff */
[----:B------:R3:W1:Y:S01]  /*41d0*/  R2UR UR9, R6 ;  /* 0x00000000060973c2 */ /* 0x00066200000e0000 */
[----:B------:R-:W-:-:S05]  /*41e0*/  SEL R3, R3, R229, !P0 ;  /* 0x000000e503037207 */ /* 0x000fca0004000000 */
[----:B------:R-:W-:Y:S01]  /*41f0*/  IMAD.SHL.U32 R3, R3, 0x2, RZ ;  /* 0x0000000203037824 */ /* 0x000fe200078e00ff */
[----:B--2---:R-:W-:Y:S01]  /*4200*/  IADD3 R7, R10, 0x20, RZ ;  /* 0x000000200a077810 */ /* 0x004fe20007ffe0ff */
[----:B---3--:R-:W-:Y:S01]  /*4210*/  IMAD.SHL.U32 R6, R0, 0x8, RZ ;  /* 0x0000000800067824 */ /* 0x008fe200078e00ff */
[----:B------:R-:W-:-:S03]  /*4220*/  IADD3 R0, R10, 0x40, RZ ;  /* 0x000000400a007810 */ /* 0x000fc60007ffe0ff */
[C---:B-1----:R-:W-:Y:S02]  /*4230*/  IMAD.IADD R4, R6.reuse, 0x1, R7 ;  /* 0x0000000106047824 */ /* 0x042fe400078e0207 */
[C---:B------:R-:W-:Y:S02]  /*4240*/  IMAD.IADD R0, R6.reuse, 0x1, R0 ;  /* 0x0000000106007824 */ /* 0x040fe400078e0200 */
[C---:B------:R-:W-:Y:S02]  /*4250*/  IMAD.IADD R5, R6.reuse, 0x1, R4 ;  /* 0x0000000106057824 */ /* 0x040fe400078e0204 */
[----:B------:R-:W-:-:S03]  /*4260*/  IMAD.IADD R4, R6, 0x1, R0 ;  /* 0x0000000106047824 */ /* 0x000fc600078e0200 */
[C---:B------:R-:W-:Y:S01]  /*4270*/  IADD3 R5, R6.reuse, R5, RZ ;  /* 0x0000000506057210 */ /* 0x040fe20007ffe0ff */
[----:B------:R-:W-:-:S04]  /*4280*/  IMAD.IADD R4, R6, 0x1, R4 ;  /* 0x0000000106047824 */ /* 0x000fc800078e0204 */
[C---:B------:R-:W-:Y:S01]  /*4290*/  IMAD.IADD R5, R6.reuse, 0x1, R5 ;  /* 0x0000000106057824 */ /* 0x040fe200078e0205 */
[----:B------:R-:W-:-:S04]  /*42a0*/  IADD3 R4, R6, R4, RZ ;  /* 0x0000000406047210 */ /* 0x000fc80007ffe0ff */
[----:B------:R1:W-:Y:S01]  /*42b0*/  STL [R1+0x20], R5 ;  /* 0x0000200501007387 */ /* 0x0003e20000100800 */
[----:B------:R-:W-:-:S03]  /*42c0*/  IADD3 R0, R6, R4, RZ ;  /* 0x0000000406007210 */ /* 0x000fc60007ffe0ff */
[----:B------:R2:W-:Y:S01]  /*42d0*/  STL [R1+0x10], R4 ;  /* 0x0000100401007387 */ /* 0x0005e20000100800 */
[----:B-1----:R-:W-:-:S05]  /*42e0*/  IMAD.IADD R5, R6, 0x1, R5 ;  /* 0x0000000106057824 */ /* 0x002fca00078e0205 */
[----:B------:R2:W-:Y:S04]  /*42f0*/  STL [R1+0x28], R5 ;  /* 0x0000280501007387 */ /* 0x0005e80000100800 */
[----:B----4-:R2:W-:Y:S02]  /*4300*/  STL [R1+0x24], R0 ;  /* 0x0000240001007387 */ /* 0x0105e40000100800 */
.L_x_160:
[----:B------:R-:W0:Y:S01]  /*4310*/  LDGDEPBAR ;  /* 0x00000000000079af */ /* 0x000e220000000000 */
[----:B--2---:R-:W-:Y:S01]  /*4320*/  IMAD.IADD R0, R230, 0x1, R220 ;  /* 0x00000001e6007824 */ /* 0x004fe200078e02dc */
[----:B------:R-:W-:Y:S02]  /*4330*/  USHF.L.U32 UR4, UR19, 0x7, URZ ;  /* 0x0000000713047899 */ /* 0x000fe4000800063f */
[----:B------:R-:W-:Y:S02]  /*4340*/  USHF.L.U32 UR5, UR7, 0x6, URZ ;  /* 0x0000000607057899 */ /* 0x000fe4000800063f */
[----:B------:R-:W-:Y:S02]  /*4350*/  UIADD3 UR4, UR4, 0x80, URZ ;  /* 0x0000008004047890 */ /* 0x000fe4000fffe03f */
[----:B------:R-:W2:Y:S01]  /*4360*/  LDL.64 R232, [R1+0x18] ;  /* 0x0000180001e87983 */ /* 0x000ea20000100a00 */
[----:B------:R-:W-:Y:S02]  /*4370*/  UISETP.GE.AND UP0, UPT, UR5, UR18, UPT ;  /* 0x000000120500728c */ /* 0x000fe4000bf06270 */
[----:B------:R-:W-:Y:S02]  /*4380*/  UIADD3 UR6, UR8, -0x4498517b, URZ ;  /* 0xbb67ae8508067890 */ /* 0x000fe4000fffe03f */
[----:B------:R-:W-:Y:S01]  /*4390*/  UISETP.LT.AND UP0, UPT, UR4, UR16, UP0 ;  /* 0x000000100400728c */ /* 0x000fe20008701270 */
[----:B------:R-:W3:Y:S01]  /*43a0*/  LDL R235, [R1+0x38] ;  /* 0x0000380001eb7983 */ /* 0x000ee20000100800 */
[----:B------:R-:W-:Y:S02]  /*43b0*/  UIADD3 UR4, UR9, -0x61c88647, URZ ;  /* 0x9e3779b909047890 */ /* 0x000fe4000fffe03f */
[----:B------:R-:W-:Y:S01]  /*43c0*/  UISETP.GT.AND UP3, UPT, UR7, UR17, UPT ;  /* 0x000000110700728c */ /* 0x000fe2000bf64270 */
[----:B------:R-:W4:Y:S01]  /*43d0*/  LDL R234, [R1+0x44] ;  /* 0x0000440001ea7983 */ /* 0x000f220000100800 */
        /* <DEDUP_REMOVED lines=10> */
[----:B-----5:R-:W1:Y:S02]  /*4480*/  LDSM.16.M88.4 R144, [R0+0x800] ;  /* 0x000800000090783b */ /* 0x020e640000000200 */
        /* <DEDUP_REMOVED lines=9> */
[----:B------:R-:W-:Y:S02]  /*4520*/  LDSM.16.M88.4 R164, [R0+0x1000] ;  /* 0x0010000000a4783b */ /* 0x000fe40000000200 */
[-C--:B------:R-:W-:Y:S06]  /*4530*/  HMMA.16816.F32 R28, R28, R134.reuse, RZ ;  /* 0x000000861c1c723c */ /* 0x080fec00000018ff */
[----:B------:R-:W-:Y:S02]  /*4540*/  LDSM.16.M88.4 R168, [R222+0xb000] ;  /* 0x00b00000dea8783b */ /* 0x000fe40000000200 */
[----:B------:R-:W-:Y:S06]  /*4550*/  HMMA.16816.F32 R32, R32, R134, RZ ;  /* 0x000000862020723c */ /* 0x000fec00000018ff */
[----:B------:R-:W1:Y:S02]  /*4560*/  LDSM.16.M88.4 R132, [R221+0xb400] ;  /* 0x00b40000dd84783b */ /* 0x000e640000000200 */
        /* <DEDUP_REMOVED lines=8> */
[----:B------:R-:W-:Y:S07]  /*45f0*/  LDSM.16.M88.4 R144, [R220+0x2000] ;  /* 0x00200000dc90783b */ /* 0x000fee0000000200 */
[----:B------:R-:W-:Y:S01]  /*4600*/  HMMA.16816.F32 R32, R136, R150, R32 ;  /* 0x000000968820723c */ /* 0x000fe20000001820 */
[----:B------:R-:W1:Y:S07]  /*4610*/  LDSM.16.M88.4 R136, [R222+0xb400] ;  /* 0x00b40000de88783b */ /* 0x000e6e0000000200 */
[-C--:B------:R-:W-:Y:S01]  /*4620*/  HMMA.16816.F32 R4, R152, R156.reuse, R4 ;  /* 0x0000009c9804723c */ /* 0x080fe20000001804 */
[----:B------:R-:W1:Y:S07]  /*4630*/  LDSM.16.M88.4 R148, [R221+0xd000] ;  /* 0x00d00000dd94783b */ /* 0x000e6e0000000200 */
[C---:B------:R-:W-:Y:S08]  /*4640*/  HMMA.16816.F32 R8, R160.reuse, R156, R8 ;  /* 0x0000009ca008723c */ /* 0x040ff00000001808 */
[-C--:B------:R-:W-:Y:S08]  /*4650*/  HMMA.16816.F32 R12, R160, R158.reuse, R12 ;  /* 0x0000009ea00c723c */ /* 0x080ff0000000180c */
[C---:B------:R-:W-:Y:S01]  /*4660*/  HMMA.16816.F32 R16, R152.reuse, R158, R16 ;  /* 0x0000009e9810723c */ /* 0x040fe20000001810 */
[----:B------:R-:W1:Y:S07]  /*4670*/  LDSM.16.M88.4 R156, [R220+0x2800] ;  /* 0x00280000dc9c783b */ /* 0x000e6e0000000200 */
[-C--:B------:R-:W-:Y:S08]  /*4680*/  HMMA.16816.F32 R20, R152, R132.reuse, R20 ;  /* 0x000000849814723c */ /* 0x080ff00000001814 */
[C---:B------:R-:W-:Y:S08]  /*4690*/  HMMA.16816.F32 R24, R160.reuse, R132, R24 ;  /* 0x00000084a018723c */ /* 0x040ff00000001818 */
[-C--:B------:R-:W-:Y:S01]  /*46a0*/  HMMA.16816.F32 R28, R160, R134.reuse, R28 ;  /* 0x00000086a01c723c */ /* 0x080fe2000000181c */
[----:B------:R-:W2:Y:S04]  /*46b0*/  LDL R162, [R1+0x3c] ;  /* 0x00003c0001a27983 */ /* 0x000ea80000100800 */
[----:B------:R-:W4:Y:S03]  /*46c0*/  LDL R163, [R1+0x40] ;  /* 0x0000400001a37983 */ /* 0x000f260000100800 */
[----:B------:R-:W-:Y:S01]  /*46d0*/  HMMA.16816.F32 R32, R152, R134, R32 ;  /* 0x000000869820723c */ /* 0x000fe20000001820 */
[----:B------:R-:W4:Y:S04]  /*46e0*/  LDL R155, [R1] ;  /* 0x00000000019b7983 */ /* 0x000f280000100800 */
[----:B------:R-:W4:Y:S03]  /*46f0*/  LDL R154, [R1+0x4] ;  /* 0x00000400019a7983 */ /* 0x000f260000100800 */
[-C--:B------:R-:W-:Y:S01]  /*4700*/  HMMA.16816.F32 R4, R164, R168.reuse, R4 ;  /* 0x000000a8a404723c */ /* 0x080fe20000001804 */
[----:B------:R-:W3:Y:S07]  /*4710*/  LDSM.16.M88.4 R132, [R221+0xd400] ;  /* 0x00d40000dd84783b */ /* 0x000eee0000000200 */
[C---:B-1----:R-:W-:Y:S08]  /*4720*/  HMMA.16816.F32 R8, R140.reuse, R168, R8 ;  /* 0x000000a88c08723c */ /* 0x042ff00000001808 */
[-C--:B------:R-:W-:Y:S08]  /*4730*/  HMMA.16816.F32 R12, R140, R170.reuse, R12 ;  /* 0x000000aa8c0c723c */ /* 0x080ff0000000180c */
[C---:B------:R-:W-:Y:S08]  /*4740*/  HMMA.16816.F32 R16, R164.reuse, R170, R16 ;  /* 0x000000aaa410723c */ /* 0x040ff00000001810 */
[-C--:B------:R-:W-:Y:S08]  /*4750*/  HMMA.16816.F32 R20, R164, R136.reuse, R20 ;  /* 0x00000088a414723c */ /* 0x080ff00000001814 */
[C---:B------:R-:W-:Y:S08]  /*4760*/  HMMA.16816.F32 R24, R140.reuse, R136, R24 ;  /* 0x000000888c18723c */ /* 0x040ff00000001818 */
[-C--:B------:R-:W-:Y:S01]  /*4770*/  HMMA.16816.F32 R28, R140, R138.reuse, R28 ;  /* 0x0000008a8c1c723c */ /* 0x080fe2000000181c */
[----:B------:R-:W-:Y:S07]  /*4780*/  LDSM.16.M88.4 R140, [R222+0xd000] ;  /* 0x00d00000de8c783b */ /* 0x000fee0000000200 */
[----:B------:R-:W-:Y:S01]  /*4790*/  HMMA.16816.F32 R32, R164, R138, R32 ;  /* 0x0000008aa420723c */ /* 0x000fe20000001820 */
[----:B------:R-:W1:Y:S07]  /*47a0*/  LDSM.16.M88.4 R136, [R0+0x2000] ;  /* 0x002000000088783b */ /* 0x000e6e0000000200 */
[-C--:B------:R-:W-:Y:S08]  /*47b0*/  HMMA.16816.F32 R4, R144, R148.reuse, R4 ;  /* 0x000000949004723c */ /* 0x080ff00000001804 */
[C---:B------:R-:W-:Y:S07]  /*47c0*/  HMMA.16816.F32 R8, R156.reuse, R148, R8 ;  /* 0x000000949c08723c */ /* 0x040fee0000001808 */
[----:B------:R-:W-:Y:S01]  /*47d0*/  IMAD.U32 R148, RZ, RZ, UR7 ;  /* 0x00000007ff947e24 */ /* 0x000fe2000f8e00ff */
[-C--:B------:R-:W-:Y:S08]  /*47e0*/  HMMA.16816.F32 R12, R156, R150.reuse, R12 ;  /* 0x000000969c0c723c */ /* 0x080ff0000000180c */
[C---:B------:R-:W-:Y:S01]  /*47f0*/  HMMA.16816.F32 R16, R144.reuse, R150, R16 ;  /* 0x000000969010723c */ /* 0x040fe20000001810 */
[----:B------:R-:W1:Y:S06]  /*4800*/  @!P0 S2R R151, SR_TID.X ;  /* 0x0000000000978919 */ /* 0x000e6c0000002100 */
[----:B---3--:R-:W-:Y:S01]  /*4810*/  LOP3.LUT R150, R235, UR9, RZ, 0x3c, !PT ;  /* 0x00000009eb967c12 */ /* 0x008fe2000f8e3cff */
[-C--:B------:R-:W-:Y:S08]  /*4820*/  HMMA.16816.F32 R20, R144, R132.reuse, R20 ;  /* 0x000000849014723c */ /* 0x080ff00000001814 */
[C---:B------:R-:W-:Y:S07]  /*4830*/  HMMA.16816.F32 R24, R156.reuse, R132, R24 ;  /* 0x000000849c18723c */ /* 0x040fee0000001818 */
[----:B------:R-:W-:Y:S01]  /*4840*/  IMAD.U32 R132, RZ, RZ, UR19 ;  /* 0x00000013ff847e24 */ /* 0x000fe2000f8e00ff */
[-C--:B------:R-:W-:Y:S08]  /*4850*/  HMMA.16816.F32 R28, R156, R134.reuse, R28 ;  /* 0x000000869c1c723c */ /* 0x080ff0000000181c */
[----:B------:R-:W-:Y:S08]  /*4860*/  HMMA.16816.F32 R32, R144, R134, R32 ;  /* 0x000000869020723c */ /* 0x000ff00000001820 */
[-C--:B-1----:R-:W-:Y:S01]  /*4870*/  HMMA.16816.F32 R4, R136, R140.reuse, R4 ;  /* 0x0000008c8804723c */ /* 0x082fe20000001804 */
[----:B--2---:R-:W-:Y:S02]  /*4880*/  IMAD R149, R132, 0x4, R162 ;  /* 0x0000000484957824 */ /* 0x004fe400078e02a2 */
[----:B------:R1:W2:Y:S03]  /*4890*/  LDSM.16.M88.4 R132, [R0+0x2800] ;  /* 0x002800000084783b */ /* 0x0002a60000000200 */
[----:B------:R-:W-:Y:S02]  /*48a0*/  LOP3.LUT R144, R233, UR8, R149, 0x96, !PT ;  /* 0x00000008e9907c12 */ /* 0x000fe4000f8e9695 */
[----:B----4-:R-:W-:Y:S04]  /*48b0*/  FSETP.NEU.FTZ.AND P2, PT, R155, -INF , PT ;  /* 0xff8000009b00780b */ /* 0x010fe80003f5d000 */
[----:B------:R-:W-:Y:S01]  /*48c0*/  IMAD.WIDE.U32 R144, R144, -0x326172a9, RZ ;  /* 0xcd9e8d5790907825 */ /* 0x000fe200078e00ff */
[----:B------:R-:W-:Y:S03]  /*48d0*/  FSETP.NEU.FTZ.AND P1, PT, R154, -INF , PT ;  /* 0xff8000009a00780b */ /* 0x000fe60003f3d000 */
[----:B-1----:R-:W-:Y:S04]  /*48e0*/  IMAD R0, R148, 0x4, R163 ;  /* 0x0000000494007824 */ /* 0x002fe800078e02a3 */
[C---:B------:R-:W-:Y:S01]  /*48f0*/  IMAD.WIDE.U32 R146, R0.reuse, -0x326172a9, RZ ;  /* 0xcd9e8d5700927825 */ /* 0x040fe200078e00ff */
[----:B------:R-:W-:Y:S03]  /*4900*/  IADD3 R148, R0, 0x2, RZ ;  /* 0x0000000200947810 */ /* 0x000fe60007ffe0ff */
[----:B------:R-:W-:Y:S01]  /*4910*/  IMAD.U32 R0, RZ, RZ, UR20 ;  /* 0x00000014ff007e24 */ /* 0x000fe2000f8e00ff */
[----:B------:R-:W-:Y:S01]  /*4920*/  LOP3.LUT R158, R145, UR4, R146, 0x96, !PT ;  /* 0x00000004919e7c12 */ /* 0x000fe2000f8e9692 */
[----:B------:R-:W-:Y:S01]  /*4930*/  IMAD.WIDE.U32 R148, R148, -0x326172a9, RZ ;  /* 0xcd9e8d5794947825 */ /* 0x000fe200078e00ff */
[-C--:B------:R-:W-:Y:S02]  /*4940*/  LOP3.LUT R147, R147, R150.reuse, RZ, 0x3c, !PT ;  /* 0x0000009693937212 */ /* 0x080fe400078e3cff */
[----:B------:R-:W-:Y:S01]  /*4950*/  @!P0 IADD3 R0, -R0, 0x1, R250 ;  /* 0x0000000100008810 */ /* 0x000fe20007ffe1fa */
[----:B------:R-:W-:Y:S01]  /*4960*/  IMAD.U32 R146, RZ, RZ, UR5 ;  /* 0x00000005ff927e24 */ /* 0x000fe2000f8e00ff */
[----:B------:R-:W-:Y:S01]  /*4970*/  LOP3.LUT R153, R149, R150, RZ, 0x3c, !PT ;  /* 0x0000009695997212 */ /* 0x000fe200078e3cff */
[----:B------:R-:W-:Y:S01]  /*4980*/  IMAD.WIDE.U32 R158, R158, -0x2daee0ad, RZ ;  /* 0xd2511f539e9e7825 */ /* 0x000fe200078e00ff */
[----:B------:R-:W-:Y:S01]  /*4990*/  LOP3.LUT R156, R145, UR4, R148, 0x96, !PT ;  /* 0x00000004919c7c12 */ /* 0x000fe2000f8e9694 */
[C---:B--2---:R-:W-:Y:S01]  /*49a0*/  HMMA.16816.F32 R8, R132.reuse, R140, R8 ;  /* 0x0000008c8408723c */ /* 0x044fe20000001808 */
[----:B------:R-:W-:Y:S01]  /*49b0*/  @!P0 IADD3 R150, R146, UR16, R0 ;  /* 0x0000001092968c10 */ /* 0x000fe2000fffe000 */
[----:B------:R-:W-:Y:S01]  /*49c0*/  @!P0 IMAD.SHL.U32 R0, R151, 0x2, RZ ;  /* 0x0000000297008824 */ /* 0x000fe200078e00ff */
[----:B------:R-:W-:Y:S01]  /*49d0*/  LOP3.LUT R145, R232, UR6, RZ, 0x3c, !PT ;  /* 0x00000006e8917c12 */ /* 0x000fe2000f8e3cff */
[----:B------:R-:W-:Y:S01]  /*49e0*/  IMAD.WIDE.U32 R146, R147, -0x2daee0ad, RZ ;  /* 0xd2511f5393927825 */ /* 0x000fe200078e00ff */
[----:B------:R-:W-:Y:S02]  /*49f0*/  UIADD3 UR4, UR9, 0x3c6ef372, URZ ;  /* 0x3c6ef37209047890 */ /* 0x000fe4000fffe03f */
[----:B------:R-:W-:Y:S01]  /*4a00*/  @!P0 LOP3.LUT R0, R234, 0x6, R0, 0xf8, !PT ;  /* 0x00000006ea008812 */ /* 0x000fe200078ef800 */
[----:B------:R-:W-:Y:S01]  /*4a10*/  IMAD.U32 R148, RZ, RZ, UR19 ;  /* 0x00000013ff947e24 */ /* 0x000fe2000f8e00ff */
[----:B------:R-:W-:Y:S01]  /*4a20*/  LOP3.LUT R152, R145, R147, RZ, 0x3c, !PT ;  /* 0x0000009391987212 */ /* 0x000fe200078e3cff */
[----:B------:R-:W-:Y:S01]  /*4a30*/  UIADD3 UR5, UR8, 0x76cf5d0a, URZ ;  /* 0x76cf5d0a08057890 */ /* 0x000fe2000fffe03f */
[-C--:B------:R-:W-:Y:S01]  /*4a40*/  HMMA.16816.F32 R12, R132, R142.reuse, R12 ;  /* 0x0000008e840c723c */ /* 0x080fe2000000180c */
[----:B------:R-:W-:Y:S01]  /*4a50*/  LOP3.LUT R151, R144, UR4, RZ, 0x3c, !PT ;  /* 0x0000000490977c12 */ /* 0x000fe2000f8e3cff */
[----:B------:R-:W-:Y:S01]  /*4a60*/  @!P0 IMAD R0, R148, 0x80, R0 ;  /* 0x0000008094008824 */ /* 0x000fe200078e0200 */
[----:B------:R-:W-:Y:S01]  /*4a70*/  @!P0 IADD3 R144, R150, 0x8, RZ ;  /* 0x0000000896908810 */ /* 0x000fe20007ffe0ff */
[----:B------:R-:W-:Y:S01]  /*4a80*/  FMUL.FTZ R148, R155, 1.4426950216293334961 ;  /* 0x3fb8aa3b9b947820 */ /* 0x000fe20000410000 */
[----:B------:R-:W-:Y:S01]  /*4a90*/  LOP3.LUT R160, R159, UR5, R146, 0x96, !PT ;  /* 0x000000059fa07c12 */ /* 0x000fe2000f8e9692 */
[----:B------:R-:W-:Y:S01]  /*4aa0*/  FMUL.FTZ R146, R154, 1.4426950216293334961 ;  /* 0x3fb8aa3b9a927820 */ /* 0x000fe20000410000 */
[----:B------:R-:W-:Y:S01]  /*4ab0*/  @!P0 IMNMX R147, R150, UR16, PT ;  /* 0x0000001096938c17 */ /* 0x000fe2000b800200 */
[C---:B------:R-:W-:Y:S01]  /*4ac0*/  HMMA.16816.F32 R16, R136.reuse, R142, R16 ;  /* 0x0000008e8810723c */ /* 0x040fe20000001810 */
[C---:B------:R-:W-:Y:S01]  /*4ad0*/  @!P0 IADD3 R149, R0.reuse, 0x1, RZ ;  /* 0x0000000100958810 */ /* 0x040fe20007ffe0ff */
[----:B------:R-:W-:Y:S01]  /*4ae0*/  UIADD3 UR4, UR9, -0x255992d5, URZ ;  /* 0xdaa66d2b09047890 */ /* 0x000fe2000fffe03f */
[-C--:B------:R-:W-:Y:S01]  /*4af0*/  @!P0 ISETP.GE.AND P3, PT, R0, R147.reuse, PT ;  /* 0x000000930000820c */ /* 0x080fe20003f66270 */
[----:B------:R-:W-:Y:S01]  /*4b00*/  IMAD.WIDE.U32 R156, R156, -0x2daee0ad, RZ ;  /* 0xd2511f539c9c7825 */ /* 0x000fe200078e00ff */
[----:B------:R-:W-:Y:S01]  /*4b10*/  @!P0 IMNMX R144, R144, UR16, PT ;  /* 0x0000001090908c17 */ /* 0x000fe2000b800200 */
[----:B------:R-:W-:Y:S01]  /*4b20*/  UIADD3 UR6, UR9, 0x1715609d, URZ ;  /* 0x1715609d09067890 */ /* 0x000fe2000fffe03f */
[----:B------:R-:W-:Y:S01]  /*4b30*/  @!P0 IADD3 R142, R0, 0x8, RZ ;  /* 0x00000008008e8810 */ /* 0x000fe20007ffe0ff */
[----:B------:R-:W-:Y:S01]  /*4b40*/  IMAD.WIDE.U32 R140, R153, -0x2daee0ad, RZ ;  /* 0xd2511f53998c7825 */ /* 0x000fe200078e00ff */
[----:B------:R-:W-:Y:S02]  /*4b50*/  FSEL R148, R148, RZ, P2 ;  /* 0x000000ff94947208 */ /* 0x000fe40001000000 */
[-C--:B------:R-:W-:Y:S01]  /*4b60*/  @!P0 ISETP.GE.AND P2, PT, R0, R144.reuse, PT ;  /* 0x000000900000820c */ /* 0x080fe20003f46270 */
[----:B------:R-:W-:Y:S01]  /*4b70*/  IMAD.WIDE.U32 R152, R152, -0x326172a9, RZ ;  /* 0xcd9e8d5798987825 */ /* 0x000fe200078e00ff */
[----:B------:R-:W-:Y:S01]  /*4b80*/  LOP3.LUT R154, R157, UR5, R140, 0x96, !PT ;  /* 0x000000059d9a7c12 */ /* 0x000fe2000f8e968c */
[----:B------:R-:W-:Y:S01]  /*4b90*/  UIADD3 UR5, UR8, 0x32370b8f, URZ ;  /* 0x32370b8f08057890 */ /* 0x000fe2000fffe03f */
[----:B------:R-:W-:Y:S01]  /*4ba0*/  FSEL R146, R146, RZ, P1 ;  /* 0x000000ff92927208 */ /* 0x000fe20000800000 */
[----:B------:R-:W-:Y:S01]  /*4bb0*/  IMAD.WIDE.U32 R160, R160, -0x326172a9, RZ ;  /* 0xcd9e8d57a0a07825 */ /* 0x000fe200078e00ff */
[----:B------:R-:W-:Y:S02]  /*4bc0*/  @!P0 IADD3 R143, R0, 0x9, RZ ;  /* 0x00000009008f8810 */ /* 0x000fe40007ffe0ff */
[----:B------:R-:W-:Y:S02]  /*4bd0*/  @!P0 ISETP.GE.AND P1, PT, R149, R147, PT ;  /* 0x000000939500820c */ /* 0x000fe40003f26270 */
[----:B------:R-:W-:Y:S02]  /*4be0*/  LOP3.LUT R157, R151, R153, RZ, 0x3c, !PT ;  /* 0x00000099979d7212 */ /* 0x000fe400078e3cff */
[----:B------:R-:W-:Y:S02]  /*4bf0*/  @!P0 FSEL R4, R4, -INF , !P3 ;  /* 0xff80000004048808 */ /* 0x000fe40005800000 */
[----:B------:R-:W-:Y:S02]  /*4c00*/  @!P0 FSEL R5, R5, -INF , !P1 ;  /* 0xff80000005058808 */ /* 0x000fe40004800000 */
[----:B------:R-:W-:Y:S01]  /*4c10*/  @!P0 FSEL R6, R6, -INF , !P2 ;  /* 0xff80000006068808 */ /* 0x000fe20005000000 */
[--C-:B------:R-:W-:Y:S01]  /*4c20*/  FFMA.FTZ R4, R4, c[0x0][0x23c], -R148.reuse ;  /* 0x00008f0004047a23 */ /* 0x100fe20000010894 */
[----:B------:R-:W-:Y:S01]  /*4c30*/  @!P0 ISETP.GE.AND P1, PT, R149, R144, PT ;  /* 0x000000909500820c */ /* 0x000fe20003f26270 */
[----:B------:R-:W-:Y:S01]  /*4c40*/  FFMA.FTZ R5, R5, c[0x0][0x23c], -R148 ;  /* 0x00008f0005057a23 */ /* 0x000fe20000010894 */
[----:B------:R-:W-:Y:S01]  /*4c50*/  LOP3.LUT R155, R145, R141, RZ, 0x3c, !PT ;  /* 0x0000008d919b7212 */ /* 0x000fe200078e3cff */
[--C-:B------:R-:W-:Y:S01]  /*4c60*/  FFMA.FTZ R6, R6, c[0x0][0x23c], -R146.reuse ;  /* 0x00008f0006067a23 */ /* 0x100fe20000010892 */
[----:B------:R-:W-:Y:S01]  /*4c70*/  @!P0 IADD3 R141, R150, 0x20, RZ ;  /* 0x00000020968d8810 */ /* 0x000fe20007ffe0ff */
[----:B------:R-:W-:Y:S01]  /*4c80*/  MUFU.EX2 R166, R4 ;  /* 0x0000000400a67308 */ /* 0x000fe20000000800 */
[----:B------:R-:W-:Y:S01]  /*4c90*/  @!P0 FSEL R7, R7, -INF , !P1 ;  /* 0xff80000007078808 */ /* 0x000fe20004800000 */
[----:B-----5:R-:W-:Y:S01]  /*4ca0*/  FMUL.FTZ R145, R251, 1.4426950216293334961 ;  /* 0x3fb8aa3bfb917820 */ /* 0x020fe20000410000 */
[----:B------:R-:W-:Y:S02]  /*4cb0*/  @!P0 IMNMX R141, R141, UR16, PT ;  /* 0x000000108d8d8c17 */ /* 0x000fe4000b800200 */
[----:B------:R-:W-:Y:S01]  /*4cc0*/  FSETP.NEU.FTZ.AND P1, PT, R251, -INF , PT ;  /* 0xff800000fb00780b */ /* 0x000fe20003f3d000 */
[----:B------:R-:W-:Y:S01]  /*4cd0*/  FFMA.FTZ R232, R7, c[0x0][0x23c], -R146 ;  /* 0x00008f0007e87a23 */ /* 0x000fe20000010892 */
[-C--:B------:R-:W-:Y:S02]  /*4ce0*/  @!P0 ISETP.GE.AND P2, PT, R149, R141.reuse, PT ;  /* 0x0000008d9500820c */ /* 0x080fe40003f46270 */
[----:B------:R-:W-:Y:S01]  /*4cf0*/  FSEL R145, R145, RZ, P1 ;  /* 0x000000ff91917208 */ /* 0x000fe20000800000 */
[----:B------:R-:W1:Y:S01]  /*4d00*/  MUFU.EX2 R165, R5 ;  /* 0x0000000500a57308 */ /* 0x000e620000000800 */
[-C--:B------:R-:W-:Y:S02]  /*4d10*/  @!P0 ISETP.GE.AND P1, PT, R0, R141.reuse, PT ;  /* 0x0000008d0000820c */ /* 0x080fe40003f26270 */
[----:B------:R-:W-:Y:S02]  /*4d20*/  @!P0 IADD3 R140, R150, 0x28, RZ ;  /* 0x00000028968c8810 */ /* 0x000fe40007ffe0ff */
[-C--:B------:R-:W-:Y:S02]  /*4d30*/  @!P0 ISETP.GE.AND P3, PT, R142, R141.reuse, PT ;  /* 0x0000008d8e00820c */ /* 0x080fe40003f66270 */
[----:B------:R-:W-:Y:S02]  /*4d40*/  @!P0 FSEL R8, R8, -INF , !P1 ;  /* 0xff80000008088808 */ /* 0x000fe40004800000 */
[----:B------:R-:W-:Y:S01]  /*4d50*/  @!P0 ISETP.GE.AND P6, PT, R143, R141, PT ;  /* 0x0000008d8f00820c */ /* 0x000fe20003fc6270 */
[----:B------:R2:W3:Y:S01]  /*4d60*/  MUFU.EX2 R164, R6 ;  /* 0x0000000600a47308 */ /* 0x0004e20000000800 */
[----:B------:R-:W-:Y:S01]  /*4d70*/  @!P0 IMNMX R140, R140, UR16, PT ;  /* 0x000000108c8c8c17 */ /* 0x000fe2000b800200 */
[--C-:B------:R-:W-:Y:S01]  /*4d80*/  FFMA.FTZ R8, R8, c[0x0][0x23c], -R145.reuse ;  /* 0x00008f0008087a23 */ /* 0x100fe20000010891 */
[----:B------:R-:W-:Y:S02]  /*4d90*/  @!P0 FSEL R9, R9, -INF , !P2 ;  /* 0xff80000009098808 */ /* 0x000fe40005000000 */
[-C--:B------:R-:W-:Y:S02]  /*4da0*/  @!P0 ISETP.GE.AND P5, PT, R142, R140.reuse, PT ;  /* 0x0000008c8e00820c */ /* 0x080fe40003fa6270 */
[----:B------:R-:W-:Y:S01]  /*4db0*/  @!P0 ISETP.GE.AND P4, PT, R149, R140, PT ;  /* 0x0000008c9500820c */ /* 0x000fe20003f86270 */
[----:B------:R-:W-:Y:S01]  /*4dc0*/  FMUL.FTZ R149, R252, 1.4426950216293334961 ;  /* 0x3fb8aa3bfc957820 */ /* 0x000fe20000410000 */
[----:B------:R-:W-:Y:S01]  /*4dd0*/  @!P0 ISETP.GE.AND P2, PT, R142, R144, PT ;  /* 0x000000908e00820c */ /* 0x000fe20003f46270 */
[----:B------:R4:W-:Y:S01]  /*4de0*/  MUFU.EX2 R233, R8 ;  /* 0x0000000800e97308 */ /* 0x0009e20000000800 */
[----:B------:R-:W-:Y:S01]  /*4df0*/  FSETP.NEU.FTZ.AND P1, PT, R252, -INF , PT ;  /* 0xff800000fc00780b */ /* 0x000fe20003f3d000 */
[--C-:B------:R-:W-:Y:S01]  /*4e00*/  FFMA.FTZ R9, R9, c[0x0][0x23c], -R145.reuse ;  /* 0x00008f0009097a23 */ /* 0x100fe20000010891 */
[----:B------:R-:W-:Y:S02]  /*4e10*/  @!P0 FSEL R11, R11, -INF , !P4 ;  /* 0xff8000000b0b8808 */ /* 0x000fe40006000000 */
[----:B------:R-:W-:Y:S02]  /*4e20*/  @!P0 ISETP.GE.AND P4, PT, R143, R140, PT ;  /* 0x0000008c8f00820c */ /* 0x000fe40003f86270 */
[----:B------:R-:W-:Y:S02]  /*4e30*/  @!P0 FSEL R12, R12, -INF , !P3 ;  /* 0xff8000000c0c8808 */ /* 0x000fe40005800000 */
[----:B------:R-:W-:Y:S01]  /*4e40*/  @!P0 FSEL R14, R14, -INF , !P5 ;  /* 0xff8000000e0e8808 */ /* 0x000fe20006800000 */
[----:B------:R-:W1:Y:S01]  /*4e50*/  MUFU.EX2 R232, R232 ;  /* 0x000000e800e87308 */ /* 0x000e620000000800 */
[----:B------:R-:W-:Y:S01]  /*4e60*/  @!P0 FSEL R13, R13, -INF , !P6 ;  /* 0xff8000000d0d8808 */ /* 0x000fe20007000000 */
[--C-:B------:R-:W-:Y:S01]  /*4e70*/  FFMA.FTZ R12, R12, c[0x0][0x23c], -R145.reuse ;  /* 0x00008f000c0c7a23 */ /* 0x100fe20000010891 */
[----:B------:R-:W-:Y:S01]  /*4e80*/  @!P0 ISETP.GE.AND P6, PT, R143, R144, PT ;  /* 0x000000908f00820c */ /* 0x000fe20003fc6270 */
[----:B--2---:R-:W2:Y:S01]  /*4e90*/  LDSM.16.M88.4 R4, [R222+0xd400] ;  /* 0x00d40000de04783b */ /* 0x004ea20000000200 */
[----:B------:R-:W-:Y:S01]  /*4ea0*/  LOP3.LUT R159, R161, UR4, R152, 0x96, !PT ;  /* 0x00000004a19f7c12 */ /* 0x000fe2000f8e9698 */
[--C-:B------:R-:W-:Y:S01]  /*4eb0*/  FFMA.FTZ R13, R13, c[0x0][0x23c], -R145.reuse ;  /* 0x00008f000d0d7a23 */ /* 0x100fe20000010891 */
[----:B------:R-:W-:Y:S01]  /*4ec0*/  @!P0 FSEL R15, R15, -INF , !P4 ;  /* 0xff8000000f0f8808 */ /* 0x000fe20006000000 */
[----:B------:R-:W-:Y:S01]  /*4ed0*/  IMAD.WIDE.U32 R152, R155, -0x326172a9, RZ ;  /* 0xcd9e8d579b987825 */ /* 0x000fe200078e00ff */
[----:B------:R-:W-:Y:S01]  /*4ee0*/  @!P0 FSEL R18, R18, -INF , !P2 ;  /* 0xff80000012128808 */ /* 0x000fe20005000000 */
[----:B------:R1:W1:Y:S01]  /*4ef0*/  MUFU.EX2 R171, R9 ;  /* 0x0000000900ab7308 */ /* 0x0002620000000800 */
[----:B------:R-:W-:Y:S01]  /*4f00*/  @!P0 ISETP.GE.AND P3, PT, R143, R147, PT ;  /* 0x000000938f00820c */ /* 0x000fe20003f66270 */
[----:B------:R-:W-:Y:S01]  /*4f10*/  IMAD.WIDE.U32 R154, R154, -0x326172a9, RZ ;  /* 0xcd9e8d579a9a7825 */ /* 0x000fe200078e00ff */
[----:B------:R-:W-:Y:S02]  /*4f20*/  LOP3.LUT R151, R151, R153, RZ, 0x3c, !PT ;  /* 0x0000009997977212 */ /* 0x000fe400078e3cff */
[----:B----4-:R-:W-:Y:S01]  /*4f30*/  FSEL R8, R149, RZ, P1 ;  /* 0x000000ff95087208 */ /* 0x010fe20000800000 */
[----:B------:R-:W-:Y:S01]  /*4f40*/  FFMA.FTZ R18, R18, c[0x0][0x23c], -R146 ;  /* 0x00008f0012127a23 */ /* 0x000fe20000010892 */
[----:B------:R-:W-:Y:S02]  /*4f50*/  @!P0 ISETP.GE.AND P1, PT, R0, R140, PT ;  /* 0x0000008c0000820c */ /* 0x000fe40003f26270 */
[----:B------:R-:W-:Y:S01]  /*4f60*/  LOP3.LUT R152, R155, UR4, R152, 0x96, !PT ;  /* 0x000000049b987c12 */ /* 0x000fe2000f8e9698 */
[--C-:B------:R-:W-:Y:S01]  /*4f70*/  FFMA.FTZ R11, R11, c[0x0][0x23c], -R8.reuse ;  /* 0x00008f000b0b7a23 */ /* 0x100fe20000010808 */
[----:B------:R-:W-:Y:S01]  /*4f80*/  @!P0 FSEL R10, R10, -INF , !P1 ;  /* 0xff8000000a0a8808 */ /* 0x000fe20004800000 */
[--C-:B------:R-:W-:Y:S01]  /*4f90*/  FFMA.FTZ R14, R14, c[0x0][0x23c], -R8.reuse ;  /* 0x00008f000e0e7a23 */ /* 0x100fe20000010808 */
[-C--:B------:R-:W-:Y:S01]  /*4fa0*/  @!P0 ISETP.GE.AND P1, PT, R142, R147.reuse, PT ;  /* 0x000000938e00820c */ /* 0x080fe20003f26270 */
[----:B------:R-:W4:Y:S01]  /*4fb0*/  MUFU.EX2 R234, R11 ;  /* 0x0000000b00ea7308 */ /* 0x000f220000000800 */
[----:B------:R-:W-:Y:S01]  /*4fc0*/  @!P0 FSEL R19, R19, -INF , !P6 ;  /* 0xff80000013138808 */ /* 0x000fe20007000000 */
[----:B------:R-:W-:Y:S01]  /*4fd0*/  FFMA.FTZ R10, R10, c[0x0][0x23c], -R8 ;  /* 0x00008f000a0a7a23 */ /* 0x000fe20000010808 */
[----:B------:R-:W-:Y:S01]  /*4fe0*/  @!P0 FSEL R16, R16, -INF , !P1 ;  /* 0xff80000010108808 */ /* 0x000fe20004800000 */
[----:B------:R-:W-:Y:S01]  /*4ff0*/  IMAD.WIDE.U32 R142, R157, -0x2daee0ad, RZ ;  /* 0xd2511f539d8e7825 */ /* 0x000fe200078e00ff */
[----:B------:R-:W-:Y:S01]  /*5000*/  @!P0 FSEL R17, R17, -INF , !P3 ;  /* 0xff80000011118808 */ /* 0x000fe20005800000 */
[----:B------:R-:W-:Y:S02]  /*5010*/  UIADD3 UR4, UR8, -0x126145ec, URZ ;  /* 0xed9eba1408047890 */ /* 0x000fe4000fffe03f */
[----:B------:R-:W-:Y:S01]  /*5020*/  FFMA.FTZ R16, R16, c[0x0][0x23c], -R148 ;  /* 0x00008f0010107a23 */ /* 0x000fe20000010894 */
[----:B------:R-:W-:Y:S01]  /*5030*/  LOP3.LUT R158, R143, UR5, R158, 0x96, !PT ;  /* 0x000000058f9e7c12 */ /* 0x000fe2000f8e969e */
[----:B------:R3:W-:Y:S01]  /*5040*/  MUFU.EX2 R235, R10 ;  /* 0x0000000a00eb7308 */ /* 0x0007e20000000800 */
[C---:B-1----:R-:W-:Y:S01]  /*5050*/  @!P0 IADD3 R9, R0.reuse, 0x10, RZ ;  /* 0x0000001000098810 */ /* 0x042fe20007ffe0ff */
[----:B------:R-:W-:Y:S02]  /*5060*/  FFMA.FTZ R15, R15, c[0x0][0x23c], -R8 ;  /* 0x00008f000f0f7a23 */ /* 0x000fe40000010808 */
[----:B------:R-:W-:Y:S01]  /*5070*/  FFMA.FTZ R19, R19, c[0x0][0x23c], -R146 ;  /* 0x00008f0013137a23 */ /* 0x000fe20000010892 */
[----:B------:R-:W-:Y:S01]  /*5080*/  @!P0 ISETP.GE.AND P4, PT, R9, R144, PT ;  /* 0x000000900900820c */ /* 0x000fe20003f86270 */
[--C-:B------:R-:W-:Y:S01]  /*5090*/  FFMA.FTZ R162, R17, c[0x0][0x23c], -R148.reuse ;  /* 0x00008f0011a27a23 */ /* 0x100fe20000010894 */
[C---:B------:R-:W-:Y:S02]  /*50a0*/  @!P0 ISETP.GE.AND P5, PT, R9.reuse, R147, PT ;  /* 0x000000930900820c */ /* 0x040fe40003fa6270 */
[C---:B------:R-:W-:Y:S01]  /*50b0*/  @!P0 ISETP.GE.AND P1, PT, R9.reuse, R141, PT ;  /* 0x0000008d0900820c */ /* 0x040fe20003f26270 */
[-C--:B--2---:R-:W-:Y:S01]  /*50c0*/  HMMA.16816.F32 R20, R136, R4.reuse, R20 ;  /* 0x000000048814723c */ /* 0x084fe20000001814 */
[----:B------:R-:W-:Y:S01]  /*50d0*/  @!P0 ISETP.GE.AND P3, PT, R9, R140, PT ;  /* 0x0000008c0900820c */ /* 0x000fe20003f66270 */
[----:B------:R-:W1:Y:S06]  /*50e0*/  MUFU.EX2 R168, R12 ;  /* 0x0000000c00a87308 */ /* 0x000e6c0000000800 */
[C---:B------:R-:W-:Y:S04]  /*50f0*/  HMMA.16816.F32 R24, R132.reuse, R4, R24 ;  /* 0x000000048418723c */ /* 0x040fe80000001818 */
[----:B------:R2:W-:Y:S01]  /*5100*/  MUFU.EX2 R163, R16 ;  /* 0x0000001000a37308 */ /* 0x0005e20000000800 */
[----:B---3--:R-:W-:Y:S02]  /*5110*/  IMAD.WIDE.U32 R10, R151, -0x2daee0ad, RZ ;  /* 0xd2511f53970a7825 */ /* 0x008fe400078e00ff */
[----:B------:R-:W-:Y:S01]  /*5120*/  @!P0 IADD3 R4, R0, 0x11, RZ ;  /* 0x0000001100048810 */ /* 0x000fe20007ffe0ff */
[-C--:B------:R-:W-:Y:S03]  /*5130*/  HMMA.16816.F32 R28, R132, R6.reuse, R28 ;  /* 0x00000006841c723c */ /* 0x080fe6000000181c */
[C---:B------:R-:W-:Y:S02]  /*5140*/  @!P0 ISETP.GE.AND P2, PT, R4.reuse, R147, PT ;  /* 0x000000930400820c */ /* 0x040fe40003f46270 */
[----:B------:R-:W-:Y:S01]  /*5150*/  @!P0 ISETP.GE.AND P6, PT, R4, R144, PT ;  /* 0x000000900400820c */ /* 0x000fe20003fc6270 */
[----:B------:R3:W1:Y:S01]  /*5160*/  MUFU.EX2 R167, R14 ;  /* 0x0000000e00a77308 */ /* 0x0006620000000800 */
[----:B------:R-:W-:Y:S01]  /*5170*/  IMAD.WIDE.U32 R134, R159, -0x2daee0ad, RZ ;  /* 0xd2511f539f867825 */ /* 0x000fe200078e00ff */
[----:B------:R-:W-:Y:S01]  /*5180*/  @!P0 FSEL R20, R20, -INF , !P5 ;  /* 0xff80000014148808 */ /* 0x000fe20006800000 */
[----:B------:R-:W-:Y:S01]  /*5190*/  HMMA.16816.F32 R32, R136, R6, R32 ;  /* 0x000000068820723c */ /* 0x000fe20000001820 */
[-C--:B------:R-:W-:Y:S02]  /*51a0*/  @!P0 ISETP.GE.AND P5, PT, R4, R141.reuse, PT ;  /* 0x0000008d0400820c */ /* 0x080fe40003fa6270 */
[----:B------:R-:W-:Y:S01]  /*51b0*/  @!P0 FSEL R21, R21, -INF , !P2 ;  /* 0xff80000015158808 */ /* 0x000fe20005000000 */
[----:B------:R-:W-:Y:S01]  /*51c0*/  IMAD.WIDE.U32 R132, R152, -0x2daee0ad, RZ ;  /* 0xd2511f5398847825 */ /* 0x000fe200078e00ff */
[-C--:B------:R-:W-:Y:S02]  /*51d0*/  @!P0 ISETP.GE.AND P2, PT, R4, R140.reuse, PT ;  /* 0x0000008c0400820c */ /* 0x080fe40003f46270 */
[C---:B------:R-:W-:Y:S01]  /*51e0*/  @!P0 IADD3 R4, R0.reuse, 0x18, RZ ;  /* 0x0000001800048810 */ /* 0x040fe20007ffe0ff */
[----:B------:R1:W-:Y:S01]  /*51f0*/  MUFU.EX2 R169, R13 ;  /* 0x0000000d00a97308 */ /* 0x0003e20000000800 */
[----:B------:R-:W-:Y:S03]  /*5200*/  @!P0 IADD3 R0, R0, 0x19, RZ ;  /* 0x0000001900008810 */ /* 0x000fe60007ffe0ff */
[----:B------:R-:W-:Y:S01]  /*5210*/  @!P0 FSEL R22, R22, -INF , !P4 ;  /* 0xff80000016168808 */ /* 0x000fe20006000000 */
[--C-:B------:R-:W-:Y:S01]  /*5220*/  FFMA.FTZ R20, R20, c[0x0][0x23c], -R148.reuse ;  /* 0x00008f0014147a23 */ /* 0x100fe20000010894 */
[----:B------:R-:W-:Y:S01]  /*5230*/  @!P0 ISETP.GE.AND P4, PT, R4, R141, PT ;  /* 0x0000008d0400820c */ /* 0x000fe20003f86270 */
[----:B------:R-:W-:Y:S01]  /*5240*/  FFMA.FTZ R21, R21, c[0x0][0x23c], -R148 ;  /* 0x00008f0015157a23 */ /* 0x000fe20000010894 */
[----:B------:R-:W-:Y:S01]  /*5250*/  @!P0 FSEL R24, R24, -INF , !P1 ;  /* 0xff80000018188808 */ /* 0x000fe20004800000 */
[----:B------:R-:W-:Y:S01]  /*5260*/  FFMA.FTZ R22, R22, c[0x0][0x23c], -R146 ;  /* 0x00008f0016167a23 */ /* 0x000fe20000010892 */
[-C--:B------:R-:W-:Y:S01]  /*5270*/  @!P0 ISETP.GE.AND P1, PT, R4, R140.reuse, PT ;  /* 0x0000008c0400820c */ /* 0x080fe20003f26270 */
[----:B------:R1:W1:Y:S01]  /*5280*/  MUFU.EX2 R170, R15 ;  /* 0x0000000f00aa7308 */ /* 0x0002620000000800 */
[----:B------:R-:W-:Y:S01]  /*5290*/  @!P0 FSEL R25, R25, -INF , !P5 ;  /* 0xff80000019198808 */ /* 0x000fe20006800000 */
[--C-:B------:R-:W-:Y:S01]  /*52a0*/  FFMA.FTZ R24, R24, c[0x0][0x23c], -R145.reuse ;  /* 0x00008f0018187a23 */ /* 0x100fe20000010891 */
[----:B------:R-:W-:Y:S02]  /*52b0*/  @!P0 ISETP.GE.AND P5, PT, R0, R140, PT ;  /* 0x0000008c0000820c */ /* 0x000fe40003fa6270 */
[----:B------:R-:W-:Y:S01]  /*52c0*/  LOP3.LUT R142, R135, UR4, R142, 0x96, !PT ;  /* 0x00000004878e7c12 */ /* 0x000fe2000f8e968e */
[--C-:B------:R-:W-:Y:S01]  /*52d0*/  FFMA.FTZ R25, R25, c[0x0][0x23c], -R145.reuse ;  /* 0x00008f0019197a23 */ /* 0x100fe20000010891 */
[----:B------:R-:W-:Y:S01]  /*52e0*/  LOP3.LUT R140, R133, UR4, R10, 0x96, !PT ;  /* 0x00000004858c7c12 */ /* 0x000fe2000f8e960a */
[----:B------:R-:W-:Y:S01]  /*52f0*/  UIADD3 UR4, UR9, 0x78dde6e4, URZ ;  /* 0x78dde6e409047890 */ /* 0x000fe2000fffe03f */
[----:B------:R-:W-:Y:S01]  /*5300*/  @!P0 FSEL R26, R26, -INF , !P3 ;  /* 0xff8000001a1a8808 */ /* 0x000fe20005800000 */
[----:B--2---:R-:W-:Y:S01]  /*5310*/  IMAD.WIDE.U32 R16, R142, -0x326172a9, RZ ;  /* 0xcd9e8d578e107825 */ /* 0x004fe200078e00ff */
[----:B------:R-:W-:Y:S01]  /*5320*/  @!P0 ISETP.GE.AND P3, PT, R4, R147, PT ;  /* 0x000000930400820c */ /* 0x000fe20003f66270 */
[----:B------:R2:W-:Y:S01]  /*5330*/  MUFU.EX2 R161, R18 ;  /* 0x0000001200a17308 */ /* 0x0005e20000000800 */
[----:B------:R-:W-:Y:S01]  /*5340*/  @!P0 FSEL R28, R28, -INF , !P4 ;  /* 0xff8000001c1c8808 */ /* 0x000fe20006000000 */
[----:B------:R-:W-:Y:S01]  /*5350*/  FFMA.FTZ R26, R26, c[0x0][0x23c], -R8 ;  /* 0x00008f001a1a7a23 */ /* 0x000fe20000010808 */
[-C--:B------:R-:W-:Y:S02]  /*5360*/  @!P0 ISETP.GE.AND P4, PT, R4, R144.reuse, PT ;  /* 0x000000900400820c */ /* 0x080fe40003f86270 */
[----:B------:R-:W-:Y:S01]  /*5370*/  LOP3.LUT R4, R11, UR5, R156, 0x96, !PT ;  /* 0x000000050b047c12 */ /* 0x000fe2000f8e969c */
[----:B------:R-:W-:Y:S01]  /*5380*/  IMAD.WIDE.U32 R10, R158, -0x326172a9, RZ ;  /* 0xcd9e8d579e0a7825 */ /* 0x000fe200078e00ff */
[----:B------:R-:W-:Y:S01]  /*5390*/  UIADD3 UR5, UR8, -0x56f99767, URZ ;  /* 0xa906689908057890 */ /* 0x000fe2000fffe03f */
[----:B------:R-:W-:Y:S02]  /*53a0*/  @!P0 FSEL R23, R23, -INF , !P6 ;  /* 0xff80000017178808 */ /* 0x000fe40007000000 */
[----:B------:R-:W-:Y:S01]  /*53b0*/  IMAD.WIDE.U32 R4, R4, -0x326172a9, RZ ;  /* 0xcd9e8d5704047825 */ /* 0x000fe200078e00ff */
[----:B------:R-:W-:Y:S01]  /*53c0*/  LOP3.LUT R12, R11, UR4, R160, 0x96, !PT ;  /* 0x000000040b0c7c12 */ /* 0x000fe2000f8e96a0 */
[----:B------:R-:W-:Y:S01]  /*53d0*/  MUFU.EX2 R159, R20 ;  /* 0x00000014009f7308 */ /* 0x000fe20000000800 */
[----:B------:R-:W-:Y:S01]  /*53e0*/  @!P0 ISETP.GE.AND P6, PT, R0, R141, PT ;  /* 0x0000008d0000820c */ /* 0x000fe20003fc6270 */
[----:B------:R-:W-:Y:S01]  /*53f0*/  IMAD.WIDE.U32 R140, R140, -0x326172a9, RZ ;  /* 0xcd9e8d578c8c7825 */ /* 0x000fe200078e00ff */
[----:B---3--:R-:W-:Y:S01]  /*5400*/  LOP3.LUT R14, R5, UR4, R154, 0x96, !PT ;  /* 0x00000004050e7c12 */ /* 0x008fe2000f8e969a */
[----:B------:R-:W-:Y:S01]  /*5410*/  UIADD3 UR4, UR8, 0x646e171e, URZ ;  /* 0x646e171e08047890 */ /* 0x000fe2000fffe03f */
[----:B------:R-:W-:Y:S01]  /*5420*/  LOP3.LUT R5, R17, UR6, R10, 0x96, !PT ;  /* 0x0000000611057c12 */ /* 0x000fe2000f8e960a */
[----:B-1----:R-:W-:Y:S01]  /*5430*/  IMAD.WIDE.U32 R12, R12, -0x2daee0ad, RZ ;  /* 0xd2511f530c0c7825 */ /* 0x002fe200078e00ff */
[----:B------:R-:W-:Y:S02]  /*5440*/  LOP3.LUT R10, R141, UR6, R4, 0x96, !PT ;  /* 0x000000068d0a7c12 */ /* 0x000fe4000f8e9604 */
[----:B------:R-:W-:Y:S01]  /*5450*/  @!P0 FSEL R29, R29, -INF , !P6 ;  /* 0xff8000001d1d8808 */ /* 0x000fe20007000000 */
[----:B------:R1:W-:Y:S01]  /*5460*/  MUFU.EX2 R160, R19 ;  /* 0x0000001300a07308 */ /* 0x0003e20000000800 */
[----:B------:R-:W-:Y:S01]  /*5470*/  IMAD.WIDE.U32 R14, R14, -0x2daee0ad, RZ ;  /* 0xd2511f530e0e7825 */ /* 0x000fe200078e00ff */
[----:B------:R-:W-:Y:S02]  /*5480*/  LOP3.LUT R134, R13, UR5, R134, 0x96, !PT ;  /* 0x000000050d867c12 */ /* 0x000fe4000f8e9686 */
[----:B------:R-:W-:Y:S01]  /*5490*/  @!P0 ISETP.GE.AND P6, PT, R0, R144, PT ;  /* 0x000000900000820c */ /* 0x000fe20003fc6270 */
[----:B------:R-:W-:Y:S01]  /*54a0*/  IMAD.WIDE.U32 R4, R5, -0x2daee0ad, RZ ;  /* 0xd2511f5305047825 */ /* 0x000fe200078e00ff */
[----:B------:R-:W-:Y:S01]  /*54b0*/  LOP3.LUT R132, R15, UR5, R132, 0x96, !PT ;  /* 0x000000050f847c12 */ /* 0x000fe2000f8e9684 */
[----:B------:R-:W-:Y:S01]  /*54c0*/  UIADD3 UR5, UR9, -0x4ab325aa, URZ ;  /* 0xb54cda5609057890 */ /* 0x000fe2000fffe03f */
[----:B------:R-:W-:Y:S01]  /*54d0*/  @!P0 FSEL R27, R27, -INF , !P2 ;  /* 0xff8000001b1b8808 */ /* 0x000fe20005000000 */
[----:B------:R-:W-:Y:S01]  /*54e0*/  IMAD.WIDE.U32 R10, R10, -0x2daee0ad, RZ ;  /* 0xd2511f530a0a7825 */ /* 0x000fe200078e00ff */
[----:B------:R-:W-:Y:S01]  /*54f0*/  LOP3.LUT R141, R4, 0xffff, RZ, 0xc0, !PT ;  /* 0x0000ffff048d7812 */ /* 0x000fe200078ec0ff */
[----:B------:R-:W-:Y:S01]  /*5500*/  MUFU.EX2 R162, R162 ;  /* 0x000000a200a27308 */ /* 0x000fe20000000800 */
[----:B------:R-:W-:Y:S01]  /*5510*/  @!P0 ISETP.GE.AND P2, PT, R0, R147, PT ;  /* 0x000000930000820c */ /* 0x000fe20003f46270 */
[----:B------:R-:W-:Y:S01]  /*5520*/  FFMA.FTZ R23, R23, c[0x0][0x23c], -R146 ;  /* 0x00008f0017177a23 */ /* 0x000fe20000010892 */
[----:B------:R-:W-:Y:S01]  /*5530*/  SHF.R.U32.HI R142, RZ, 0x10, R4 ;  /* 0x00000010ff8e7819 */ /* 0x000fe20000011604 */
[--C-:B------:R-:W-:Y:S01]  /*5540*/  FFMA.FTZ R28, R28, c[0x0][0x23c], -R145.reuse ;  /* 0x00008f001c1c7a23 */ /* 0x100fe20000010891 */
[----:B------:R-:W-:Y:S01]  /*5550*/  LOP3.LUT R12, R5, UR4, R12, 0x96, !PT ;  /* 0x00000004050c7c12 */ /* 0x000fe2000f8e960c */
[----:B------:R-:W-:Y:S01]  /*5560*/  FFMA.FTZ R145, R29, c[0x0][0x23c], -R145 ;  /* 0x00008f001d917a23 */ /* 0x000fe20000010891 */
[----:B------:R-:W-:Y:S01]  /*5570*/  SHF.R.U32.HI R0, RZ, 0x18, R4 ;  /* 0x00000018ff007819 */ /* 0x000fe20000011604 */
[----:B------:R-:W-:Y:S01]  /*5580*/  FFMA.FTZ R27, R27, c[0x0][0x23c], -R8 ;  /* 0x00008f001b1b7a23 */ /* 0x000fe20000010808 */
[----:B------:R-:W-:Y:S01]  /*5590*/  LOP3.LUT R13, R4, 0xff, RZ, 0xc0, !PT ;  /* 0x000000ff040d7812 */ /* 0x000fe200078ec0ff */
[----:B------:R-:W-:Y:S01]  /*55a0*/  IMAD.WIDE.U32 R4, R134, -0x326172a9, RZ ;  /* 0xcd9e8d5786047825 */ /* 0x000fe200078e00ff */
[----:B------:R-:W-:Y:S01]  /*55b0*/  LOP3.LUT R9, R11, UR4, R14, 0x96, !PT ;  /* 0x000000040b097c12 */ /* 0x000fe2000f8e960e */
[----:B------:R-:W-:Y:S01]  /*55c0*/  ULDC.U8 UR4, c[0x0][0x2d8] ;  /* 0x0000b60000047ab9 */ /* 0x000fe20000000000 */
[----:B------:R-:W-:Y:S01]  /*55d0*/  LOP3.LUT R135, R10, 0xffff, RZ, 0xc0, !PT ;  /* 0x0000ffff0a877812 */ /* 0x000fe200078ec0ff */
[----:B------:R-:W-:Y:S01]  /*55e0*/  MUFU.EX2 R158, R21 ;  /* 0x00000015009e7308 */ /* 0x000fe20000000800 */
[----:B------:R-:W-:Y:S02]  /*55f0*/  LOP3.LUT R6, R5, UR5, R16, 0x96, !PT ;  /* 0x0000000505067c12 */ /* 0x000fe4000f8e9610 */
[C---:B------:R-:W-:Y:S02]  /*5600*/  LOP3.LUT R16, R4.reuse, 0xffff, RZ, 0xc0, !PT ;  /* 0x0000ffff04107812 */ /* 0x040fe400078ec0ff */
[----:B--2---:R-:W-:Y:S02]  /*5610*/  LOP3.LUT R18, R4, 0xff, RZ, 0xc0, !PT ;  /* 0x000000ff04127812 */ /* 0x004fe400078ec0ff */
[--C-:B-1----:R-:W-:Y:S02]  /*5620*/  SHF.R.U32.HI R19, RZ, 0x18, R4.reuse ;  /* 0x00000018ff137819 */ /* 0x102fe40000011604 */
[----:B------:R-:W-:Y:S01]  /*5630*/  SHF.R.U32.HI R17, RZ, 0x10, R4 ;  /* 0x00000010ff117819 */ /* 0x000fe20000011604 */
[----:B------:R-:W-:Y:S01]  /*5640*/  IMAD.WIDE.U32 R4, R132, -0x326172a9, RZ ;  /* 0xcd9e8d5784047825 */ /* 0x000fe200078e00ff */
[----:B------:R-:W-:Y:S01]  /*5650*/  LOP3.LUT R7, R6, 0xffff, RZ, 0xc0, !PT ;  /* 0x0000ffff06077812 */ /* 0x000fe200078ec0ff */
[----:B------:R-:W-:Y:S01]  /*5660*/  MUFU.EX2 R157, R22 ;  /* 0x00000016009d7308 */ /* 0x000fe20000000800 */
[----:B------:R-:W-:Y:S02]  /*5670*/  @!P0 FSEL R30, R30, -INF , !P1 ;  /* 0xff8000001e1e8808 */ /* 0x000fe40004800000 */
[----:B------:R-:W-:Y:S02]  /*5680*/  ISETP.LE.U32.AND P1, PT, R13, UR4, PT ;  /* 0x000000040d007c0c */ /* 0x000fe4000bf23070 */
[----:B------:R-:W-:Y:S01]  /*5690*/  LOP3.LUT R11, R4, 0xffff, RZ, 0xc0, !PT ;  /* 0x0000ffff040b7812 */ /* 0x000fe200078ec0ff */
[----:B------:R-:W-:Y:S01]  /*56a0*/  FFMA.FTZ R30, R30, c[0x0][0x23c], -R8 ;  /* 0x00008f001e1e7a23 */ /* 0x000fe20000010808 */
[----:B------:R-:W-:Y:S02]  /*56b0*/  LOP3.LUT R15, R4, 0xff, RZ, 0xc0, !PT ;  /* 0x000000ff040f7812 */ /* 0x000fe400078ec0ff */
[--C-:B------:R-:W-:Y:S01]  /*56c0*/  SHF.R.U32.HI R13, RZ, 0x10, R4.reuse ;  /* 0x00000010ff0d7819 */ /* 0x100fe20000011604 */
[----:B------:R-:W-:Y:S01]  /*56d0*/  MUFU.EX2 R155, R24 ;  /* 0x00000018009b7308 */ /* 0x000fe20000000800 */
[----:B------:R-:W-:Y:S02]  /*56e0*/  SHF.R.U32.HI R14, RZ, 0x18, R4 ;  /* 0x00000018ff0e7819 */ /* 0x000fe40000011604 */
[----:B------:R-:W-:Y:S02]  /*56f0*/  SHF.R.U32.HI R4, RZ, 0x8, R7 ;  /* 0x00000008ff047819 */ /* 0x000fe40000011607 */
[----:B------:R-:W-:Y:S02]  /*5700*/  LOP3.LUT R133, R10, 0xff, RZ, 0xc0, !PT ;  /* 0x000000ff0a857812 */ /* 0x000fe400078ec0ff */
[----:B------:R-:W-:Y:S02]  /*5710*/  SHF.R.U32.HI R134, RZ, 0x18, R10 ;  /* 0x00000018ff867819 */ /* 0x000fe4000001160a */
[----:B------:R-:W-:Y:S01]  /*5720*/  @!P0 FSEL R31, R31, -INF , !P5 ;  /* 0xff8000001f1f8808 */ /* 0x000fe20006800000 */
[----:B------:R-:W-:Y:S01]  /*5730*/  MUFU.EX2 R153, R26 ;  /* 0x0000001a00997308 */ /* 0x000fe20000000800 */
[----:B------:R-:W-:Y:S02]  /*5740*/  ISETP.LE.U32.AND P5, PT, R0, UR4, PT ;  /* 0x0000000400007c0c */ /* 0x000fe4000bfa3070 */
[----:B------:R-:W-:Y:S01]  /*5750*/  LOP3.LUT R0, R5, UR5, R140, 0x96, !PT ;  /* 0x0000000505007c12 */ /* 0x000fe2000f8e968c */
[----:B------:R-:W-:Y:S01]  /*5760*/  FFMA.FTZ R8, R31, c[0x0][0x23c], -R8 ;  /* 0x00008f001f087a23 */ /* 0x000fe20000010808 */
[----:B------:R-:W-:Y:S01]  /*5770*/  SHF.R.U32.HI R20, RZ, 0x10, R10 ;  /* 0x00000010ff147819 */ /* 0x000fe2000001160a */
[----:B------:R-:W-:Y:S01]  /*5780*/  IMAD.U32 R140, RZ, RZ, UR15 ;  /* 0x0000000fff8c7e24 */ /* 0x000fe2000f8e00ff */
[----:B------:R-:W-:Y:S02]  /*5790*/  LOP3.LUT R10, R6, 0xff, RZ, 0xc0, !PT ;  /* 0x000000ff060a7812 */ /* 0x000fe400078ec0ff */
[--C-:B------:R-:W-:Y:S01]  /*57a0*/  SHF.R.U32.HI R5, RZ, 0x18, R6.reuse ;  /* 0x00000018ff057819 */ /* 0x100fe20000011606 */
[----:B------:R-:W-:Y:S01]  /*57b0*/  MUFU.EX2 R156, R23 ;  /* 0x00000017009c7308 */ /* 0x000fe20000000800 */
[----:B------:R-:W-:Y:S02]  /*57c0*/  SHF.R.U32.HI R6, RZ, 0x10, R6 ;  /* 0x00000010ff067819 */ /* 0x000fe40000011606 */
[----:B------:R-:W-:Y:S02]  /*57d0*/  LOP3.LUT R4, R4, 0xffff, RZ, 0xc0, !PT ;  /* 0x0000ffff04047812 */ /* 0x000fe400078ec0ff */
[----:B------:R-:W-:Y:S02]  /*57e0*/  @!P0 FSEL R34, R34, -INF , !P4 ;  /* 0xff80000022228808 */ /* 0x000fe40006000000 */
[----:B------:R-:W-:Y:S02]  /*57f0*/  LOP3.LUT R7, R6, 0xff, RZ, 0xc0, !PT ;  /* 0x000000ff06077812 */ /* 0x000fe400078ec0ff */
[----:B------:R-:W-:Y:S01]  /*5800*/  ISETP.LE.U32.AND P4, PT, R4, UR4, PT ;  /* 0x0000000404007c0c */ /* 0x000fe2000bf83070 */
[----:B------:R-:W-:Y:S01]  /*5810*/  MUFU.EX2 R154, R25 ;  /* 0x00000019009a7308 */ /* 0x000fe20000000800 */
[----:B------:R-:W-:Y:S01]  /*5820*/  LOP3.LUT R4, R0, 0xffff, RZ, 0xc0, !PT ;  /* 0x0000ffff00047812 */ /* 0x000fe200078ec0ff */
[----:B------:R-:W-:Y:S01]  /*5830*/  FFMA.FTZ R34, R34, c[0x0][0x23c], -R146 ;  /* 0x00008f0022227a23 */ /* 0x000fe20000010892 */
[----:B------:R-:W-:Y:S02]  /*5840*/  @!P0 FSEL R35, R35, -INF , !P6 ;  /* 0xff80000023238808 */ /* 0x000fe40007000000 */
[----:B------:R-:W-:Y:S02]  /*5850*/  ISETP.LE.U32.AND P6, PT, R7, UR4, PT ;  /* 0x0000000407007c0c */ /* 0x000fe4000bfc3070 */
[----:B------:R-:W-:Y:S01]  /*5860*/  SHF.R.U32.HI R4, RZ, 0x8, R4 ;  /* 0x00000008ff047819 */ /* 0x000fe20000011604 */
[----:B------:R-:W-:Y:S01]  /*5870*/  FFMA.FTZ R146, R35, c[0x0][0x23c], -R146 ;  /* 0x00008f0023927a23 */ /* 0x000fe20000010892 */
[----:B------:R-:W-:Y:S01]  /*5880*/  @!P0 FSEL R33, R33, -INF , !P2 ;  /* 0xff80000021218808 */ /* 0x000fe20005000000 */
[----:B------:R-:W-:Y:S01]  /*5890*/  MUFU.EX2 R150, R145 ;  /* 0x0000009100967308 */ /* 0x000fe20000000800 */
[----:B------:R-:W-:Y:S01]  /*58a0*/  ISETP.LE.U32.AND P2, PT, R5, UR4, PT ;  /* 0x0000000405007c0c */ /* 0x000fe2000bf43070 */
[----:B------:R-:W-:Y:S01]  /*58b0*/  @!P4 FADD.FTZ R165, -R165, -RZ ;  /* 0x800000ffa5a5c221 */ /* 0x000fe20000010100 */
[----:B------:R-:W-:Y:S02]  /*58c0*/  LOP3.LUT R4, R4, 0xffff, RZ, 0xc0, !PT ;  /* 0x0000ffff04047812 */ /* 0x000fe400078ec0ff */
[----:B------:R-:W-:Y:S02]  /*58d0*/  LOP3.LUT R6, R0, 0xff, RZ, 0xc0, !PT ;  /* 0x000000ff00067812 */ /* 0x000fe400078ec0ff */
[----:B------:R-:W-:Y:S01]  /*58e0*/  ISETP.LE.U32.AND P4, PT, R4, UR4, PT ;  /* 0x0000000404007c0c */ /* 0x000fe2000bf83070 */
[----:B------:R-:W-:Y:S01]  /*58f0*/  @!P6 FADD.FTZ R164, -R164, -RZ ;  /* 0x800000ffa4a4e221 */ /* 0x000fe20000010100 */
[----:B------:R-:W-:Y:S01]  /*5900*/  SHF.R.U32.HI R4, RZ, 0x18, R0 ;  /* 0x00000018ff047819 */ /* 0x000fe20000011600 */
[----:B------:R-:W-:Y:S01]  /*5910*/  MUFU.EX2 R145, R34 ;  /* 0x0000002200917308 */ /* 0x000fe20000000800 */
[----:B------:R-:W-:Y:S02]  /*5920*/  @!P0 FSEL R32, R32, -INF , !P3 ;  /* 0xff80000020208808 */ /* 0x000fe40005800000 */
[----:B------:R-:W-:Y:S01]  /*5930*/  ISETP.LE.U32.AND P6, PT, R4, UR4, PT ;  /* 0x0000000404007c0c */ /* 0x000fe2000bfc3070 */
[----:B------:R-:W-:Y:S01]  /*5940*/  @!P2 FADD.FTZ R232, -R232, -RZ ;  /* 0x800000ffe8e8a221 */ /* 0x000fe20000010100 */
[----:B------:R-:W-:Y:S01]  /*5950*/  ISETP.LE.U32.AND P0, PT, R6, UR4, PT ;  /* 0x0000000406007c0c */ /* 0x000fe2000bf03070 */
[--C-:B------:R-:W-:Y:S01]  /*5960*/  FFMA.FTZ R32, R32, c[0x0][0x23c], -R148.reuse ;  /* 0x00008f0020207a23 */ /* 0x100fe20000010894 */
[----:B------:R-:W-:Y:S01]  /*5970*/  ISETP.LE.U32.AND P2, PT, R15, UR4, PT ;  /* 0x000000040f007c0c */ /* 0x000fe2000bf43070 */
[----:B------:R-:W-:Y:S01]  /*5980*/  FFMA.FTZ R148, R33, c[0x0][0x23c], -R148 ;  /* 0x00008f0021947a23 */ /* 0x000fe20000010894 */
[----:B------:R-:W-:Y:S01]  /*5990*/  LOP3.LUT R4, R13, 0xff, RZ, 0xc0, !PT ;  /* 0x000000ff0d047812 */ /* 0x000fe200078ec0ff */
[----:B------:R-:W-:Y:S01]  /*59a0*/  @!P4 FADD.FTZ R171, -R171, -RZ ;  /* 0x800000ffababc221 */ /* 0x000fe20000010100 */
[----:B------:R-:W-:Y:S01]  /*59b0*/  SHF.R.U32.HI R5, RZ, 0x10, R0 ;  /* 0x00000010ff057819 */ /* 0x000fe20000011600 */
[----:B------:R-:W1:Y:S01]  /*59c0*/  MUFU.EX2 R149, R32 ;  /* 0x0000002000957308 */ /* 0x000e620000000800 */
[----:B------:R-:W-:Y:S02]  /*59d0*/  SHF.R.U32.HI R0, RZ, 0x8, R11 ;  /* 0x00000008ff007819 */ /* 0x000fe4000001160b */
[----:B------:R-:W-:Y:S01]  /*59e0*/  ISETP.LE.U32.AND P4, PT, R4, UR4, PT ;  /* 0x0000000404007c0c */ /* 0x000fe2000bf83070 */
[----:B----4-:R-:W-:Y:S01]  /*59f0*/  @!P6 FADD.FTZ R234, -R234, -RZ ;  /* 0x800000ffeaeae221 */ /* 0x010fe20000010100 */
[----:B------:R-:W-:Y:S01]  /*5a00*/  LOP3.LUT R0, R0, 0xffff, RZ, 0xc0, !PT ;  /* 0x0000ffff00007812 */ /* 0x000fe200078ec0ff */
[----:B------:R-:W-:Y:S01]  /*5a10*/  @!P0 FADD.FTZ R233, -R233, -RZ ;  /* 0x800000ffe9e98221 */ /* 0x000fe20000010100 */
[----:B------:R-:W-:Y:S01]  /*5a20*/  ISETP.LE.U32.AND P6, PT, R14, UR4, PT ;  /* 0x000000040e007c0c */ /* 0x000fe2000bfc3070 */
[----:B------:R-:W-:Y:S01]  /*5a30*/  @!P2 FADD.FTZ R168, -R168, -RZ ;  /* 0x800000ffa8a8a221 */ /* 0x000fe20000010100 */
[----:B------:R-:W-:Y:S01]  /*5a40*/  ISETP.LE.U32.AND P0, PT, R0, UR4, PT ;  /* 0x0000000400007c0c */ /* 0x000fe2000bf03070 */
[----:B------:R-:W-:Y:S01]  /*5a50*/  MUFU.EX2 R148, R148 ;  /* 0x0000009400947308 */ /* 0x000fe20000000800 */
[----:B------:R-:W-:Y:S02]  /*5a60*/  SHF.R.U32.HI R0, RZ, 0x8, R16 ;  /* 0x00000008ff007819 */ /* 0x000fe40000011610 */
[----:B------:R-:W-:Y:S02]  /*5a70*/  ISETP.LE.U32.AND P2, PT, R18, UR4, PT ;  /* 0x0000000412007c0c */ /* 0x000fe4000bf43070 */
[----:B------:R-:W-:Y:S01]  /*5a80*/  LOP3.LUT R0, R0, 0xffff, RZ, 0xc0, !PT ;  /* 0x0000ffff00007812 */ /* 0x000fe200078ec0ff */
[----:B------:R-:W-:Y:S01]  /*5a90*/  @!P4 FADD.FTZ R167, -R167, -RZ ;  /* 0x800000ffa7a7c221 */ /* 0x000fe20000010100 */
[----:B------:R-:W-:Y:S02]  /*5aa0*/  LOP3.LUT R4, R17, 0xff, RZ, 0xc0, !PT ;  /* 0x000000ff11047812 */ /* 0x000fe400078ec0ff */
[----:B------:R-:W-:Y:S01]  /*5ab0*/  ISETP.LE.U32.AND P4, PT, R0, UR4, PT ;  /* 0x0000000400007c0c */ /* 0x000fe2000bf83070 */
[----:B------:R-:W-:Y:S01]  /*5ac0*/  @!P6 FADD.FTZ R170, -R170, -RZ ;  /* 0x800000ffaaaae221 */ /* 0x000fe20000010100 */
[----:B------:R-:W-:Y:S01]  /*5ad0*/  LOP3.LUT R0, R12, 0xffff, RZ, 0xc0, !PT ;  /* 0x0000ffff0c007812 */ /* 0x000fe200078ec0ff */
[----:B------:R-:W-:Y:S01]  /*5ae0*/  @!P0 FADD.FTZ R169, -R169, -RZ ;  /* 0x800000ffa9a98221 */ /* 0x000fe20000010100 */
[----:B------:R-:W-:Y:S01]  /*5af0*/  ISETP.LE.U32.AND P6, PT, R4, UR4, PT ;  /* 0x0000000404007c0c */ /* 0x000fe2000bfc3070 */
[----:B-1----:R-:W-:Y:S01]  /*5b00*/  @!P1 FADD.FTZ R149, -R149, -RZ ;  /* 0x800000ff95959221 */ /* 0x002fe20000010100 */
[----:B------:R-:W-:Y:S01]  /*5b10*/  LOP3.LUT R4, R12, 0xff, RZ, 0xc0, !PT ;  /* 0x000000ff0c047812 */ /* 0x000fe200078ec0ff */
[----:B------:R-:W-:Y:S01]  /*5b20*/  @!P2 FADD.FTZ R163, -R163, -RZ ;  /* 0x800000ffa3a3a221 */ /* 0x000fe20000010100 */
[----:B------:R-:W-:Y:S01]  /*5b30*/  SHF.R.U32.HI R0, RZ, 0x8, R0 ;  /* 0x00000008ff007819 */ /* 0x000fe20000011600 */
[----:B------:R-:W1:Y:S01]  /*5b40*/  MUFU.EX2 R146, R146 ;  /* 0x0000009200927308 */ /* 0x000e620000000800 */
[----:B------:R-:W-:Y:S02]  /*5b50*/  ISETP.LE.U32.AND P2, PT, R4, UR4, PT ;  /* 0x0000000404007c0c */ /* 0x000fe4000bf43070 */
[----:B------:R-:W-:Y:S01]  /*5b60*/  LOP3.LUT R0, R0, 0xffff, RZ, 0xc0, !PT ;  /* 0x0000ffff00007812 */ /* 0x000fe200078ec0ff */
[----:B------:R-:W-:Y:S01]  /*5b70*/  @!P4 FADD.FTZ R162, -R162, -RZ ;  /* 0x800000ffa2a2c221 */ /* 0x000fe20000010100 */
[----:B------:R-:W-:Y:S02]  /*5b80*/  SHF.R.U32.HI R4, RZ, 0x10, R12 ;  /* 0x00000010ff047819 */ /* 0x000fe4000001160c */
[----:B------:R-:W-:Y:S01]  /*5b90*/  ISETP.LE.U32.AND P4, PT, R0, UR4, PT ;  /* 0x0000000400007c0c */ /* 0x000fe2000bf83070 */
[----:B------:R-:W-:Y:S01]  /*5ba0*/  @!P6 FADD.FTZ R161, -R161, -RZ ;  /* 0x800000ffa1a1e221 */ /* 0x000fe20000010100 */
[----:B------:R-:W-:Y:S01]  /*5bb0*/  LOP3.LUT R0, R4, 0xff, RZ, 0xc0, !PT ;  /* 0x000000ff04007812 */ /* 0x000fe200078ec0ff */
[----:B------:R-:W-:Y:S01]  /*5bc0*/  MUFU.EX2 R152, R27 ;  /* 0x0000001b00987308 */ /* 0x000fe20000000800 */
[----:B------:R-:W-:Y:S02]  /*5bd0*/  LOP3.LUT R4, R9, 0xffff, RZ, 0xc0, !PT ;  /* 0x0000ffff09047812 */ /* 0x000fe400078ec0ff */
[----:B------:R-:W-:Y:S01]  /*5be0*/  ISETP.LE.U32.AND P6, PT, R0, UR4, PT ;  /* 0x0000000400007c0c */ /* 0x000fe2000bfc3070 */
[----:B------:R-:W-:Y:S01]  /*5bf0*/  @!P2 FADD.FTZ R159, -R159, -RZ ;  /* 0x800000ff9f9fa221 */ /* 0x000fe20000010100 */
[----:B------:R-:W-:Y:S02]  /*5c00*/  SHF.R.U32.HI R0, RZ, 0x8, R4 ;  /* 0x00000008ff007819 */ /* 0x000fe40000011604 */
[----:B------:R-:W-:Y:S02]  /*5c10*/  LOP3.LUT R4, R9, 0xff, RZ, 0xc0, !PT ;  /* 0x000000ff09047812 */ /* 0x000fe400078ec0ff */
[----:B------:R-:W-:Y:S01]  /*5c20*/  LOP3.LUT R0, R0, 0xffff, RZ, 0xc0, !PT ;  /* 0x0000ffff00007812 */ /* 0x000fe200078ec0ff */
[----:B------:R-:W-:Y:S01]  /*5c30*/  @!P4 FADD.FTZ R158, -R158, -RZ ;  /* 0x800000ff9e9ec221 */ /* 0x000fe20000010100 */
[----:B------:R-:W-:Y:S01]  /*5c40*/  ISETP.LE.U32.AND P2, PT, R4, UR4, PT ;  /* 0x0000000404007c0c */ /* 0x000fe2000bf43070 */
[----:B------:R-:W-:Y:S01]  /*5c50*/  MUFU.EX2 R151, R28 ;  /* 0x0000001c00977308 */ /* 0x000fe20000000800 */
[----:B------:R-:W-:Y:S01]  /*5c60*/  SHF.R.U32.HI R4, RZ, 0x10, R9 ;  /* 0x00000010ff047819 */ /* 0x000fe20000011609 */
[----:B-1----:R-:W-:Y:S01]  /*5c70*/  @!P5 FADD.FTZ R146, -R146, -RZ ;  /* 0x800000ff9292d221 */ /* 0x002fe20000010100 */
[----:B------:R-:W-:Y:S01]  /*5c80*/  ISETP.LE.U32.AND P3, PT, R10, UR4, PT ;  /* 0x000000040a007c0c */ /* 0x000fe2000bf63070 */
[----:B------:R-:W-:Y:S01]  /*5c90*/  @!P6 FADD.FTZ R157, -R157, -RZ ;  /* 0x800000ff9d9de221 */ /* 0x000fe20000010100 */
[----:B------:R-:W-:Y:S02]  /*5ca0*/  ISETP.LE.U32.AND P4, PT, R0, UR4, PT ;  /* 0x0000000400007c0c */ /* 0x000fe4000bf83070 */
[----:B------:R-:W-:Y:S02]  /*5cb0*/  LOP3.LUT R0, R4, 0xff, RZ, 0xc0, !PT ;  /* 0x000000ff04007812 */ /* 0x000fe400078ec0ff */
[----:B------:R-:W-:Y:S01]  /*5cc0*/  SHF.R.U32.HI R4, RZ, 0x8, R141 ;  /* 0x00000008ff047819 */ /* 0x000fe2000001168d */
[----:B------:R-:W1:Y:S01]  /*5cd0*/  MUFU.EX2 R147, R30 ;  /* 0x0000001e00937308 */ /* 0x000e620000000800 */
[----:B------:R-:W-:Y:S01]  /*5ce0*/  ISETP.LE.U32.AND P6, PT, R0, UR4, PT ;  /* 0x0000000400007c0c */ /* 0x000fe2000bfc3070 */
[----:B------:R-:W-:Y:S01]  /*5cf0*/  @!P2 FADD.FTZ R155, -R155, -RZ ;  /* 0x800000ff9b9ba221 */ /* 0x000fe20000010100 */
[----:B------:R-:W-:Y:S01]  /*5d00*/  LOP3.LUT R0, R4, 0xffff, RZ, 0xc0, !PT ;  /* 0x0000ffff04007812 */ /* 0x000fe200078ec0ff */
[----:B------:R-:W-:Y:S01]  /*5d10*/  IMAD.U32 R141, RZ, RZ, UR14 ;  /* 0x0000000eff8d7e24 */ /* 0x000fe2000f8e00ff */
[----:B------:R-:W-:Y:S01]  /*5d20*/  ISETP.LE.U32.AND P0, PT, R19, UR4, PT ;  /* 0x0000000413007c0c */ /* 0x000fe2000bf03070 */
[----:B------:R-:W-:Y:S01]  /*5d30*/  @!P3 FADD.FTZ R166, -R166, -RZ ;  /* 0x800000ffa6a6b221 */ /* 0x000fe20000010100 */
[----:B------:R-:W-:Y:S01]  /*5d40*/  ISETP.LE.U32.AND P2, PT, R0, UR4, PT ;  /* 0x0000000400007c0c */ /* 0x000fe2000bf43070 */
[----:B------:R-:W-:Y:S01]  /*5d50*/  @!P4 FADD.FTZ R154, -R154, -RZ ;  /* 0x800000ff9a9ac221 */ /* 0x000fe20000010100 */
[----:B------:R-:W-:Y:S01]  /*5d60*/  LOP3.LUT R0, R142, 0xff, RZ, 0xc0, !PT ;  /* 0x000000ff8e007812 */ /* 0x000fe200078ec0ff */
[----:B------:R-:W2:Y:S01]  /*5d70*/  MUFU.EX2 R144, R8 ;  /* 0x0000000800907308 */ /* 0x000ea20000000800 */
[----:B------:R-:W-:Y:S02]  /*5d80*/  LOP3.LUT R5, R5, 0xff, RZ, 0xc0, !PT ;  /* 0x000000ff05057812 */ /* 0x000fe400078ec0ff */
[----:B------:R-:W-:Y:S01]  /*5d90*/  SHF.R.U32.HI R4, RZ, 0x8, R135 ;  /* 0x00000008ff047819 */ /* 0x000fe20000011687 */
[----:B------:R-:W-:Y:S01]  /*5da0*/  @!P6 FADD.FTZ R153, -R153, -RZ ;  /* 0x800000ff9999e221 */ /* 0x000fe20000010100 */
[----:B------:R-:W-:Y:S02]  /*5db0*/  ISETP.LE.U32.AND P6, PT, R0, UR4, PT ;  /* 0x0000000400007c0c */ /* 0x000fe4000bfc3070 */
[----:B------:R-:W-:Y:S01]  /*5dc0*/  F2FP.RELU.PACK_AB R0, R165, R166 ;  /* 0x000000a6a500723e */ /* 0x000fe200000008ff */
[----:B------:R-:W-:Y:S01]  /*5dd0*/  @!P0 FADD.FTZ R160, -R160, -RZ ;  /* 0x800000ffa0a08221 */ /* 0x000fe20000010100 */
[----:B------:R-:W-:Y:S01]  /*5de0*/  ISETP.LE.U32.AND P3, PT, R5, UR4, PT ;  /* 0x0000000405007c0c */ /* 0x000fe2000bf63070 */
[----:B------:R-:W-:Y:S01]  /*5df0*/  @!P2 FADD.FTZ R148, -R148, -RZ ;  /* 0x800000ff9494a221 */ /* 0x000fe20000010100 */
[----:B------:R-:W-:Y:S01]  /*5e00*/  F2FP.RELU.PACK_AB R7, R232, R164 ;  /* 0x000000a4e807723e */ /* 0x000fe200000008ff */
[----:B------:R3:W-:Y:S01]  /*5e10*/  STS [R240+0x13000], R0 ;  /* 0x01300000f0007388 */ /* 0x0007e20000000800 */
[----:B------:R-:W-:Y:S02]  /*5e20*/  LOP3.LUT R4, R4, 0xffff, RZ, 0xc0, !PT ;  /* 0x0000ffff04047812 */ /* 0x000fe400078ec0ff */
[----:B------:R-:W-:Y:S01]  /*5e30*/  F2FP.RELU.PACK_AB R6, R171, R233 ;  /* 0x000000e9ab06723e */ /* 0x000fe200000008ff */
[----:B------:R4:W-:Y:S01]  /*5e40*/  STS [R240+0x13400], R7 ;  /* 0x01340007f0007388 */ /* 0x0009e20000000800 */
[----:B------:R-:W-:Y:S01]  /*5e50*/  ISETP.LE.U32.AND P2, PT, R4, UR4, PT ;  /* 0x0000000404007c0c */ /* 0x000fe2000bf43070 */
[----:B------:R-:W-:Y:S01]  /*5e60*/  @!P6 FADD.FTZ R145, -R145, -RZ ;  /* 0x800000ff9191e221 */ /* 0x000fe20000010100 */
[----:B------:R-:W-:Y:S02]  /*5e70*/  F2FP.RELU.PACK_AB R4, R162, R163 ;  /* 0x000000a3a204723e */ /* 0x000fe400000008ff */
[----:B------:R-:W-:Y:S01]  /*5e80*/  LOP3.LUT R5, R20, 0xff, RZ, 0xc0, !PT ;  /* 0x000000ff14057812 */ /* 0x000fe200078ec0ff */
[----:B------:R-:W-:Y:S01]  /*5e90*/  @!P3 FADD.FTZ R235, -R235, -RZ ;  /* 0x800000ffebebb221 */ /* 0x000fe20000010100 */
[----:B------:R-:W-:Y:S01]  /*5ea0*/  SHF.R.U32.HI R12, RZ, 0x18, R12 ;  /* 0x00000018ff0c7819 */ /* 0x000fe2000001160c */
[----:B------:R2:W-:Y:S01]  /*5eb0*/  STS [R239+0x13000], R4 ;  /* 0x01300004ef007388 */ /* 0x0005e20000000800 */
[----:B------:R-:W-:Y:S02]  /*5ec0*/  ISETP.LE.U32.AND P1, PT, R5, UR4, PT ;  /* 0x0000000405007c0c */ /* 0x000fe4000bf23070 */
[----:B------:R-:W-:Y:S02]  /*5ed0*/  F2FP.RELU.PACK_AB R5, R234, R235 ;  /* 0x000000ebea05723e */ /* 0x000fe400000008ff */
[----:B------:R-:W-:Y:S01]  /*5ee0*/  ISETP.LE.U32.AND P0, PT, R12, UR4, PT ;  /* 0x000000040c007c0c */ /* 0x000fe2000bf03070 */
[----:B------:R-:W-:Y:S01]  /*5ef0*/  @!P2 FADD.FTZ R150, -R150, -RZ ;  /* 0x800000ff9696a221 */ /* 0x000fe20000010100 */
[----:B------:R-:W-:Y:S02]  /*5f00*/  SHF.R.U32.HI R9, RZ, 0x18, R9 ;  /* 0x00000018ff097819 */ /* 0x000fe40000011609 */
[----:B------:R-:W-:Y:S02]  /*5f10*/  ISETP.LE.U32.AND P3, PT, R133, UR4, PT ;  /* 0x0000000485007c0c */ /* 0x000fe4000bf63070 */
[----:B------:R-:W-:Y:S02]  /*5f20*/  ISETP.LE.U32.AND P4, PT, R9, UR4, PT ;  /* 0x0000000409007c0c */ /* 0x000fe4000bf83070 */
[----:B---3--:R-:W-:Y:S01]  /*5f30*/  F2FP.RELU.PACK_AB R0, R160, R161 ;  /* 0x000000a1a000723e */ /* 0x008fe200000008ff */
[----:B-1----:R-:W-:Y:S01]  /*5f40*/  @!P1 FADD.FTZ R147, -R147, -RZ ;  /* 0x800000ff93939221 */ /* 0x002fe20000010100 */
[----:B------:R-:W-:Y:S02]  /*5f50*/  FSETP.GE.FTZ.AND P2, PT, R166, RZ, PT ;  /* 0x000000ffa600720b */ /* 0x000fe40003f56000 */
[----:B----4-:R-:W-:Y:S01]  /*5f60*/  F2FP.RELU.PACK_AB R7, R169, R168 ;  /* 0x000000a8a907723e */ /* 0x010fe200000008ff */
[----:B------:R1:W-:Y:S01]  /*5f70*/  STS [R239+0x13400], R0 ;  /* 0x01340000ef007388 */ /* 0x0003e20000000800 */
[----:B------:R-:W-:Y:S01]  /*5f80*/  @!P0 FADD.FTZ R156, -R156, -RZ ;  /* 0x800000ff9c9c8221 */ /* 0x000fe20000010100 */
[----:B------:R-:W-:Y:S02]  /*5f90*/  ISETP.LE.U32.AND P0, PT, R134, UR4, PT ;  /* 0x0000000486007c0c */ /* 0x000fe4000bf03070 */
[----:B------:R3:W-:Y:S01]  /*5fa0*/  STS [R240+0x14000], R6 ;  /* 0x01400006f0007388 */ /* 0x0007e20000000800 */
[----:B------:R-:W-:Y:S01]  /*5fb0*/  @!P3 FADD.FTZ R151, -R151, -RZ ;  /* 0x800000ff9797b221 */ /* 0x000fe20000010100 */
[----:B------:R-:W-:Y:S01]  /*5fc0*/  FSETP.GE.FTZ.AND P5, PT, R163, RZ, PT ;  /* 0x000000ffa300720b */ /* 0x000fe20003fb6000 */
[----:B------:R-:W-:Y:S01]  /*5fd0*/  @!P4 FADD.FTZ R152, -R152, -RZ ;  /* 0x800000ff9898c221 */ /* 0x000fe20000010100 */
[----:B------:R4:W-:Y:S01]  /*5fe0*/  STS [R240+0x14400], R5 ;  /* 0x01440005f0007388 */ /* 0x0009e20000000800 */
[----:B--2---:R-:W-:Y:S02]  /*5ff0*/  F2FP.RELU.PACK_AB R4, R156, R157 ;  /* 0x0000009d9c04723e */ /* 0x004fe400000008ff */
[----:B------:R-:W-:Y:S01]  /*6000*/  FSETP.GE.FTZ.AND P1, PT, R165, RZ, PT ;  /* 0x000000ffa500720b */ /* 0x000fe20003f36000 */
[----:B------:R4:W-:Y:S01]  /*6010*/  STS [R239+0x14000], R7 ;  /* 0x01400007ef007388 */ /* 0x0009e20000000800 */
[----:B------:R-:W-:Y:S02]  /*6020*/  FSETP.GE.FTZ.AND P4, PT, R162, RZ, PT ;  /* 0x000000ffa200720b */ /* 0x000fe40003f96000 */
[----:B------:R-:W-:Y:S01]  /*6030*/  @!P0 FADD.FTZ R144, -R144, -RZ ;  /* 0x800000ff90908221 */ /* 0x000fe20000010100 */
[C---:B------:R-:W-:Y:S02]  /*6040*/  LEA R142, P0, R250.reuse, R140, 0x2 ;  /* 0x0000008cfa8e7211 */ /* 0x040fe400078010ff */
[----:B------:R-:W-:Y:S02]  /*6050*/  FSETP.GE.FTZ.AND P3, PT, R159, RZ, PT ;  /* 0x000000ff9f00720b */ /* 0x000fe40003f76000 */
[----:B------:R-:W-:Y:S02]  /*6060*/  LEA.HI.X.SX32 R143, R250, R141, 0x2, P0 ;  /* 0x0000008dfa8f7211 */ /* 0x000fe400000f16ff */
[----:B------:R-:W-:Y:S02]  /*6070*/  FSETP.GE.FTZ.AND P0, PT, R164, RZ, PT ;  /* 0x000000ffa400720b */ /* 0x000fe40003f16000 */
[----:B-1----:R-:W-:Y:S01]  /*6080*/  F2FP.RELU.PACK_AB R0, R148, R149 ;  /* 0x000000959400723e */ /* 0x002fe200000008ff */
[----:B------:R-:W2:Y:S01]  /*6090*/  LDG.E R141, [R142.64] ;  /* 0x0000000c8e8d7981 */ /* 0x000ea2000c1e1900 */
[----:B---3--:R-:W-:Y:S03]  /*60a0*/  F2FP.RELU.PACK_AB R6, R170, R167 ;  /* 0x000000a7aa06723e */ /* 0x008fe600000008ff */
[----:B------:R-:W3:Y:S01]  /*60b0*/  LDG.E R140, [R142.64+0x20] ;  /* 0x0000200c8e8c7981 */ /* 0x000ee2000c1e1900 */
[----:B----4-:R-:W-:Y:S03]  /*60c0*/  F2FP.RELU.PACK_AB R5, R158, R159 ;  /* 0x0000009f9e05723e */ /* 0x010fe600000008ff */
[----:B------:R1:W-:Y:S01]  /*60d0*/  STS [R239+0x14400], R6 ;  /* 0x01440006ef007388 */ /* 0x0003e20000000800 */
[----:B------:R-:W-:Y:S03]  /*60e0*/  F2FP.RELU.PACK_AB R7, R154, R155 ;  /* 0x0000009b9a07723e */ /* 0x000fe600000008ff */
[----:B------:R4:W-:Y:S04]  /*60f0*/  STS [R238+0x13000], R5 ;  /* 0x01300005ee007388 */ /* 0x0009e80000000800 */
[----:B------:R4:W-:Y:S04]  /*6100*/  STS [R238+0x13400], R4 ;  /* 0x01340004ee007388 */ /* 0x0009e80000000800 */
[----:B------:R4:W-:Y:S01]  /*6110*/  STS [R237+0x13000], R0 ;  /* 0x01300000ed007388 */ /* 0x0009e20000000800 */
[----:B-1----:R-:W-:Y:S02]  /*6120*/  F2FP.RELU.PACK_AB R6, R152, R153 ;  /* 0x000000999806723e */ /* 0x002fe400000008ff */
[----:B----4-:R-:W-:Y:S02]  /*6130*/  F2FP.RELU.PACK_AB R5, R146, R145 ;  /* 0x000000919205723e */ /* 0x010fe400000008ff */
[----:B------:R-:W-:Y:S03]  /*6140*/  F2FP.RELU.PACK_AB R4, R150, R151 ;  /* 0x000000979604723e */ /* 0x000fe600000008ff */
[----:B------:R-:W-:Y:S01]  /*6150*/  STS [R237+0x13400], R5 ;  /* 0x01340005ed007388 */ /* 0x000fe20000000800 */
[----:B------:R-:W-:Y:S03]  /*6160*/  F2FP.RELU.PACK_AB R0, R144, R147 ;  /* 0x000000939000723e */ /* 0x000fe600000008ff */
[----:B------:R-:W-:Y:S04]  /*6170*/  STS [R238+0x14000], R7 ;  /* 0x01400007ee007388 */ /* 0x000fe80000000800 */
[----:B------:R-:W-:Y:S04]  /*6180*/  STS [R238+0x14400], R6 ;  /* 0x01440006ee007388 */ /* 0x000fe80000000800 */
[----:B------:R-:W-:Y:S04]  /*6190*/  STS [R237+0x14000], R4 ;  /* 0x01400004ed007388 */ /* 0x000fe80000000800 */
[----:B------:R-:W-:Y:S04]  /*61a0*/  STS [R237+0x14400], R0 ;  /* 0x01440000ed007388 */ /* 0x000fe80000000800 */
[----:B------:R-:W1:Y:S08]  /*61b0*/  LDSM.16.M88.4 R32, [R223+0x6000] ;  /* 0x00600000df20783b */ /* 0x000e700000000200 */
[----:B------:R-:W4:Y:S08]  /*61c0*/  LDSM.16.M88.4 R28, [R223+0x6800] ;  /* 0x00680000df1c783b */ /* 0x000f300000000200 */
[----:B------:R-:W4:Y:S08]  /*61d0*/  LDSM.16.M88.4 R132, [R224+0x6000] ;  /* 0x00600000e084783b */ /* 0x000f300000000200 */
[----:B------:R-:W4:Y:S01]  /*61e0*/  LDSM.16.M88.4 R136, [R224+0x6800] ;  /* 0x00680000e088783b */ /* 0x000f220000000200 */
[-C--:B-1----:R-:W-:Y:S08]  /*61f0*/  HMMA.16816.F32 R4, R32, R172.reuse, RZ ;  /* 0x000000ac2004723c */ /* 0x082ff000000018ff */
        /* <DEDUP_REMOVED lines=16> */
[----:B------:R-:W4:Y:S07]  /*6300*/  LDSM.16.M88.4 R132, [R223+0x7800] ;  /* 0x00780000df84783b */ /* 0x000f2e0000000200 */
[-C--:B-1----:R-:W-:Y:S08]  /*6310*/  HMMA.16816.F32 R4, R136, R188.reuse, R4 ;  /* 0x000000bc8804723c */ /* 0x082ff00000001804 */
[C---:B----4-:R-:W-:Y:S08]  /*6320*/  HMMA.16816.F32 R8, R132.reuse, R188, R8 ;  /* 0x000000bc8408723c */ /* 0x050ff00000001808 */
        /* <DEDUP_REMOVED lines=26> */
[----:B------:R-:W-:Y:S08]  /*64d0*/  HMMA.16816.F32 R32, R136, R210, R32 ;  /* 0x000000d28820723c */ /* 0x000ff00000001820 */
[-C--:B-1----:R-:W-:Y:S11]  /*64e0*/  HMMA.16816.F32 R4, R132, R212.reuse, R4 ;  /* 0x000000d48404723c */ /* 0x082ff60000001804 */
[----:B------:R-:W-:Y:S11]  /*64f0*/  @!UPT UIADD3 URZ, URZ, URZ, URZ ;  /* 0x0000003f3f3ff290 */ /* 0x000ff6000fffe03f */
[----:B------:R-:W-:Y:S02]  /*6500*/  @!UPT UIADD3 URZ, URZ, URZ, URZ ;  /* 0x0000003f3f3ff290 */ /* 0x000fe4000fffe03f */
[C---:B--2---:R-:W-:Y:S02]  /*6510*/  FADD.FTZ R136, -R141.reuse, R4 ;  /* 0x000000048d887221 */ /* 0x044fe40000010100 */
[----:B------:R-:W-:Y:S02]  /*6520*/  FADD.FTZ R4, -R141, R5 ;  /* 0x000000058d047221 */ /* 0x000fe40000010100 */
[----:B---3--:R-:W-:Y:S01]  /*6530*/  FADD.FTZ R0, -R140, R6 ;  /* 0x000000068c007221 */ /* 0x008fe20000010100 */
[-C--:B------:R-:W-:Y:S01]  /*6540*/  FSEL R5, R136, R141.reuse, P2 ;  /* 0x0000008d88057208 */ /* 0x080fe20001000000 */
[----:B------:R-:W-:Y:S01]  /*6550*/  FADD.FTZ R7, -R140, R7 ;  /* 0x000000078c077221 */ /* 0x000fe20000010100 */
[----:B------:R-:W1:Y:S01]  /*6560*/  LDSM.16.M88.4 R136, [R224+0x8800] ;  /* 0x00880000e088783b */ /* 0x000e620000000200 */
[----:B------:R-:W-:Y:S02]  /*6570*/  FSEL R4, R4, R141, P1 ;  /* 0x0000008d04047208 */ /* 0x000fe40000800000 */
[----:B------:R-:W-:Y:S01]  /*6580*/  FMUL.FTZ R166, R166, R5 ;  /* 0x00000005a6a67220 */ /* 0x000fe20000410000 */
[----:B------:R-:W-:Y:S02]  /*6590*/  FSEL R0, R0, R140, P0 ;  /* 0x0000008c00007208 */ /* 0x000fe40000000000 */
[----:B------:R-:W-:Y:S01]  /*65a0*/  FMUL.FTZ R165, R165, R4 ;  /* 0x00000004a5a57220 */ /* 0x000fe20000410000 */
[----:B------:R-:W-:Y:S01]  /*65b0*/  FSETP.GE.FTZ.AND P0, PT, R148, RZ, PT ;  /* 0x000000ff9400720b */ /* 0x000fe20003f16000 */
[----:B------:R2:W3:Y:S01]  /*65c0*/  LDG.E R4, [R142.64+0x80] ;  /* 0x0000800c8e047981 */ /* 0x0004e2000c1e1900 */
[----:B------:R-:W-:Y:S01]  /*65d0*/  FMUL.FTZ R164, R164, R0 ;  /* 0x00000000a4a47220 */ /* 0x000fe20000410000 */
[----:B------:R-:W-:Y:S02]  /*65e0*/  FSETP.GE.FTZ.AND P2, PT, R158, RZ, PT ;  /* 0x000000ff9e00720b */ /* 0x000fe40003f56000 */
[----:B------:R2:W4:Y:S01]  /*65f0*/  LDG.E R0, [R142.64+0xa0] ;  /* 0x0000a00c8e007981 */ /* 0x000522000c1e1900 */
[----:B------:R-:W-:Y:S01]  /*6600*/  FSETP.GE.FTZ.AND P1, PT, R149, RZ, PT ;  /* 0x000000ff9500720b */ /* 0x000fe20003f36000 */
[----:B--2---:R-:W-:Y:S02]  /*6610*/  IMAD.MOV.U32 R142, RZ, RZ, R242 ;  /* 0x000000ffff8e7224 */ /* 0x004fe400078e00f2 */
[----:B------:R-:W-:Y:S01]  /*6620*/  IMAD.MOV.U32 R143, RZ, RZ, R241 ;  /* 0x000000ffff8f7224 */ /* 0x000fe200078e00f1 */
[C---:B-1----:R-:W-:Y:S08]  /*6630*/  HMMA.16816.F32 R8, R136.reuse, R212, R8 ;  /* 0x000000d48808723c */ /* 0x042ff00000001808 */
[-C--:B------:R-:W-:Y:S08]  /*6640*/  HMMA.16816.F32 R12, R136, R214.reuse, R12 ;  /* 0x000000d6880c723c */ /* 0x080ff0000000180c */
[C---:B------:R-:W-:Y:S08]  /*6650*/  HMMA.16816.F32 R16, R132.reuse, R214, R16 ;  /* 0x000000d68410723c */ /* 0x040ff00000001810 */
[-C--:B------:R-:W-:Y:S08]  /*6660*/  HMMA.16816.F32 R20, R132, R216.reuse, R20 ;  /* 0x000000d88414723c */ /* 0x080ff00000001814 */
[C---:B------:R-:W-:Y:S08]  /*6670*/  HMMA.16816.F32 R24, R136.reuse, R216, R24 ;  /* 0x000000d88818723c */ /* 0x040ff00000001818 */
[C---:B------:R-:W-:Y:S01]  /*6680*/  FADD.FTZ R5, -R141.reuse, R16 ;  /* 0x000000108d057221 */ /* 0x040fe20000010100 */
[-C--:B------:R-:W-:Y:S03]  /*6690*/  HMMA.16816.F32 R28, R136, R218.reuse, R28 ;  /* 0x000000da881c723c */ /* 0x080fe6000000181c */
[C---:B------:R-:W-:Y:S02]  /*66a0*/  FADD.FTZ R17, -R141.reuse, R17 ;  /* 0x000000118d117221 */ /* 0x040fe40000010100 */
[C---:B------:R-:W-:Y:S02]  /*66b0*/  FADD.FTZ R18, -R140.reuse, R18 ;  /* 0x000000128c127221 */ /* 0x040fe40000010100 */
[C---:B------:R-:W-:Y:S01]  /*66c0*/  FADD.FTZ R16, -R141.reuse, R20 ;  /* 0x000000148d107221 */ /* 0x040fe20000010100 */
[----:B------:R-:W-:Y:S01]  /*66d0*/  HMMA.16816.F32 R32, R132, R218, R32 ;  /* 0x000000da8420723c */ /* 0x000fe20000001820 */
[----:B------:R-:W-:Y:S03]  /*66e0*/  FADD.FTZ R6, -R141, R21 ;  /* 0x000000158d067221 */ /* 0x000fe60000010100 */
[----:B------:R-:W-:Y:S01]  /*66f0*/  FADD.FTZ R23, -R140, R23 ;  /* 0x000000178c177221 */ /* 0x000fe20000010100 */
[-C--:B------:R-:W-:Y:S02]  /*6700*/  FSEL R20, R5, R141.reuse, P5 ;  /* 0x0000008d05147208 */ /* 0x080fe40002800000 */
[-C--:B------:R-:W-:Y:S02]  /*6710*/  FSEL R17, R17, R141.reuse, P4 ;  /* 0x0000008d11117208 */ /* 0x080fe40002000000 */
[-C--:B------:R-:W-:Y:S02]  /*6720*/  FSEL R16, R16, R141.reuse, P3 ;  /* 0x0000008d10107208 */ /* 0x080fe40001800000 */
[----:B------:R-:W-:Y:S01]  /*6730*/  FSETP.GE.FTZ.AND P4, PT, R156, RZ, PT ;  /* 0x000000ff9c00720b */ /* 0x000fe20003f96000 */
[----:B------:R-:W-:Y:S01]  /*6740*/  FMUL.FTZ R20, R163, R20 ;  /* 0x00000014a3147220 */ /* 0x000fe20000410000 */
[----:B------:R-:W-:Y:S01]  /*6750*/  FSEL R6, R6, R141, P2 ;  /* 0x0000008d06067208 */ /* 0x000fe20001000000 */
[----:B------:R-:W-:Y:S01]  /*6760*/  FMUL.FTZ R162, R162, R17 ;  /* 0x00000011a2a27220 */ /* 0x000fe20000410000 */
[----:B------:R1:W5:Y:S01]  /*6770*/  LDL R163, [R1+0xc] ;  /* 0x00000c0001a37983 */ /* 0x0003620000100800 */
[----:B------:R-:W-:Y:S01]  /*6780*/  FMUL.FTZ R159, R159, R16 ;  /* 0x000000109f9f7220 */ /* 0x000fe20000410000 */
[----:B------:R-:W-:Y:S01]  /*6790*/  FSETP.GE.FTZ.AND P2, PT, R161, RZ, PT ;  /* 0x000000ffa100720b */ /* 0x000fe20003f56000 */
[----:B------:R-:W-:Y:S01]  /*67a0*/  FMUL.FTZ R158, R158, R6 ;  /* 0x000000069e9e7220 */ /* 0x000fe20000410000 */
[----:B------:R-:W-:Y:S01]  /*67b0*/  FSETP.GE.FTZ.AND P3, PT, R145, RZ, PT ;  /* 0x000000ff9100720b */ /* 0x000fe20003f76000 */
[----:B------:R-:W-:Y:S04]  /*67c0*/  FADD.FTZ R6, -R140, R19 ;  /* 0x000000138c067221 */ /* 0x000fe80000010100 */
[----:B------:R-:W-:Y:S05]  /*67d0*/  FADD.FTZ R5, -R141, R32 ;  /* 0x000000208d057221 */ /* 0x000fea0000010100 */
[----:B------:R-:W-:Y:S01]  /*67e0*/  FSEL R5, R5, R141, P1 ;  /* 0x0000008d05057208 */ /* 0x000fe20000800000 */
[----:B------:R-:W-:Y:S01]  /*67f0*/  @P0 FADD.FTZ R141, -R141, R33 ;  /* 0x000000218d8d0221 */ /* 0x000fe20000010100 */
[----:B------:R-:W-:Y:S02]  /*6800*/  FSETP.GE.FTZ.AND P0, PT, R232, RZ, PT ;  /* 0x000000ffe800720b */ /* 0x000fe40003f16000 */
[----:B------:R-:W-:Y:S01]  /*6810*/  FSETP.GE.FTZ.AND P1, PT, R160, RZ, PT ;  /* 0x000000ffa000720b */ /* 0x000fe20003f36000 */
[----:B------:R-:W-:Y:S01]  /*6820*/  FMUL.FTZ R141, R148, R141 ;  /* 0x0000008d948d7220 */ /* 0x000fe20000410000 */
[-C--:B------:R-:W-:Y:S01]  /*6830*/  FSEL R7, R7, R140.reuse, P0 ;  /* 0x0000008c07077208 */ /* 0x080fe20000000000 */
[----:B------:R-:W-:Y:S01]  /*6840*/  FMUL.FTZ R149, R149, R5 ;  /* 0x0000000595957220 */ /* 0x000fe20000410000 */
[----:B------:R1:W5:Y:S01]  /*6850*/  LDL R148, [R1+0x8] ;  /* 0x0000080001947983 */ /* 0x0003620000100800 */
[----:B------:R-:W-:Y:S01]  /*6860*/  FADD.FTZ R5, -R140, R22 ;  /* 0x000000168c057221 */ /* 0x000fe20000010100 */
[----:B------:R-:W-:Y:S01]  /*6870*/  FSETP.GE.FTZ.AND P0, PT, R157, RZ, PT ;  /* 0x000000ff9d00720b */ /* 0x000fe20003f16000 */
[----:B------:R-:W-:Y:S01]  /*6880*/  FMUL.FTZ R232, R232, R7 ;  /* 0x00000007e8e87220 */ /* 0x000fe20000410000 */
[-C--:B------:R-:W-:Y:S02]  /*6890*/  FSEL R6, R6, R140.reuse, P1 ;  /* 0x0000008c06067208 */ /* 0x080fe40000800000 */
[-C--:B------:R-:W-:Y:S02]  /*68a0*/  FSEL R5, R5, R140.reuse, P0 ;  /* 0x0000008c05057208 */ /* 0x080fe40000000000 */
[----:B------:R-:W-:Y:S01]  /*68b0*/  FSEL R7, R18, R140, P2 ;  /* 0x0000008c12077208 */ /* 0x000fe20001000000 */
[----:B------:R-:W-:Y:S01]  /*68c0*/  FMUL.FTZ R160, R160, R6 ;  /* 0x00000006a0a07220 */ /* 0x000fe20000410000 */
[----:B------:R-:W-:Y:S01]  /*68d0*/  FSETP.GE.FTZ.AND P2, PT, R146, RZ, PT ;  /* 0x000000ff9200720b */ /* 0x000fe20003f56000 */
[----:B------:R-:W-:Y:S01]  /*68e0*/  FMUL.FTZ R157, R157, R5 ;  /* 0x000000059d9d7220 */ /* 0x000fe20000410000 */
[----:B------:R-:W-:Y:S01]  /*68f0*/  FSETP.GE.FTZ.AND P0, PT, R171, RZ, PT ;  /* 0x000000ffab00720b */ /* 0x000fe20003f16000 */
[----:B------:R-:W-:Y:S01]  /*6900*/  FMUL.FTZ R161, R161, R7 ;  /* 0x00000007a1a17220 */ /* 0x000fe20000410000 */
[----:B------:R-:W-:Y:S01]  /*6910*/  FSETP.GE.FTZ.AND P1, PT, R233, RZ, PT ;  /* 0x000000ffe900720b */ /* 0x000fe20003f36000 */
[----:B------:R-:W-:Y:S05]  /*6920*/  FADD.FTZ R7, -R140, R34 ;  /* 0x000000228c077221 */ /* 0x000fea0000010100 */
[-C--:B------:R-:W-:Y:S02]  /*6930*/  FSEL R7, R7, R140.reuse, P3 ;  /* 0x0000008c07077208 */ /* 0x080fe40001800000 */
[----:B------:R-:W-:Y:S03]  /*6940*/  FSETP.GE.FTZ.AND P3, PT, R169, RZ, PT ;  /* 0x000000ffa900720b */ /* 0x000fe60003f76000 */
[----:B------:R-:W-:Y:S02]  /*6950*/  FMUL.FTZ R145, R145, R7 ;  /* 0x0000000791917220 */ /* 0x000fe40000410000 */
[C---:B---3--:R-:W-:Y:S02]  /*6960*/  FADD.FTZ R5, -R4.reuse, R9 ;  /* 0x0000000904057221 */ /* 0x048fe40000010100 */
[C---:B------:R-:W-:Y:S01]  /*6970*/  FADD.FTZ R6, -R4.reuse, R8 ;  /* 0x0000000804067221 */ /* 0x040fe20000010100 */
[----:B------:R-:W-:Y:S01]  /*6980*/  FSEL R8, R23, R140, P4 ;  /* 0x0000008c17087208 */ /* 0x000fe20002000000 */
[C---:B------:R-:W-:Y:S01]  /*6990*/  FADD.FTZ R12, -R4.reuse, R12 ;  /* 0x0000000c040c7221 */ /* 0x040fe20000010100 */
[-C--:B------:R-:W-:Y:S01]  /*69a0*/  FSEL R5, R5, R4.reuse, P0 ;  /* 0x0000000405057208 */ /* 0x080fe20000000000 */
[----:B------:R-:W-:Y:S01]  /*69b0*/  FADD.FTZ R25, -R4, R25 ;  /* 0x0000001904197221 */ /* 0x000fe20000010100 */
[----:B------:R-:W-:Y:S01]  /*69c0*/  FSETP.GE.FTZ.AND P0, PT, R150, RZ, PT ;  /* 0x000000ff9600720b */ /* 0x000fe20003f16000 */
[----:B------:R-:W-:Y:S01]  /*69d0*/  FADD.FTZ R13, -R4, R13 ;  /* 0x0000000d040d7221 */ /* 0x000fe20000010100 */
[-C--:B------:R-:W-:Y:S01]  /*69e0*/  FSEL R6, R6, R4.reuse, P1 ;  /* 0x0000000406067208 */ /* 0x080fe20000800000 */
[----:B------:R-:W-:Y:S01]  /*69f0*/  FADD.FTZ R24, -R4, R24 ;  /* 0x0000001804187221 */ /* 0x000fe20000010100 */
[----:B------:R-:W-:Y:S01]  /*6a00*/  FSETP.GE.FTZ.AND P1, PT, R168, RZ, PT ;  /* 0x000000ffa800720b */ /* 0x000fe20003f36000 */
[----:B------:R-:W-:Y:S01]  /*6a10*/  FADD.FTZ R28, -R4, R28 ;  /* 0x0000001c041c7221 */ /* 0x000fe20000010100 */
[-C--:B------:R-:W-:Y:S01]  /*6a20*/  FSEL R13, R13, R4.reuse, P3 ;  /* 0x000000040d0d7208 */ /* 0x080fe20001800000 */
[----:B------:R-:W-:Y:S01]  /*6a30*/  @P2 FADD.FTZ R140, -R140, R35 ;  /* 0x000000238c8c2221 */ /* 0x000fe20000010100 */
[----:B------:R-:W-:Y:S01]  /*6a40*/  FSEL R12, R12, R4, P1 ;  /* 0x000000040c0c7208 */ /* 0x000fe20000800000 */
[----:B------:R-:W-:Y:S01]  /*6a50*/  FMUL.FTZ R171, R171, R5 ;  /* 0x00000005abab7220 */ /* 0x000fe20000410000 */
[----:B------:R-:W-:Y:S01]  /*6a60*/  FSETP.GE.FTZ.AND P1, PT, R154, RZ, PT ;  /* 0x000000ff9a00720b */ /* 0x000fe20003f36000 */
[C---:B----4-:R-:W-:Y:S01]  /*6a70*/  FADD.FTZ R5, -R0.reuse, R14 ;  /* 0x0000000e00057221 */ /* 0x050fe20000010100 */
[----:B------:R-:W-:Y:S01]  /*6a80*/  FSETP.GE.FTZ.AND P2, PT, R155, RZ, PT ;  /* 0x000000ff9b00720b */ /* 0x000fe20003f56000 */
[----:B------:R-:W-:Y:S01]  /*6a90*/  FMUL.FTZ R233, R233, R6 ;  /* 0x00000006e9e97220 */ /* 0x000fe20000410000 */
[-C--:B------:R-:W-:Y:S01]  /*6aa0*/  FSEL R25, R25, R4.reuse, P1 ;  /* 0x0000000419197208 */ /* 0x080fe20000800000 */
[C---:B------:R-:W-:Y:S01]  /*6ab0*/  FADD.FTZ R6, -R0.reuse, R11 ;  /* 0x0000000b00067221 */ /* 0x040fe20000010100 */
[----:B------:R-:W-:Y:S01]  /*6ac0*/  FSETP.GE.FTZ.AND P1, PT, R151, RZ, PT ;  /* 0x000000ff9700720b */ /* 0x000fe20003f36000 */
[----:B------:R-:W-:Y:S01]  /*6ad0*/  FADD.FTZ R7, -R0, R15 ;  /* 0x0000000f00077221 */ /* 0x000fe20000010100 */
[----:B------:R-:W-:Y:S01]  /*6ae0*/  FSEL R24, R24, R4, P2 ;  /* 0x0000000418187208 */ /* 0x000fe20001000000 */
[----:B------:R-:W-:Y:S01]  /*6af0*/  FMUL.FTZ R156, R156, R8 ;  /* 0x000000089c9c7220 */ /* 0x000fe20000410000 */
[----:B------:R-:W-:Y:S01]  /*6b00*/  FSEL R28, R28, R4, P1 ;  /* 0x000000041c1c7208 */ /* 0x000fe20000800000 */
[----:B------:R-:W-:Y:S01]  /*6b10*/  @P0 FADD.FTZ R4, -R4, R29 ;  /* 0x0000001d04040221 */ /* 0x000fe20000010100 */
[----:B------:R-:W-:Y:S01]  /*6b20*/  FSETP.GE.FTZ.AND P0, PT, R167, RZ, PT ;  /* 0x000000ffa700720b */ /* 0x000fe20003f16000 */
[----:B------:R-:W-:Y:S01]  /*6b30*/  FADD.FTZ R8, -R0, R10 ;  /* 0x0000000a00087221 */ /* 0x000fe20000010100 */
[----:B------:R-:W-:Y:S01]  /*6b40*/  FSETP.GE.FTZ.AND P1, PT, R234, RZ, PT ;  /* 0x000000ffea00720b */ /* 0x000fe20003f36000 */
[----:B------:R-:W-:Y:S01]  /*6b50*/  FMUL.FTZ R169, R169, R13 ;  /* 0x0000000da9a97220 */ /* 0x000fe20000410000 */
[----:B------:R-:W-:Y:S01]  /*6b60*/  FSEL R5, R5, R0, P0 ;  /* 0x0000000005057208 */ /* 0x000fe20000000000 */
[----:B------:R-:W-:Y:S01]  /*6b70*/  FMUL.FTZ R150, R150, R4 ;  /* 0x0000000496967220 */ /* 0x000fe20000410000 */
[----:B------:R-:W-:Y:S01]  /*6b80*/  FSETP.GE.FTZ.AND P0, PT, R170, RZ, PT ;  /* 0x000000ffaa00720b */ /* 0x000fe20003f16000 */
[----:B------:R-:W-:Y:S01]  /*6b90*/  FADD.FTZ R4, -R0, R30 ;  /* 0x0000001e00047221 */ /* 0x000fe20000010100 */
[-C--:B------:R-:W-:Y:S01]  /*6ba0*/  FSEL R6, R6, R0.reuse, P1 ;  /* 0x0000000006067208 */ /* 0x080fe20000800000 */
[----:B------:R-:W-:Y:S01]  /*6bb0*/  FMUL.FTZ R19, R167, R5 ;  /* 0x00000005a7137220 */ /* 0x000fe20000410000 */
[----:B------:R-:W-:Y:S01]  /*6bc0*/  FSETP.GE.FTZ.AND P1, PT, R144, RZ, PT ;  /* 0x000000ff9000720b */ /* 0x000fe20003f36000 */
[----:B------:R-:W-:Y:S01]  /*6bd0*/  FADD.FTZ R5, -R0, R27 ;  /* 0x0000001b00057221 */ /* 0x000fe20000010100 */
[----:B------:R-:W-:Y:S01]  /*6be0*/  FSEL R7, R7, R0, P0 ;  /* 0x0000000007077208 */ /* 0x000fe20000000000 */
[----:B------:R-:W-:Y:S01]  /*6bf0*/  FMUL.FTZ R13, R234, R6 ;  /* 0x00000006ea0d7220 */ /* 0x000fe20000410000 */
[----:B------:R-:W-:Y:S01]  /*6c00*/  PLOP3.LUT P0, PT, PT, PT, UP3, 0x80, 0x0 ;  /* 0x000000000000781c */ /* 0x000fe20003f0f038 */
[----:B------:R-:W-:Y:S01]  /*6c10*/  FADD.FTZ R6, -R0, R26 ;  /* 0x0000001a00067221 */ /* 0x000fe20000010100 */
[----:B------:R-:W-:Y:S01]  /*6c20*/  FSETP.GE.FTZ.AND P2, PT, R235, RZ, PT ;  /* 0x000000ffeb00720b */ /* 0x000fe20003f56000 */
[----:B------:R-:W-:Y:S01]  /*6c30*/  FMUL.FTZ R140, R146, R140 ;  /* 0x0000008c928c7220 */ /* 0x000fe20000410000 */
[----:B------:R-:W-:Y:S01]  /*6c40*/  FSETP.GE.FTZ.AND P4, PT, R153, RZ, PT ;  /* 0x000000ff9900720b */ /* 0x000fe20003f96000 */
[----:B------:R-:W-:Y:S01]  /*6c50*/  FMUL.FTZ R168, R168, R12 ;  /* 0x0000000ca8a87220 */ /* 0x000fe20000410000 */
[----:B------:R-:W-:Y:S01]  /*6c60*/  FSEL R8, R8, R0, P2 ;  /* 0x0000000008087208 */ /* 0x000fe20001000000 */
[----:B------:R-:W-:Y:S01]  /*6c70*/  FMUL.FTZ R24, R155, R24 ;  /* 0x000000189b187220 */ /* 0x000fe20000410000 */
[----:B------:R-:W-:Y:S01]  /*6c80*/  FSETP.GE.FTZ.AND P3, PT, R152, RZ, PT ;  /* 0x000000ff9800720b */ /* 0x000fe20003f76000 */
[----:B------:R-:W-:Y:S01]  /*6c90*/  FMUL.FTZ R25, R154, R25 ;  /* 0x000000199a197220 */ /* 0x000fe20000410000 */
[----:B------:R-:W-:Y:S01]  /*6ca0*/  FSETP.GE.FTZ.AND P2, PT, R147, RZ, PT ;  /* 0x000000ff9300720b */ /* 0x000fe20003f56000 */
[----:B------:R-:W-:Y:S01]  /*6cb0*/  FMUL.FTZ R28, R151, R28 ;  /* 0x0000001c971c7220 */ /* 0x000fe20000410000 */
[----:B------:R-:W-:Y:S01]  /*6cc0*/  FSEL R6, R6, R0, P4 ;  /* 0x0000000006067208 */ /* 0x000fe20002000000 */
[----:B------:R-:W-:Y:S01]  /*6cd0*/  FMUL.FTZ R10, R235, R8 ;  /* 0x00000008eb0a7220 */ /* 0x000fe20000410000 */
[-C--:B------:R-:W-:Y:S01]  /*6ce0*/  FSEL R5, R5, R0.reuse, P3 ;  /* 0x0000000005057208 */ /* 0x080fe20001800000 */
[----:B------:R-:W-:Y:S01]  /*6cf0*/  FMUL.FTZ R18, R170, R7 ;  /* 0x00000007aa127220 */ /* 0x000fe20000410000 */
[----:B------:R-:W-:Y:S01]  /*6d00*/  FSEL R4, R4, R0, P2 ;  /* 0x0000000004047208 */ /* 0x000fe20001000000 */
[----:B------:R-:W-:Y:S02]  /*6d10*/  @P1 FADD.FTZ R0, -R0, R31 ;  /* 0x0000001f00001221 */ /* 0x000fe40000010100 */
[----:B------:R-:W-:Y:S02]  /*6d20*/  FMUL.FTZ R153, R153, R6 ;  /* 0x0000000699997220 */ /* 0x000fe40000410000 */
[----:B------:R-:W-:Y:S02]  /*6d30*/  FMUL.FTZ R152, R152, R5 ;  /* 0x0000000598987220 */ /* 0x000fe40000410000 */
[----:B------:R-:W-:Y:S02]  /*6d40*/  FMUL.FTZ R147, R147, R4 ;  /* 0x0000000493937220 */ /* 0x000fe40000410000 */
[----:B------:R-:W-:Y:S01]  /*6d50*/  FMUL.FTZ R17, R144, R0 ;  /* 0x0000000090117220 */ /* 0x000fe20000410000 */
        /* <DEDUP_REMOVED lines=49> */
.L_x_158:
        /* <DEDUP_REMOVED lines=138> */
.L_x_159:
[----:B------:R-:W-:Y:S01]  /*7910*/  LDSM.16.M88.4 R24, [R225] ;  /* 0x00000000e118783b */ /* 0x000fe20000000200 */
[----:B------:R-:W-:Y:S01]  /*7920*/  IMAD.MOV.U32 R146, RZ, RZ, 0x4 ;  /* 0x00000004ff927424 */ /* 0x000fe200078e00ff */
[----:B------:R-:W-:Y:S01]  /*7930*/  ULOP3.LUT UR4, UR7, 0x1, URZ, 0xc0, !UPT ;  /* 0x0000000107047892 */ /* 0x000fe2000f8ec03f */
[----:B------:R-:W-:Y:S01]  /*7940*/  IMAD.MOV.U32 R145, RZ, RZ, c[0x0][0x22c] ;  /* 0x00008b00ff917624 */ /* 0x000fe200078e00ff */
[----:B-1----:R-:W1:Y:S01]  /*7950*/  LDSM.16.MT88.4 R8, [R0+0x9000] ;  /* 0x009000000008783b */ /* 0x002e620000004200 */
[----:B------:R-:W-:Y:S01]  /*7960*/  IMAD.MOV.U32 R147, RZ, RZ, c[0x0][0x22c] ;  /* 0x00008b00ff937624 */ /* 0x000fe200078e00ff */
[----:B------:R-:W-:Y:S01]  /*7970*/  UISETP.NE.U32.AND UP0, UPT, UR4, 0x1, UPT ;  /* 0x000000010400788c */ /* 0x000fe2000bf05070 */
[----:B------:R-:W-:Y:S01]  /*7980*/  IMAD R145, R145, c[0x0][0x1c0], RZ ;  /* 0x0000700091917a24 */ /* 0x000fe200078e02ff */
[----:B------:R-:W2:Y:S01]  /*7990*/  LDSM.16.MT88.4 R16, [R0+0xb000] ;  /* 0x00b000000010783b */ /* 0x000ea20000004200 */
[----:B------:R-:W-:Y:S01]  /*79a0*/  IMAD R147, R147, c[0x0][0x1c0], RZ ;  /* 0x0000700093937a24 */ /* 0x000fe200078e02ff */
[----:B------:R-:W-:Y:S01]  /*79b0*/  UISETP.GT.AND UP2, UPT, UR7, UR17, UPT ;  /* 0x000000110700728c */ /* 0x000fe2000bf44270 */
[----:B------:R-:W-:Y:S01]  /*79c0*/  IMAD.U32 R145, R145, -0x40, RZ ;  /* 0xffffffc091917824 */ /* 0x000fe200078e00ff */
[----:B------:R-:W3:Y:S01]  /*79d0*/  LDSM.16.MT88.4 R28, [R0+0xd000] ;  /* 0x00d00000001c783b */ /* 0x000ee20000004200 */
[----:B------:R-:W-:Y:S01]  /*79e0*/  IMAD R147, R147, 0x18, RZ ;  /* 0x0000001893937824 */ /* 0x000fe200078e02ff */
[----:B------:R-:W-:Y:S01]  /*79f0*/  @UP3 UIADD3 UR5, UP1, UR10, -0x100, URZ ;  /* 0xffffff000a053890 */ /* 0x000fe2000ff3e03f */
[----:B------:R-:W-:Y:S01]  /*7a00*/  IMAD.MOV.U32 R149, RZ, RZ, c[0x0][0x22c] ;  /* 0x00008b00ff957624 */ /* 0x000fe200078e00ff */
[----:B------:R4:W4:Y:S01]  /*7a10*/  LDL R140, [R1] ;  /* 0x00000000018c7983 */ /* 0x0009220000100800 */
[----:B------:R-:W-:Y:S01]  /*7a20*/  LEA R242, P1, R145, R142, 0x2 ;  /* 0x0000008e91f27211 */ /* 0x000fe200078210ff */
[----:B------:R-:W-:Y:S01]  /*7a30*/  UIADD3 UR6, UR7, -0x1, URZ ;  /* 0xffffffff07067890 */ /* 0x000fe2000fffe03f */
[----:B------:R-:W-:Y:S01]  /*7a40*/  IMAD R149, R149, c[0x0][0x1c0], RZ ;  /* 0x0000700095957a24 */ /* 0x000fe200078e02ff */
[----:B------:R-:W-:Y:S01]  /*7a50*/  LDSM.16.M88.4 R32, [R226] ;  /* 0x00000000e220783b */ /* 0x000fe20000000200 */
[----:B------:R-:W-:Y:S01]  /*7a60*/  LEA.HI.X.SX32 R241, R145, R143, 0x2, P1 ;  /* 0x0000008f91f17211 */ /* 0x000fe200008f16ff */
[----:B------:R-:W-:Y:S01]  /*7a70*/  IMAD.MOV.U32 R145, RZ, RZ, c[0x0][0x22c] ;  /* 0x00008b00ff917624 */ /* 0x000fe200078e00ff */
[----:B------:R-:W-:Y:S01]  /*7a80*/  @UP3 UIADD3.X UR4, UR11, -0x1, URZ, UP1, !UPT ;  /* 0xffffffff0b043890 */ /* 0x000fe20008ffe43f */
[----:B------:R2:W4:Y:S01]  /*7a90*/  LDL R141, [R1+0x4] ;  /* 0x00000400018d7983 */ /* 0x0005220000100800 */
[----:B------:R-:W-:Y:S01]  /*7aa0*/  IMAD R149, R149, 0x38, RZ ;  /* 0x0000003895957824 */ /* 0x000fe200078e02ff */
[----:B------:R-:W-:Y:S01]  /*7ab0*/  UMOV UR7, UR6 ;  /* 0x0000000600077c82 */ /* 0x000fe20008000000 */
[----:B------:R-:W-:Y:S01]  /*7ac0*/  IMAD R145, R145, c[0x0][0x1c0], RZ ;  /* 0x0000700091917a24 */ /* 0x000fe200078e02ff */
[----:B------:R-:W3:Y:S03]  /*7ad0*/  LDSM.16.MT88.4 R132, [R0+0x9400] ;  /* 0x009400000084783b */ /* 0x000ee60000004200 */
[----:B------:R-:W-:Y:S01]  /*7ae0*/  IMAD R145, R145, 0x28, RZ ;  /* 0x0000002891917824 */ /* 0x000fe200078e02ff */
[----:B------:R-:W3:Y:S01]  /*7af0*/  LDSM.16.MT88.4 R136, [R0+0xb400] ;  /* 0x00b400000088783b */ /* 0x000ee20000004200 */
[C---:B-1----:R-:W-:Y:S08]  /*7b00*/  HMMA.16816.F32 R4, R24.reuse, R8, RZ ;  /* 0x000000081804723c */ /* 0x042ff000000018ff */
[C---:B------:R-:W-:Y:S08]  /*7b10*/  HMMA.16816.F32 R8, R24.reuse, R10, RZ ;  /* 0x0000000a1808723c */ /* 0x040ff000000018ff */
[C---:B--2---:R-:W-:Y:S08]  /*7b20*/  HMMA.16816.F32 R12, R24.reuse, R16, RZ ;  /* 0x00000010180c723c */ /* 0x044ff000000018ff */
[C---:B------:R-:W-:Y:S08]  /*7b30*/  HMMA.16816.F32 R16, R24.reuse, R18, RZ ;  /* 0x000000121810723c */ /* 0x040ff000000018ff */
[C---:B---3--:R-:W-:Y:S08]  /*7b40*/  HMMA.16816.F32 R20, R24.reuse, R28, RZ ;  /* 0x0000001c1814723c */ /* 0x048ff000000018ff */
[----:B------:R-:W-:Y:S01]  /*7b50*/  HMMA.16816.F32 R24, R24, R30, RZ ;  /* 0x0000001e1818723c */ /* 0x000fe200000018ff */
[----:B------:R-:W1:Y:S07]  /*7b60*/  LDSM.16.MT88.4 R28, [R0+0xd400] ;  /* 0x00d40000001c783b */ /* 0x000e6e0000004200 */
[C---:B------:R-:W-:Y:S08]  /*7b70*/  HMMA.16816.F32 R4, R32.reuse, R132, R4 ;  /* 0x000000842004723c */ /* 0x040ff00000001804 */
[C---:B------:R-:W-:Y:S01]  /*7b80*/  HMMA.16816.F32 R8, R32.reuse, R134, R8 ;  /* 0x000000862008723c */ /* 0x040fe20000001808 */
[----:B------:R-:W-:Y:S07]  /*7b90*/  LDSM.16.M88.4 R132, [R228] ;  /* 0x00000000e484783b */ /* 0x000fee0000000200 */
[C---:B------:R-:W-:Y:S08]  /*7ba0*/  HMMA.16816.F32 R12, R32.reuse, R136, R12 ;  /* 0x00000088200c723c */ /* 0x040ff0000000180c */
[C---:B------:R-:W-:Y:S01]  /*7bb0*/  HMMA.16816.F32 R16, R32.reuse, R138, R16 ;  /* 0x0000008a2010723c */ /* 0x040fe20000001810 */
[----:B------:R-:W2:Y:S07]  /*7bc0*/  LDSM.16.MT88.4 R136, [R0+0x9800] ;  /* 0x009800000088783b */ /* 0x000eae0000004200 */
        /* <DEDUP_REMOVED lines=9> */
[----:B------:R-:W1:Y:S07]  /*7c60*/  LDSM.16.M88.4 R28, [R227] ;  /* 0x00000000e31c783b */ /* 0x000e6e0000000200 */
        /* <DEDUP_REMOVED lines=43> */
[----:B------:R3:W4:Y:S03]  /*7f20*/  LDSM.16.MT88.4 R132, [R0+0xec00] ;  /* 0x00ec00000084783b */ /* 0x0007260000004200 */
[C---:B-1----:R-:W-:Y:S01]  /*7f30*/  HMMA.16816.F32 R4, R28.reuse, R136, R4 ;  /* 0x000000881c04723c */ /* 0x042fe20000001804 */
[----:B---3--:R-:W-:Y:S06]  /*7f40*/  IMAD.MOV.U32 R0, RZ, RZ, c[0x0][0x22c] ;  /* 0x00008b00ff007624 */ /* 0x008fec00078e00ff */
[----:B------:R-:W-:Y:S01]  /*7f50*/  @P0 IADD3 R136, R250, -0x40, RZ ;  /* 0xffffffc0fa880810 */ /* 0x000fe20007ffe0ff */
[C---:B------:R-:W-:Y:S04]  /*7f60*/  HMMA.16816.F32 R8, R28.reuse, R138, R8 ;  /* 0x0000008a1c08723c */ /* 0x040fe80000001808 */
[----:B------:R-:W-:Y:S01]  /*7f70*/  @P0 IMAD.WIDE R136, R136, R146, UR10 ;  /* 0x0000000a88880e25 */ /* 0x000fe2000f8e0292 */
[----:B------:R-:W-:Y:S02]  /*7f80*/  @UP3 UMOV UR10, UR5 ;  /* 0x00000005000a3c82 */ /* 0x000fe40008000000 */
[----:B------:R-:W-:Y:S01]  /*7f90*/  @UP3 UMOV UR11, UR4 ;  /* 0x00000004000b3c82 */ /* 0x000fe20008000000 */
[C---:B--2---:R-:W-:Y:S01]  /*7fa0*/  HMMA.16816.F32 R12, R28.reuse, R32, R12 ;  /* 0x000000201c0c723c */ /* 0x044fe2000000180c */
[----:B----4-:R-:W2:Y:S03]  /*7fb0*/  @P0 LDG.E R140, [R136.64] ;  /* 0x0000000c888c0981 */ /* 0x010ea6000c1e1900 */
[----:B------:R-:W-:Y:S01]  /*7fc0*/  IMAD R0, R0, c[0x0][0x1c0], RZ ;  /* 0x0000700000007a24 */ /* 0x000fe200078e02ff */
[----:B------:R-:W3:Y:S01]  /*7fd0*/  @P0 LDG.E R141, [R136.64+0x20] ;  /* 0x0000200c888d0981 */ /* 0x000ee2000c1e1900 */
[----:B------:R-:W-:Y:S02]  /*7fe0*/  IMAD.MOV.U32 R146, RZ, RZ, c[0x0][0x22c] ;  /* 0x00008b00ff927624 */ /* 0x000fe400078e00ff */
[C---:B------:R-:W-:Y:S01]  /*7ff0*/  HMMA.16816.F32 R16, R28.reuse, R34, R16 ;  /* 0x000000221c10723c */ /* 0x040fe20000001810 */
[----:B------:R1:W5:Y:S03]  /*8000*/  @P0 LDG.E R251, [R136.64+0x80] ;  /* 0x0000800c88fb0981 */ /* 0x000366000c1e1900 */
[----:B------:R-:W-:Y:S01]  /*8010*/  IMAD.MOV.U32 R32, RZ, RZ, R242 ;  /* 0x000000ffff207224 */ /* 0x000fe200078e00f2 */
[----:B------:R1:W5:Y:S01]  /*8020*/  @P0 LDG.E R252, [R136.64+0xa0] ;  /* 0x0000a00c88fc0981 */ /* 0x000362000c1e1900 */
[----:B------:R-:W-:Y:S02]  /*8030*/  IMAD.MOV.U32 R33, RZ, RZ, R241 ;  /* 0x000000ffff217224 */ /* 0x000fe400078e00f1 */
[C---:B------:R-:W-:Y:S03]  /*8040*/  HMMA.16816.F32 R20, R28.reuse, R132, R20 ;  /* 0x000000841c14723c */ /* 0x040fe60000001814 */
[----:B------:R-:W-:Y:S01]  /*8050*/  RED.E.ADD.F32.FTZ.RN.STRONG.GPU [R32.64], R4 ;  /* 0x000000042000798e */ /* 0x000fe2000c10e78c */
[----:B------:R-:W-:Y:S02]  /*8060*/  IMAD R0, R0, 0x30, RZ ;  /* 0x0000003000007824 */ /* 0x000fe400078e02ff */
[----:B------:R-:W-:Y:S02]  /*8070*/  IMAD R146, R146, c[0x0][0x1c0], RZ ;  /* 0x0000700092927a24 */ /* 0x000fe400078e02ff */
[----:B------:R-:W-:Y:S04]  /*8080*/  HMMA.16816.F32 R24, R28, R134, R24 ;  /* 0x000000861c18723c */ /* 0x000fe80000001818 */
[----:B------:R-:W-:Y:S03]  /*8090*/  IMAD.SHL.U32 R146, R146, 0x20, RZ ;  /* 0x0000002092927824 */ /* 0x000fe600078e00ff */
[CC--:B------:R-:W-:Y:S05]  /*80a0*/  LEA R28, P2, R145.reuse, R32.reuse, 0x2 ;  /* 0x00000020911c7211 */ /* 0x0c0fea00078410ff */
[-C--:B------:R-:W-:Y:S01]  /*80b0*/  LEA.HI.X.SX32 R29, R145, R33.reuse, 0x2, P2 ;  /* 0x00000021911d7211 */ /* 0x080fe200010f16ff */
[----:B------:R-:W-:Y:S04]  /*80c0*/  IMAD.MOV.U32 R145, RZ, RZ, c[0x0][0x22c] ;  /* 0x00008b00ff917624 */ /* 0x000fe800078e00ff */
[----:B------:R-:W-:Y:S04]  /*80d0*/  IMAD R145, R145, c[0x0][0x1c0], RZ ;  /* 0x0000700091917a24 */ /* 0x000fe800078e02ff */
[----:B------:R-:W-:Y:S05]  /*80e0*/  IMAD.SHL.U32 R145, R145, 0x10, RZ ;  /* 0x0000001091917824 */ /* 0x000fea00078e00ff */
[----:B------:R-:W-:Y:S01]  /*80f0*/  IADD3 R142, R145, 0x20, RZ ;  /* 0x00000020918e7810 */ /* 0x000fe20007ffe0ff */
[----:B--2---:R2:W-:Y:S04]  /*8100*/  @P0 STL [R1], R140 ;  /* 0x0000008c01000387 */ /* 0x0045e80000100800 */
[----:B------:R-:W4:Y:S04]  /*8110*/  LDL R139, [R1+0x20] ;  /* 0x00002000018b7983 */ /* 0x000f280000100800 */
[----:B------:R-:W4:Y:S04]  /*8120*/  LDL R138, [R1+0x28] ;  /* 0x00002800018a7983 */ /* 0x000f280000100800 */
[----:B---3--:R3:W-:Y:S01]  /*8130*/  @P0 STL [R1+0x4], R141 ;  /* 0x0000048d01000387 */ /* 0x0087e20000100800 */
[----:B--2---:R-:W-:Y:S04]  /*8140*/  IMAD.MOV.U32 R140, RZ, RZ, c[0x0][0x22c] ;  /* 0x00008b00ff8c7624 */ /* 0x004fe800078e00ff */
[----:B------:R-:W-:Y:S04]  /*8150*/  IMAD R140, R140, c[0x0][0x1c0], RZ ;  /* 0x000070008c8c7a24 */ /* 0x000fe800078e02ff */
[----:B------:R-:W-:Y:S02]  /*8160*/  IMAD.SHL.U32 R140, R140, 0x8, RZ ;  /* 0x000000088c8c7824 */ /* 0x000fe400078e00ff */
[----:B---3--:R-:W-:Y:S03]  /*8170*/  IMAD.MOV.U32 R141, RZ, RZ, c[0x0][0x22c] ;  /* 0x00008b00ff8d7624 */ /* 0x008fe600078e00ff */
[CC--:B------:R-:W-:Y:S01]  /*8180*/  LEA R34, P1, R140.reuse, R32.reuse, 0x2 ;  /* 0x000000208c227211 */ /* 0x0c0fe200078210ff */
[----:B------:R-:W-:Y:S03]  /*8190*/  IMAD R141, R141, c[0x0][0x1c0], RZ ;  /* 0x000070008d8d7a24 */ /* 0x000fe600078e02ff */
[-C--:B------:R-:W-:Y:S02]  /*81a0*/  LEA.HI.X.SX32 R35, R140, R33.reuse, 0x2, P1 ;  /* 0x000000218c237211 */ /* 0x080fe400008f16ff */
[-C--:B------:R-:W-:Y:S01]  /*81b0*/  LEA R132, P1, R147, R32.reuse, 0x2 ;  /* 0x0000002093847211 */ /* 0x080fe200078210ff */
[----:B------:R-:W-:Y:S02]  /*81c0*/  IMAD.SHL.U32 R141, R141, 0x10, RZ ;  /* 0x000000108d8d7824 */ /* 0x000fe400078e00ff */
[----:B------:R2:W-:Y:S01]  /*81d0*/  RED.E.ADD.F32.FTZ.RN.STRONG.GPU [R34.64], R5 ;  /* 0x000000052200798e */ /* 0x0005e2000c10e78c */
[-C--:B------:R-:W-:Y:S01]  /*81e0*/  LEA.HI.X.SX32 R133, R147, R33.reuse, 0x2, P1 ;  /* 0x0000002193857211 */ /* 0x080fe200008f16ff */
[----:B------:R-:W-:Y:S01]  /*81f0*/  IMAD.MOV.U32 R147, RZ, RZ, c[0x0][0x22c] ;  /* 0x00008b00ff937624 */ /* 0x000fe200078e00ff */
[-C--:B-1----:R-:W-:Y:S02]  /*8200*/  LEA R136, P0, R141, R32.reuse, 0x2 ;  /* 0x000000208d887211 */ /* 0x082fe400078010ff */
[-C--:B------:R-:W-:Y:S01]  /*8210*/  LEA R4, P1, R0, R32.reuse, 0x2 ;  /* 0x0000002000047211 */ /* 0x080fe200078210ff */
[----:B------:R-:W-:Y:S01]  /*8220*/  IMAD R147, R147, c[0x0][0x1c0], RZ ;  /* 0x0000700093937a24 */ /* 0x000fe200078e02ff */
[-C--:B------:R-:W-:Y:S02]  /*8230*/  LEA.HI.X.SX32 R137, R141, R33.reuse, 0x2, P0 ;  /* 0x000000218d897211 */ /* 0x080fe400000f16ff */
[CC--:B------:R-:W-:Y:S01]  /*8240*/  LEA R30, P0, R146.reuse, R32.reuse, 0x2 ;  /* 0x00000020921e7211 */ /* 0x0c0fe200078010ff */
[----:B------:R-:W-:Y:S01]  /*8250*/  IMAD.SHL.U32 R147, R147, 0x10, RZ ;  /* 0x0000001093937824 */ /* 0x000fe200078e00ff */
[----:B------:R-:W-:Y:S01]  /*8260*/  IADD3 R134, R141, 0x40, RZ ;  /* 0x000000408d867810 */ /* 0x000fe20007ffe0ff */
[----:B------:R1:W-:Y:S01]  /*8270*/  RED.E.ADD.F32.FTZ.RN.STRONG.GPU [R136.64], R6 ;  /* 0x000000068800798e */ /* 0x0003e2000c10e78c */
[-C--:B------:R-:W-:Y:S01]  /*8280*/  LEA.HI.X.SX32 R31, R146, R33.reuse, 0x2, P0 ;  /* 0x00000021921f7211 */ /* 0x080fe200000f16ff */
[----:B------:R-:W-:Y:S01]  /*8290*/  IMAD.MOV.U32 R146, RZ, RZ, c[0x0][0x22c] ;  /* 0x00008b00ff927624 */ /* 0x000fe200078e00ff */
[C---:B------:R-:W-:Y:S01]  /*82a0*/  IADD3 R145, R147.reuse, 0x20, RZ ;  /* 0x0000002093917810 */ /* 0x040fe20007ffe0ff */
[----:B------:R3:W-:Y:S01]  /*82b0*/  RED.E.ADD.F32.FTZ.RN.STRONG.GPU [R132.64], R7 ;  /* 0x000000078400798e */ /* 0x0007e2000c10e78c */
[----:B------:R-:W-:Y:S01]  /*82c0*/  IADD3 R143, R147, 0x20, RZ ;  /* 0x00000020938f7810 */ /* 0x000fe20007ffe0ff */
[----:B------:R-:W-:Y:S02]  /*82d0*/  IMAD R146, R146, c[0x0][0x1c0], RZ ;  /* 0x0000700092927a24 */ /* 0x000fe400078e02ff */
[----:B------:R3:W-:Y:S02]  /*82e0*/  RED.E.ADD.F32.FTZ.RN.STRONG.GPU [R30.64], R8 ;  /* 0x000000081e00798e */ /* 0x0007e4000c10e78c */
[----:B------:R-:W-:Y:S02]  /*82f0*/  IMAD.SHL.U32 R146, R146, 0x8, RZ ;  /* 0x0000000892927824 */ /* 0x000fe400078e00ff */
[----:B------:R3:W-:Y:S02]  /*8300*/  RED.E.ADD.F32.FTZ.RN.STRONG.GPU [R28.64], R9 ;  /* 0x000000091c00798e */ /* 0x0007e4000c10e78c */
[----:B------:R-:W-:Y:S01]  /*8310*/  IMAD.IADD R145, R146, 0x1, R145 ;  /* 0x0000000192917824 */ /* 0x000fe200078e0291 */
[-C--:B--2---:R-:W-:Y:S01]  /*8320*/  LEA.HI.X.SX32 R5, R0, R33.reuse, 0x2, P1 ;  /* 0x0000002100057211 */ /* 0x084fe200008f16ff */
[C---:B------:R-:W-:Y:S01]  /*8330*/  IMAD.IADD R143, R146.reuse, 0x1, R143 ;  /* 0x00000001928f7824 */ /* 0x040fe200078e028f */
[----:B------:R-:W2:Y:S03]  /*8340*/  LDL R0, [R1+0x24] ;  /* 0x0000240001007983 */ /* 0x000ea60000100800 */
[----:B------:R-:W-:Y:S01]  /*8350*/  IMAD.IADD R143, R146, 0x1, R143 ;  /* 0x00000001928f7824 */ /* 0x000fe200078e028f */
[----:B------:R3:W-:Y:S01]  /*8360*/  RED.E.ADD.F32.FTZ.RN.STRONG.GPU [R4.64], R10 ;  /* 0x0000000a0400798e */ /* 0x0007e2000c10e78c */
[CC--:B-1----:R-:W-:Y:S03]  /*8370*/  LEA R6, P0, R149.reuse, R32.reuse, 0x2 ;  /* 0x0000002095067211 */ /* 0x0c2fe600078010ff */
[----:B---3--:R-:W3:Y:S01]  /*8380*/  LDL R132, [R1+0x10] ;  /* 0x0000100001847983 */ /* 0x008ee20000100800 */
[-C--:B------:R-:W-:Y:S02]  /*8390*/  LEA.HI.X.SX32 R7, R149, R33.reuse, 0x2, P0 ;  /* 0x0000002195077211 */ /* 0x080fe400000f16ff */
[C---:B------:R-:W-:Y:S02]  /*83a0*/  IADD3 R133, R141.reuse, 0x40, RZ ;  /* 0x000000408d857810 */ /* 0x040fe40007ffe0ff */
[C---:B------:R-:W-:Y:S01]  /*83b0*/  IADD3 R31, R141.reuse, 0x40, RZ ;  /* 0x000000408d1f7810 */ /* 0x040fe20007ffe0ff */
[----:B------:R1:W-:Y:S01]  /*83c0*/  RED.E.ADD.F32.FTZ.RN.STRONG.GPU [R6.64], R11 ;  /* 0x0000000b0600798e */ /* 0x0003e2000c10e78c */
[----:B------:R-:W-:Y:S01]  /*83d0*/  IADD3 R30, R141, 0x40, RZ ;  /* 0x000000408d1e7810 */ /* 0x000fe20007ffe0ff */
[C---:B------:R-:W-:Y:S01]  /*83e0*/  IMAD.IADD R133, R140.reuse, 0x1, R133 ;  /* 0x000000018c857824 */ /* 0x040fe200078e0285 */
[CC--:B------:R-:W-:Y:S01]  /*83f0*/  LEA R28, P1, R145.reuse, R32.reuse, 0x2 ;  /* 0x00000020911c7211 */ /* 0x0c0fe200078210ff */
[----:B------:R1:W-:Y:S01]  /*8400*/  RED.E.ADD.F32.FTZ.RN.STRONG.GPU [R32.64+0x80], R12 ;  /* 0x0000800c2000798e */ /* 0x0003e2000c10e78c */
[C---:B------:R-:W-:Y:S02]  /*8410*/  IMAD.IADD R31, R140.reuse, 0x1, R31 ;  /* 0x000000018c1f7824 */ /* 0x040fe400078e021f */
[-C--:B------:R-:W-:Y:S01]  /*8420*/  LEA.HI.X.SX32 R29, R145, R33.reuse, 0x2, P1 ;  /* 0x00000021911d7211 */ /* 0x080fe200008f16ff */
[----:B------:R1:W-:Y:S01]  /*8430*/  RED.E.ADD.F32.FTZ.RN.STRONG.GPU [R34.64+0x80], R13 ;  /* 0x0000800d2200798e */ /* 0x0003e2000c10e78c */
[----:B------:R-:W-:Y:S01]  /*8440*/  IMAD.IADD R30, R140, 0x1, R30 ;  /* 0x000000018c1e7824 */ /* 0x000fe200078e021e */
[-C--:B------:R-:W-:Y:S01]  /*8450*/  LEA R4, P0, R142, R32.reuse, 0x2 ;  /* 0x000000208e047211 */ /* 0x080fe200078010ff */
[C---:B------:R-:W-:Y:S02]  /*8460*/  IMAD.IADD R133, R140.reuse, 0x1, R133 ;  /* 0x000000018c857824 */ /* 0x040fe400078e0285 */
[----:B------:R-:W-:Y:S01]  /*8470*/  IMAD.IADD R30, R140, 0x1, R30 ;  /* 0x000000018c1e7824 */ /* 0x000fe200078e021e */
[-C--:B------:R-:W-:Y:S01]  /*8480*/  LEA.HI.X.SX32 R5, R142, R33.reuse, 0x2, P0 ;  /* 0x000000218e057211 */ /* 0x080fe200000f16ff */
[----:B------:R-:W-:Y:S01]  /*8490*/  IMAD.IADD R133, R140, 0x1, R133 ;  /* 0x000000018c857824 */ /* 0x000fe200078e0285 */
[----:B------:R-:W-:Y:S02]  /*84a0*/  IADD3 R142, R147, 0x20, RZ ;  /* 0x00000020938e7810 */ /* 0x000fe40007ffe0ff */
[CC--:B------:R-:W-:Y:S01]  /*84b0*/  LEA R10, P0, R143.reuse, R32.reuse, 0x2 ;  /* 0x000000208f0a7211 */ /* 0x0c0fe200078010ff */
[----:B------:R1:W-:Y:S02]  /*84c0*/  RED.E.ADD.F32.FTZ.RN.STRONG.GPU [R4.64], R14 ;  /* 0x0000000e0400798e */ /* 0x0003e4000c10e78c */
[C---:B------:R-:W-:Y:S02]  /*84d0*/  IMAD.IADD R142, R146.reuse, 0x1, R142 ;  /* 0x00000001928e7824 */ /* 0x040fe400078e028e */
[----:B------:R1:W-:Y:S02]  /*84e0*/  RED.E.ADD.F32.FTZ.RN.STRONG.GPU [R28.64], R15 ;  /* 0x0000000f1c00798e */ /* 0x0003e4000c10e78c */
[C---:B------:R-:W-:Y:S01]  /*84f0*/  IMAD.IADD R142, R146.reuse, 0x1, R142 ;  /* 0x00000001928e7824 */ /* 0x040fe200078e028e */
[-C--:B-1----:R-:W-:Y:S03]  /*8500*/  LEA.HI.X.SX32 R11, R143, R33.reuse, 0x2, P0 ;  /* 0x000000218f0b7211 */ /* 0x082fe600000f16ff */
[----:B------:R-:W-:Y:S01]  /*8510*/  IMAD.IADD R142, R146, 0x1, R142 ;  /* 0x00000001928e7824 */ /* 0x000fe200078e028e */
[CC--:B------:R-:W-:Y:S01]  /*8520*/  LEA R12, P4, R31.reuse, R32.reuse, 0x2 ;  /* 0x000000201f0c7211 */ /* 0x0c0fe200078810ff */
[----:B------:R1:W-:Y:S03]  /*8530*/  RED.E.ADD.F32.FTZ.RN.STRONG.GPU [R10.64], R16 ;  /* 0x000000100a00798e */ /* 0x0003e6000c10e78c */
[CC--:B------:R-:W-:Y:S02]  /*8540*/  LEA R8, P2, R142.reuse, R32.reuse, 0x2 ;  /* 0x000000208e087211 */ /* 0x0c0fe400078410ff */
[-C--:B------:R-:W-:Y:S02]  /*8550*/  LEA.HI.X.SX32 R13, R31, R33.reuse, 0x2, P4 ;  /* 0x000000211f0d7211 */ /* 0x080fe400020f16ff */
[-C--:B------:R-:W-:Y:S05]  /*8560*/  LEA.HI.X.SX32 R9, R142, R33.reuse, 0x2, P2 ;  /* 0x000000218e097211 */ /* 0x080fea00010f16ff */
        /* <DEDUP_REMOVED lines=8> */
[CC--:B----4-:R-:W-:Y:S02]  /*85f0*/  LEA R6, P1, R139.reuse, R32.reuse, 0x2 ;  /* 0x000000208b067211 */ /* 0x0d0fe400078210ff */
        /* <DEDUP_REMOVED lines=16> */
[CC--:B--2---:R-:W-:Y:S04]  /*8700*/  LEA R4, P0, R0.reuse, R32.reuse, 0x2 ;  /* 0x0000002000047211 */ /* 0x0c4fe800078010ff */
        /* <DEDUP_REMOVED lines=78> */
[----:B------:R-:W-:Y:S01]  /*8bf0*/  UISETP.NE.AND UP0, UPT, UR24, -0x1, UPT ;  /* 0xffffffff1800788c */ /* 0x000fe2000bf05270 */
[----:B------:R-:W-:Y:S01]  /*8c00*/  FMUL.FTZ R48, R46, c[0x0][0x2dc] ;  /* 0x0000b7002e307a20 */ /* 0x000fe20000410000 */
[----:B------:R-:W-:Y:S01]  /*8c10*/  ULDC.64 UR8, c[0x0][0x3a0] ;  /* 0x0000e80000087ab9 */ /* 0x000fe20000000a00 */
[----:B------:R-:W-:-:S02]  /*8c20*/  FMUL.FTZ R19, R45, c[0x0][0x2dc] ;  /* 0x0000b7002d137a20 */ /* 0x000fc40000410000 */
[----:B------:R-:W-:Y:S01]  /*8c30*/  FMUL.FTZ R84, R84, c[0x0][0x2e0] ;  /* 0x0000b80054547a20 */ /* 0x000fe20000410000 */
[----:B------:R-:W-:Y:S01]  /*8c40*/  PLOP3.LUT P0, PT, PT, PT, UP0, 0x80, 0x0 ;  /* 0x000000000000781c */ /* 0x000fe20003f0f008 */
[----:B------:R-:W-:Y:S02]  /*8c50*/  FMUL.FTZ R46, R85, c[0x0][0x2e0] ;  /* 0x0000b800552e7a20 */ /* 0x000fe40000410000 */
[----:B------:R-:W-:Y:S02]  /*8c60*/  FMUL.FTZ R133, R42, c[0x0][0x2dc] ;  /* 0x0000b7002a857a20 */ /* 0x000fe40000410000 */
[----:B------:R-:W-:Y:S01]  /*8c70*/  FMUL.FTZ R86, R86, c[0x0][0x2e0] ;  /* 0x0000b80056567a20 */ /* 0x000fe20000410000 */
[----:B------:R-:W-:Y:S01]  /*8c80*/  F2FP.PACK_AB R46, R46, R84 ;  /* 0x000000542e2e723e */ /* 0x000fe200000000ff */
[----:B------:R-:W-:Y:S01]  /*8c90*/  BAR.SYNC.DEFER_BLOCKING 0x0 ;  /* 0x0000000000007b1d */ /* 0x000fe20000010000 */
[----:B------:R-:W-:Y:S01]  /*8ca0*/  FMUL.FTZ R45, R87, c[0x0][0x2e0] ;  /* 0x0000b800572d7a20 */ /* 0x000fe20000410000 */
[----:B------:R-:W-:Y:S01]  /*8cb0*/  @UP0 UIADD3 UR6, UR21, UR24, URZ ;  /* 0x0000001815060290 */ /* 0x000fe2000fffe03f */
[----:B------:R-:W-:-:S02]  /*8cc0*/  FMUL.FTZ R23, R41, c[0x0][0x2dc] ;  /* 0x0000b70029177a20 */ /* 0x000fc40000410000 */
[----:B------:R-:W-:Y:S01]  /*8cd0*/  FMUL.FTZ R21, R49, c[0x0][0x2dc] ;  /* 0x0000b70031157a20 */ /* 0x000fe20000410000 */
[----:B------:R-:W-:Y:S01]  /*8ce0*/  F2FP.PACK_AB R45, R45, R86 ;  /* 0x000000562d2d723e */ /* 0x000fe200000000ff */
[----:B------:R-:W-:Y:S01]  /*8cf0*/  FMUL.FTZ R96, R96, c[0x0][0x2e0] ;  /* 0x0000b80060607a20 */ /* 0x000fe20000410000 */
[----:B------:R-:W-:Y:S01]  /*8d00*/  @UP0 UIMAD.WIDE.U32 UR4, UR6, UR8, URZ ;  /* 0x00000008060402a5 */ /* 0x000fe2000f8e003f */
[----:B------:R-:W-:Y:S01]  /*8d10*/  FMUL.FTZ R42, R97, c[0x0][0x2e0] ;  /* 0x0000b800612a7a20 */ /* 0x000fe20000410000 */
[----:B------:R-:W-:Y:S01]  /*8d20*/  F2FP.PACK_AB R21, R21, R132 ;  /* 0x000000841515723e */ /* 0x000fe200000000ff */
[----:B------:R-:W-:Y:S01]  /*8d30*/  FMUL.FTZ R49, R44, c[0x0][0x2dc] ;  /* 0x0000b7002c317a20 */ /* 0x000fe20000410000 */
[----:B------:R-:W-:Y:S01]  /*8d40*/  @UP0 UIMAD UR14, UR6, UR9, UR5 ;  /* 0x00000009060e02a4 */ /* 0x000fe2000f8e0205 */
[----:B------:R-:W-:Y:S01]  /*8d50*/  FMUL.FTZ R98, R98, c[0x0][0x2e0] ;  /* 0x0000b80062627a20 */ /* 0x000fe20000410000 */
[----:B------:R-:W-:Y:S01]  /*8d60*/  F2FP.PACK_AB R42, R42, R96 ;  /* 0x000000602a2a723e */ /* 0x000fe200000000ff */
[----:B------:R-:W-:Y:S01]  /*8d70*/  FMUL.FTZ R41, R99, c[0x0][0x2e0] ;  /* 0x0000b80063297a20 */ /* 0x000fe20000410000 */
[----:B------:R-:W-:Y:S01]  /*8d80*/  F2FP.PACK_AB R19, R19, R49 ;  /* 0x000000311313723e */ /* 0x000fe200000000ff */
[----:B------:R-:W-:Y:S01]  /*8d90*/  FMUL.FTZ R22, R43, c[0x0][0x2dc] ;  /* 0x0000b7002b167a20 */ /* 0x000fe20000410000 */
[----:B------:R-:W-:Y:S01]  /*8da0*/  @UP0 UMOV UR11, UR4 ;  /* 0x00000004000b0c82 */ /* 0x000fe20008000000 */
[----:B------:R-:W-:Y:S01]  /*8db0*/  FMUL.FTZ R88, R88, c[0x0][0x2e0] ;  /* 0x0000b80058587a20 */ /* 0x000fe20000410000 */
[----:B------:R-:W-:Y:S01]  /*8dc0*/  F2FP.PACK_AB R41, R41, R98 ;  /* 0x000000622929723e */ /* 0x000fe200000000ff */
[----:B------:R-:W-:Y:S01]  /*8dd0*/  FMUL.FTZ R44, R89, c[0x0][0x2e0] ;  /* 0x0000b800592c7a20 */ /* 0x000fe20000410000 */
[----:B------:R-:W-:Y:S01]  /*8de0*/  F2FP.PACK_AB R22, R22, R133 ;  /* 0x000000851616723e */ /* 0x000fe200000000ff */
[----:B------:R-:W-:-:S02]  /*8df0*/  FMUL.FTZ R134, R40, c[0x0][0x2dc] ;  /* 0x0000b70028867a20 */ /* 0x000fc40000410000 */
[----:B------:R-:W-:Y:S01]  /*8e00*/  FMUL.FTZ R90, R90, c[0x0][0x2e0] ;  /* 0x0000b8005a5a7a20 */ /* 0x000fe20000410000 */
[----:B------:R-:W-:Y:S01]  /*8e10*/  F2FP.PACK_AB R44, R44, R88 ;  /* 0x000000582c2c723e */ /* 0x000fe200000000ff */
[----:B------:R-:W-:Y:S01]  /*8e20*/  FMUL.FTZ R43, R91, c[0x0][0x2e0] ;  /* 0x0000b8005b2b7a20 */ /* 0x000fe20000410000 */
[----:B------:R-:W-:Y:S01]  /*8e30*/  F2FP.PACK_AB R23, R23, R134 ;  /* 0x000000861717723e */ /* 0x000fe200000000ff */
[----:B------:R-:W-:Y:S02]  /*8e40*/  FMUL.FTZ R24, R39, c[0x0][0x2dc] ;  /* 0x0000b70027187a20 */ /* 0x000fe40000410000 */
[----:B------:R-:W-:Y:S01]  /*8e50*/  FMUL.FTZ R92, R92, c[0x0][0x2e0] ;  /* 0x0000b8005c5c7a20 */ /* 0x000fe20000410000 */
[----:B------:R-:W-:Y:S01]  /*8e60*/  F2FP.PACK_AB R43, R43, R90 ;  /* 0x0000005a2b2b723e */ /* 0x000fe200000000ff */
[----:B------:R-:W-:Y:S02]  /*8e70*/  FMUL.FTZ R40, R93, c[0x0][0x2e0] ;  /* 0x0000b8005d287a20 */ /* 0x000fe40000410000 */
        /* <DEDUP_REMOVED lines=108> */
[----:B------:R-:W-:-:S04]  /*9540*/  F2FP.PACK_AB R3, R3, R76 ;  /* 0x0000004c0303723e */ /* 0x000fc800000000ff */
[----:B------:R-:W-:Y:S01]  /*9550*/  F2FP.PACK_AB R0, R0, R78 ;  /* 0x0000004e0000723e */ /* 0x000fe200000000ff */
        /* <DEDUP_REMOVED lines=61> */
.L_x_161:
        /* <DEDUP_REMOVED lines=18> */
.L_x_162:
        /* <DEDUP_REMOVED lines=55> */
.L_x_164:
[----:B------:R-:W-:Y:S05]  /*9dc0*/  BSYNC B0 ;  /* 0x0000000000007941 */ /* 0x000fea0003800000 */
.L_x_163:
        /* <DEDUP_REMOVED lines=20> */
.L_x_166:
[----:B------:R-:W-:Y:S05]  /*9f10*/  BSYNC B0 ;  /* 0x0000000000007941 */ /* 0x000fea0003800000 */
.L_x_165:
        /* <DEDUP_REMOVED lines=29> */
.L_x_168:
[----:B------:R-:W-:Y:S05]  /*a0f0*/  BSYNC B0 ;  /* 0x0000000000007941 */ /* 0x000fea0003800000 */
.L_x_167:
        /* <DEDUP_REMOVED lines=16> */
.L_x_144:
[----:B------:R-:W-:Y:S05]  /*a200*/  BSYNC B1 ;  /* 0x0000000000017941 */ /* 0x000fea0003800000 */
.L_x_130:
        /* <DEDUP_REMOVED lines=11> */
.L_x_169:
[----:B------:R-:W-:Y:S05]  /*a2c0*/  EXIT ;  /* 0x000000000000794d */ /* 0x000fea0003800000 */
.L_x_171:
        /* <DEDUP_REMOVED lines=11> */
.L_x_669:


//--------------------- .text._ZN5flash44flash_bwd_dq_dk_dv_loop_seqk_parallel_kernelI23Flash_bwd_kernel_traitsILi96ELi64ELi128ELi8ELi2ELi4ELi4ELb1ELb0EN7cutlass6half_tE19Flash_kernel_traitsILi96ELi64ELi128ELi8ES3_EELb0ELb1ELb0ELb0ELb0ELb0ELb1EEEvNS_16Flash_bwd_paramsE --------------------------
	.section	.text._ZN5flash44flash_bwd_dq_dk_dv_loop_seqk_parallel_kernelI23Flash_bwd_kernel_traitsILi96ELi64ELi128ELi8ELi2ELi4ELi4ELb1ELb0EN7cutlass6half_tE19Flash_kernel_traitsILi96ELi64ELi128ELi8ES3_EELb0ELb1ELb0ELb0ELb0ELb0ELb1EEEvNS_16Flash_bwd_paramsE,"ax",@progbits
	.sectioninfo	@"SHI_REGISTERS=255"
	.align	128
        .global         _ZN5flash44flash_bwd_dq_dk_dv_loop_seqk_parallel_kernelI23Flash_bwd_kernel_traitsILi96ELi64ELi128ELi8ELi2ELi4ELi4ELb1ELb0EN7cutlass6half_tE19Flash_kernel_traitsILi96ELi64ELi128ELi8ES3_EELb0ELb1ELb0ELb0ELb0ELb0ELb1EEEvNS_16Flash_bwd_paramsE
        .type           _ZN5flash44flash_bwd_dq_dk_dv_loop_seqk_parallel_kernelI23Flash_bwd_kernel_traitsILi96ELi64ELi128ELi8ELi2ELi4ELi4ELb1ELb0EN7cutlass6half_tE19Flash_kernel_traitsILi96ELi64ELi128ELi8ES3_EELb0ELb1ELb0ELb0ELb0ELb0ELb1EEEvNS_16Flash_bwd_paramsE,@function
        .size           _ZN5flash44flash_bwd_dq_dk_dv_loop_seqk_parallel_kernelI23Flash_bwd_kernel_traitsILi96ELi64ELi128ELi8ELi2ELi4ELi4ELb1ELb0EN7cutlass6half_tE19Flash_kernel_traitsILi96ELi64ELi128ELi8ES3_EELb0ELb1ELb0ELb0ELb0ELb0ELb1EEEvNS_16Flash_bwd_paramsE,(.L_x_670 - _ZN5flash44flash_bwd_dq_dk_dv_loop_seqk_parallel_kernelI23Flash_bwd_kernel_traitsILi96ELi64ELi128ELi8ELi2ELi4ELi4ELb1ELb0EN7cutlass6half_tE19Flash_kernel_traitsILi96ELi64ELi128ELi8ES3_EELb0ELb1ELb0ELb0ELb0ELb0ELb1EEEvNS_16Flash_bwd_paramsE)
        .other          _ZN5flash44flash_bwd_dq_dk_dv_loop_seqk_parallel_kernelI23Flash_bwd_kernel_traitsILi96ELi64ELi128ELi8ELi2ELi4ELi4ELb1ELb0EN7cutlass6half_tE19Flash_kernel_traitsILi96ELi64ELi128ELi8ES3_EELb0ELb1ELb0ELb0ELb0ELb0ELb1EEEvNS_16Flash_bwd_paramsE,@"STO_CUDA_ENTRY STV_DEFAULT"
_ZN5flash44flash_bwd_dq_dk_dv_loop_seqk_parallel_kernelI23Flash_bwd_kernel_traitsILi96ELi64ELi128ELi8ELi2ELi4ELi4ELb1ELb0EN7cutlass6half_tE19Flash_kernel_traitsILi96ELi64ELi128ELi8ES3_EELb0ELb1ELb0ELb0ELb0ELb0ELb1EEEvNS_16Flash_bwd_paramsE:
.text._ZN5flash44flash_bwd_dq_dk_dv_loop_seqk_parallel_kernelI23Flash_bwd_kernel_traitsILi96ELi64ELi128ELi8ELi2ELi4ELi4ELb1ELb0EN7cutlass6half_tE19Flash_kernel_traitsILi96ELi64ELi128ELi8ES3_EELb0ELb1ELb0ELb0ELb0ELb0ELb1EEEvNS_16Flash_bwd_paramsE:
        /* <DEDUP_REMOVED lines=36> */
[----:B------:R-:W-:Y:S01]  /*0240*/  SHF.R.S32.HI R6, RZ, 0x4, R12 ;  /* 0x00000004ff067819 */ /* 0x000fe2000001140c */
[----:B---3--:R-:W-:Y:S01]  /*0250*/  UIMAD UR47, UR35, UR46, URZ ;  /* 0x0000002e232f72a4 */ /* 0x008fe2000f8e023f */
[----:B------:R-:W-:Y:S01]  /*0260*/  LEA.HI R10, R20, R21, RZ, 0x5 ;  /* 0x00000015140a7211 */ /* 0x000fe200078f28ff */
[----:B------:R-:W-:Y:S01]  /*0270*/  UIMAD UR46, UR46, UR10, URZ ;  /* 0x0000000a2e2e72a4 */ /* 0x000fe2000f8e023f */
[--C-:B------:R-:W-:Y:S01]  /*0280*/  SHF.R.S32.HI R7, RZ, 0x2, R5.reuse ;  /* 0x00000002ff077819 */ /* 0x100fe20000011405 */
[----:B------:R-:W-:Y:S01]  /*0290*/  UIMAD UR55, UR6, UR4, UR55 ;  /* 0x00000004063772a4 */ /* 0x000fe2000f8e0237 */
[----:B------:R-:W-:Y:S01]  /*02a0*/  SHF.R.S32.HI R0, RZ, 0x1f, R5 ;  /* 0x0000001fff007819 */ /* 0x000fe20000011405 */
[----:B------:R-:W-:Y:S01]  /*02b0*/  UIMAD UR52, UR5, UR32, URZ ;  /* 0x00000020053472a4 */ /* 0x000fe2000f8e023f */
[----:B------:R-:W-:Y:S01]  /*02c0*/  LEA.HI R3, R12, R6, RZ, 0x1 ;  /* 0x000000060c037211 */ /* 0x000fe200078f08ff */
[----:B------:R-:W-:Y:S01]  /*02d0*/  UIMAD UR4, UR32, UR9, UR35 ;  /* 0x00000009200472a4 */ /* 0x000fe2000f8e0223 */
[----:B------:R-:W-:Y:S01]  /*02e0*/  LOP3.LUT R4, R10, 0xffffffe0, RZ, 0xc0, !PT ;  /* 0xffffffe00a047812 */ /* 0x000fe200078ec0ff */
[----:B------:R-:W-:Y:S01]  /*02f0*/  @!UP5 UIMAD UR5, UR32, UR11, UR35 ;  /* 0x0000000b2005d2a4 */ /* 0x000fe2000f8e0223 */
[-C--:B------:R-:W-:Y:S01]  /*0300*/  LEA.HI R2, R0, R7.reuse, RZ, 0x3 ;  /* 0x0000000700027211 */ /* 0x080fe200078f18ff */
[----:B------:R-:W-:Y:S01]  /*0310*/  USHF.L.U32 UR41, UR46, 0x6, URZ ;  /* 0x000000062e297899 */ /* 0x000fe2000800063f */
[----:B------:R-:W-:Y:S01]  /*0320*/  LOP3.LUT R3, R3, 0xfffffffe, RZ, 0xc0, !PT ;  /* 0xfffffffe03037812 */ /* 0x000fe200078ec0ff */
[----:B------:R-:W-:Y:S01]  /*0330*/  IMAD.IADD R0, R21, 0x1, -R4 ;  /* 0x0000000115007824 */ /* 0x000fe200078e0a04 */
[----:B------:R-:W-:Y:S01]  /*0340*/  LEA.HI R8, R5, R7, RZ, 0x1 ;  /* 0x0000000705087211 */ /* 0x000fe200078f08ff */
[----:B------:R-:W-:Y:S01]  /*0350*/  ULDC UR49, c[0x0][0x214] ;  /* 0x0000850000317ab9 */ /* 0x000fe20000000800 */
[----:B------:R-:W-:Y:S01]  /*0360*/  LOP3.LUT R2, R2, 0xfffffff8, RZ, 0xc0, !PT ;  /* 0xfffffff802027812 */ /* 0x000fe200078ec0ff */
[----:B------:R-:W-:Y:S01]  /*0370*/  IMAD.IADD R15, R6, 0x1, -R3 ;  /* 0x00000001060f7824 */ /* 0x000fe200078e0a03 */
[----:B------:R-:W-:Y:S01]  /*0380*/  SHF.R.S32.HI R3, RZ, 0x1f, R0 ;  /* 0x0000001fff037819 */ /* 0x000fe20000011400 */
[----:B------:R-:W-:Y:S01]  /*0390*/  ULDC UR56, c[0x0][0x1c8] ;  /* 0x0000720000387ab9 */ /* 0x000fe20000000800 */
[----:B------:R-:W-:Y:S01]  /*03a0*/  LOP3.LUT R4, R8, 0x7fffffe, RZ, 0xc0, !PT ;  /* 0x07fffffe08047812 */ /* 0x000fe200078ec0ff */
[----:B------:R-:W-:Y:S01]  /*03b0*/  IMAD.IADD R8, R7, 0x1, -R2 ;  /* 0x0000000107087824 */ /* 0x000fe200078e0a02 */
[----:B------:R-:W-:Y:S01]  /*03c0*/  LEA.HI R22, R3, R0, RZ, 0x2 ;  /* 0x0000000003167211 */ /* 0x000fe200078f10ff */
[----:B------:R-:W-:Y:S01]  /*03d0*/  ULDC.U8 UR8, c[0x0][0x3d0] ;  /* 0x0000f40000087ab9 */ /* 0x000fe20000000000 */
[----:B------:R-:W-:Y:S01]  /*03e0*/  SHF.R.S32.HI R0, RZ, 0x5, R10 ;  /* 0x00000005ff007819 */ /* 0x000fe2000001140a */
[----:B------:R-:W-:Y:S01]  /*03f0*/  IMAD.IADD R9, R7, 0x1, -R4 ;  /* 0x0000000107097824 */ /* 0x000fe200078e0a04 */
[-C--:B------:R-:W-:Y:S01]  /*0400*/  LEA.HI R16, R20, R21.reuse, RZ, 0x3 ;  /* 0x0000001514107211 */ /* 0x080fe200078f18ff */
[----:B------:R-:W-:Y:S01]  /*0410*/  ULDC UR50, c[0x0][0x224] ;  /* 0x0000890000327ab9 */ /* 0x000fe20000000800 */
[----:B------:R-:W-:Y:S01]  /*0420*/  SHF.R.S32.HI R2, RZ, 0x1f, R10 ;  /* 0x0000001fff027819 */ /* 0x000fe2000001140a */
[----:B------:R-:W-:Y:S01]  /*0430*/  IMAD R9, R0, 0x8, R9 ;  /* 0x0000000800097824 */ /* 0x000fe200078e0209 */
[----:B------:R-:W-:Y:S01]  /*0440*/  LOP3.LUT R5, R5, 0xfffffffc, RZ, 0xc0, !PT ;  /* 0xfffffffc05057812 */ /* 0x000fe200078ec0ff */
[----:B------:R-:W-:Y:S01]  /*0450*/  @UP5 UIMAD UR54, UR32, UR49, URZ ;  /* 0x00000031203652a4 */ /* 0x000fe2000f8e023f */
[-C--:B------:R-:W-:Y:S01]  /*0460*/  LEA.HI R4, R10, R0.reuse, RZ, 0x1 ;  /* 0x000000000a047211 */ /* 0x080fe200078f08ff */
[----:B------:R-:W-:Y:S01]  /*0470*/  ULDC.64 UR12, c[0x0][0x118] ;  /* 0x00004600000c7ab9 */ /* 0x000fe20000000a00 */
[----:B------:R-:W-:Y:S01]  /*0480*/  SHF.R.S32.HI R3, RZ, 0x3, R16 ;  /* 0x00000003ff037819 */ /* 0x000fe20000011410 */
[----:B------:R-:W-:Y:S01]  /*0490*/  IMAD.IADD R17, R21, 0x1, -R5 ;  /* 0x0000000115117824 */ /* 0x000fe200078e0a05 */
[----:B------:R-:W-:Y:S01]  /*04a0*/  LEA.HI R2, R2, R0, RZ, 0x2 ;  /* 0x0000000002027211 */ /* 0x000fe200078f10ff */
[----:B------:R-:W-:Y:S01]  /*04b0*/  UMOV UR61, 0x4 ;  /* 0x00000004003d7882 */ /* 0x000fe20000000000 */
[----:B------:R-:W-:Y:S01]  /*04c0*/  LOP3.LUT R5, R4, 0xfffffffe, RZ, 0xc0, !PT ;  /* 0xfffffffe04057812 */ /* 0x000fe200078ec0ff */
[----:B------:R-:W-:Y:S01]  /*04d0*/  IMAD.SHL.U32 R3, R3, 0x40, RZ ;  /* 0x0000004003037824 */ /* 0x000fe200078e00ff */
[----:B------:R-:W-:Y:S01]  /*04e0*/  LOP3.LUT R4, R2, 0xfffffffc, RZ, 0xc0, !PT ;  /* 0xfffffffc02047812 */ /* 0x000fe200078ec0ff */
[----:B------:R-:W-:Y:S01]  /*04f0*/  IMAD.SHL.U32 R24, R17, 0x8, RZ ;  /* 0x0000000811187824 */ /* 0x000fe200078e00ff */
[----:B------:R-:W-:Y:S01]  /*0500*/  LEA.HI R10, R20, R21, RZ, 0x6 ;  /* 0x00000015140a7211 */ /* 0x000fe200078f30ff */
[C---:B------:R-:W-:Y:S01]  /*0510*/  IMAD.IADD R231, R0.reuse, 0x1, -R5 ;  /* 0x0000000100e77824 */ /* 0x040fe200078e0a05 */
[----:B------:R-:W-:Y:S01]  /*0520*/  LOP3.LUT R2, R3, 0xc0, RZ, 0xc0, !PT ;  /* 0x000000c003027812 */ /* 0x000fe200078ec0ff */
[----:B------:R-:W-:Y:S01]  /*0530*/  IMAD.IADD R11, R0, 0x1, -R4 ;  /* 0x00000001000b7824 */ /* 0x000fe200078e0a04 */
[----:B------:R-:W-:Y:S01]  /*0540*/  LOP3.LUT R0, R12, 0xfffffff0, RZ, 0xc0, !PT ;  /* 0xfffffff00c007812 */ /* 0x000fe200078ec0ff */
[----:B------:R-:W-:Y:S01]  /*0550*/  STL [R1+0x8], R24 ;  /* 0x0000081801007387 */ /* 0x000fe20000100800 */
[----:B------:R-:W-:Y:S01]  /*0560*/  LOP3.LUT R3, R2, 0x18, R24, 0xf8, !PT ;  /* 0x0000001802037812 */ /* 0x000fe200078ef818 */
[----:B------:R-:W-:Y:S01]  /*0570*/  ULOP3.LUT UR56, UR35, UR56, URZ, 0x3c, !UPT ;  /* 0x0000003823387292 */ /* 0x000fe2000f8e3c3f */
[----:B------:R-:W-:Y:S01]  /*0580*/  SHF.R.U32.HI R2, RZ, 0x3, R2 ;  /* 0x00000003ff027819 */ /* 0x000fe20000011602 */
[----:B------:R-:W-:Y:S01]  /*0590*/  IMAD.IADD R0, R21, 0x1, -R0 ;  /* 0x0000000115007824 */ /* 0x000fe200078e0a00 */
[----:B------:R-:W-:Y:S01]  /*05a0*/  SHF.R.S32.HI R10, RZ, 0x6, R10 ;  /* 0x00000006ff0a7819 */ /* 0x000fe2000001140a */
[----:B------:R-:W-:Y:S01]  /*05b0*/  USHF.R.S32.HI UR57, URZ, 0x1f, UR35 ;  /* 0x0000001f3f397899 */ /* 0x000fe20008011423 */
[----:B------:R-:W-:Y:S01]  /*05c0*/  LOP3.LUT R7, R3, R2, RZ, 0x3c, !PT ;  /* 0x0000000203077212 */ /* 0x000fe200078e3cff */
[----:B------:R-:W-:Y:S01]  /*05d0*/  UISETP.NE.AND UP6, UPT, UR8, URZ, UPT ;  /* 0x0000003f0800728c */ /* 0x000fe2000bfc5270 */
[----:B------:R-:W-:Y:S01]  /*05e0*/  SHF.R.S32.HI R4, RZ, 0x1f, R0 ;  /* 0x0000001fff047819 */ /* 0x000fe20000011400 */
[----:B------:R-:W-:Y:S01]  /*05f0*/  USHF.R.S32.HI UR59, URZ, 0x1f, UR32 ;  /* 0x0000001f3f3b7899 */ /* 0x000fe20008011420 */
[----:B------:R-:W-:Y:S01]  /*0600*/  LOP3.LUT R3, R16, 0xfffffff8, RZ, 0xc0, !PT ;  /* 0xfffffff810037812 */ /* 0x000fe200078ec0ff */
[----:B------:R-:W-:Y:S01]  /*0610*/  USHF.R.S32.HI UR58, URZ, 0x1f, UR35 ;  /* 0x0000001f3f3a7899 */ /* 0x000fe20008011423 */
[-C--:B------:R-:W-:Y:S01]  /*0620*/  LEA.HI R2, R0, R0.reuse, RZ, 0x1 ;  /* 0x0000000000027211 */ /* 0x080fe200078f08ff */
[----:B------:R-:W-:Y:S01]  /*0630*/  UIMAD.WIDE.U32 UR42, UR36, UR44, URZ ;  /* 0x0000002c242a72a5 */ /* 0x000fe2000f8e003f */
[----:B------:R-:W-:Y:S01]  /*0640*/  LEA.HI R12, R4, R0, RZ, 0x3 ;  /* 0x00000000040c7211 */ /* 0x000fe200078f18ff */
[----:B------:R-:W-:Y:S01]  /*0650*/  IMAD.IADD R3, R21, 0x1, -R3 ;  /* 0x0000000115037824 */ /* 0x000fe200078e0a03 */
[----:B------:R-:W-:Y:S01]  /*0660*/  LOP3.LUT R5, R2, 0x7fffffe, RZ, 0xc0, !PT ;  /* 0x07fffffe02057812 */ /* 0x000fe200078ec0ff */
[----:B------:R-:W-:Y:S01]  /*0670*/  UIMAD UR51, UR37, UR44, URZ ;  /* 0x0000002c253372a4 */ /* 0x000fe2000f8e023f */
[----:B------:R-:W-:Y:S01]  /*0680*/  LOP3.LUT R4, R12, 0xfffffff8, RZ, 0xc0, !PT ;  /* 0xfffffff80c047812 */ /* 0x000fe200078ec0ff */
[----:B------:R-:W-:Y:S01]  /*0690*/  USHF.R.S32.HI UR53, URZ, 0x1f, UR47 ;  /* 0x0000001f3f357899 */ /* 0x000fe2000801142f */
[----:B------:R-:W-:Y:S01]  /*06a0*/  LEA.HI R6, R3, R3, RZ, 0x1 ;  /* 0x0000000303067211 */ /* 0x000fe200078f08ff */
[----:B------:R-:W-:Y:S01]  /*06b0*/  IMAD.IADD R19, R0, 0x1, -R5 ;  /* 0x0000000100137824 */ /* 0x000fe200078e0a05 */
[----:B------:R-:W-:Y:S01]  /*06c0*/  LOP3.LUT P2, RZ, R8, 0x2, RZ, 0xc0, !PT ;  /* 0x0000000208ff7812 */ /* 0x000fe2000784c0ff */
[----:B------:R-:W-:Y:S01]  /*06d0*/  IMAD.IADD R14, R0, 0x1, -R4 ;  /* 0x00000001000e7824 */ /* 0x000fe200078e0a04 */
[----:B------:R-:W-:Y:S01]  /*06e0*/  LOP3.LUT R0, R6, 0x3fffffe, RZ, 0xc0, !PT ;  /* 0x03fffffe06007812 */ /* 0x000fe200078ec0ff */
[----:B------:R-:W-:Y:S01]  /*06f0*/  IMAD.U32 R4, R9, 0x20, R7 ;  /* 0x0000002009047824 */ /* 0x000fe200078e0007 */
[--C-:B------:R-:W-:Y:S01]  /*0700*/  SHF.R.S32.HI R7, RZ, 0x1, R2.reuse ;  /* 0x00000001ff077819 */ /* 0x100fe20000011402 */
[----:B------:R-:W-:Y:S01]  /*0710*/  UIMAD UR50, UR4, UR50, URZ ;  /* 0x00000032043272a4 */ /* 0x000fe2000f8e023f */
[----:B------:R-:W-:Y:S01]  /*0720*/  SHF.R.S32.HI R2, RZ, 0x1f, R2 ;  /* 0x0000001fff027819 */ /* 0x000fe20000011402 */
[----:B------:R-:W-:Y:S01]  /*0730*/  IMAD.IADD R5, R3, 0x1, -R0 ;  /* 0x0000000103057824 */ /* 0x000fe200078e0a00 */
[----:B------:R1:W-:Y:S01]  /*0740*/  STL [R1+0x38], R4 ;  /* 0x0000380401007387 */ /* 0x0003e20000100800 */
[----:B------:R-:W-:Y:S01]  /*0750*/  IMAD R0, R10, 0x4, R15 ;  /* 0x000000040a007824 */ /* 0x000fe200078e020f */
[----:B------:R-:W-:Y:S01]  /*0760*/  LEA.HI R9, R20, R21, RZ, 0x7 ;  /* 0x0000001514097211 */ /* 0x000fe200078f38ff */
[----:B------:R-:W-:Y:S01]  /*0770*/  IMAD.SHL.U32 R21, R21, 0x2, RZ ;  /* 0x0000000215157824 */ /* 0x000fe200078e00ff */
[----:B------:R-:W-:Y:S01]  /*0780*/  LOP3.LUT P5, RZ, R14, 0x2, RZ, 0xc0, !PT ;  /* 0x000000020eff7812 */ /* 0x000fe200078ac0ff */
[----:B------:R-:W-:Y:S01]  /*0790*/  IMAD R18, R0, 0x8, R5 ;  /* 0x0000000800127824 */ /* 0x000fe200078e0205 */
[----:B------:R-:W-:Y:S01]  /*07a0*/  SHF.R.S32.HI R0, RZ, 0x1, R6 ;  /* 0x00000001ff007819 */ /* 0x000fe20000011406 */
[----:B------:R-:W-:Y:S01]  /*07b0*/  IMAD.SHL.U32 R6, R17, 0x2, RZ ;  /* 0x0000000211067824 */ /* 0x000fe200078e00ff */
[----:B------:R-:W-:Y:S01]  /*07c0*/  LEA.HI R5, R2, R7, RZ, 0x2 ;  /* 0x0000000702057211 */ /* 0x000fe200078f10ff */
[----:B------:R-:W-:Y:S01]  /*07d0*/  IMAD.SHL.U32 R2, R3, 0x40, RZ ;  /* 0x0000004003027824 */ /* 0x000fe200078e00ff */
[----:B------:R-:W-:Y:S01]  /*07e0*/  LOP3.LUT P4, RZ, R0, 0x2, RZ, 0xc0, !PT ;  /* 0x0000000200ff7812 */ /* 0x000fe2000788c0ff */
[----:B------:R-:W-:Y:S01]  /*07f0*/  IMAD.SHL.U32 R3, R11, 0x10, RZ ;  /* 0x000000100b037824 */ /* 0x000fe200078e00ff */
[----:B------:R-:W-:Y:S01]  /*0800*/  LOP3.LUT R5, R5, 0xfffffffc, RZ, 0xc0, !PT ;  /* 0xfffffffc05057812 */ /* 0x000fe200078ec0ff */
[----:B------:R-:W-:Y:S01]  /*0810*/  @!UP5 UIMAD UR49, UR5, UR49, URZ ;  /* 0x000000310531d2a4 */ /* 0x000fe2000f8e023f */
[----:B------:R-:W-:Y:S01]  /*0820*/  LOP3.LUT P6, RZ, R14, 0x4, RZ, 0xc0, !PT ;  /* 0x000000040eff7812 */ /* 0x000fe200078cc0ff */
[----:B------:R-:W-:Y:S01]  /*0830*/  USHF.R.S32.HI UR48, URZ, 0x1f, UR41 ;  /* 0x0000001f3f307899 */ /* 0x000fe20008011429 */
[C---:B------:R-:W-:Y:S01]  /*0840*/  SEL R226, R230.reuse, 0xffffffe0, !P5 ;  /* 0xffffffe0e6e27807 */ /* 0x040fe20006800000 */
[----:B------:R-:W-:Y:S01]  /*0850*/  IMAD.IADD R13, R7, 0x1, -R5 ;  /* 0x00000001070d7824 */ /* 0x000fe200078e0a05 */
[----:B------:R-:W-:Y:S01]  /*0860*/  SEL R221, R230, 0xffffffe0, !P4 ;  /* 0xffffffe0e6dd7807 */ /* 0x000fe20006000000 */
[----:B------:R-:W-:Y:S01]  /*0870*/  UMOV UR40, 0xffffd000 ;  /* 0xffffd00000287882 */ /* 0x000fe20000000000 */
[----:B------:R-:W-:-:S02]  /*0880*/  SEL R227, R227, 0x40, P6 ;  /* 0x00000040e3e37807 */ /* 0x000fc40003000000 */
[----:B------:R-:W-:Y:S02]  /*0890*/  LOP3.LUT P0, RZ, R13, 0x2, RZ, 0xc0, !PT ;  /* 0x000000020dff7812 */ /* 0x000fe4000780c0ff */
[----:B-1----:R-:W-:Y:S02]  /*08a0*/  LOP3.LUT R4, R8, 0x1, RZ, 0xc0, !PT ;  /* 0x0000000108047812 */ /* 0x002fe400078ec0ff */
[----:B------:R-:W-:Y:S02]  /*08b0*/  SEL R230, R230, 0xffffffe0, !P0 ;  /* 0xffffffe0e6e67807 */ /* 0x000fe40004000000 */
[----:B------:R-:W-:Y:S01]  /*08c0*/  ISETP.NE.U32.AND P3, PT, R4, 0x1, PT ;  /* 0x000000010400780c */ /* 0x000fe20003f65070 */
[----:B------:R-:W-:Y:S01]  /*08d0*/  IMAD.SHL.U32 R4, R0, 0x40, RZ ;  /* 0x0000004000047824 */ /* 0x000fe200078e00ff */
[----:B------:R-:W-:Y:S02]  /*08e0*/  LOP3.LUT R0, R2, 0x1c0, RZ, 0xc0, !PT ;  /* 0x000001c002007812 */ /* 0x000fe400078ec0ff */
[----:B------:R-:W-:-:S02]  /*08f0*/  SEL R233, R233, 0x10, !P3 ;  /* 0x00000010e9e97807 */ /* 0x000fc40005800000 */
[----:B------:R-:W-:Y:S02]  /*0900*/  LOP3.LUT R2, R4, 0xc0, RZ, 0xc0, !PT ;  /* 0x000000c004027812 */ /* 0x000fe400078ec0ff */
[----:B------:R-:W-:Y:S02]  /*0910*/  LOP3.LUT R3, R0, 0x30, R3, 0xf8, !PT ;  /* 0x0000003000037812 */ /* 0x000fe400078ef803 */
[----:B------:R-:W-:Y:S02]  /*0920*/  LOP3.LUT R5, R2, 0x8, R16, 0xf8, !PT ;  /* 0x0000000802057812 */ /* 0x000fe400078ef810 */
[----:B------:R-:W-:Y:S02]  /*0930*/  SHF.R.U32.HI R4, RZ, 0x3, R2 ;  /* 0x00000003ff047819 */ /* 0x000fe40000011602 */
[----:B------:R-:W-:Y:S02]  /*0940*/  LOP3.LUT R2, R3, 0x8, R16, 0xf8, !PT ;  /* 0x0000000803027812 */ /* 0x000fe400078ef810 */
[----:B------:R-:W-:-:S02]  /*0950*/  LOP3.LUT R222, R5, R4, RZ, 0x3c, !PT ;  /* 0x0000000405de7212 */ /* 0x000fc400078e3cff */
[----:B------:R-:W-:Y:S02]  /*0960*/  SHF.R.U32.HI R0, RZ, 0x3, R0 ;  /* 0x00000003ff007819 */ /* 0x000fe40000011600 */
[----:B------:R-:W-:Y:S01]  /*0970*/  LEA.HI R4, R8, R8, RZ, 0x1 ;  /* 0x0000000808047211 */ /* 0x000fe200078f08ff */
[----:B------:R-:W-:Y:S01]  /*0980*/  IMAD.U32 R222, R18, 0x20, R222 ;  /* 0x0000002012de7824 */ /* 0x000fe200078e00de */
[----:B------:R-:W-:Y:S01]  /*0990*/  LOP3.LUT R16, R2, R0, RZ, 0x3c, !PT ;  /* 0x0000000002107212 */ /* 0x000fe200078e3cff */
[----:B------:R-:W-:Y:S01]  /*09a0*/  IMAD.SHL.U32 R2, R8, 0x40, RZ ;  /* 0x0000004008027824 */ /* 0x000fe200078e00ff */
[----:B------:R-:W-:Y:S01]  /*09b0*/  LOP3.LUT R0, R4, 0x3fffffe, RZ, 0xc0, !PT ;  /* 0x03fffffe04007812 */ /* 0x000fe200078ec0ff */
[C---:B------:R-:W-:Y:S01]  /*09c0*/  IMAD R221, R222.reuse, 0x2, R221 ;  /* 0x00000002dedd7824 */ /* 0x040fe200078e02dd */
[----:B------:R-:W-:Y:S01]  /*09d0*/  SHF.R.S32.HI R3, RZ, 0x3, R12 ;  /* 0x00000003ff037819 */ /* 0x000fe2000001140c */
[----:B------:R-:W-:Y:S01]  /*09e0*/  IMAD.SHL.U32 R222, R222, 0x2, RZ ;  /* 0x00000002dede7824 */ /* 0x000fe200078e00ff */
[----:B------:R-:W-:Y:S01]  /*09f0*/  LOP3.LUT R2, R2, 0x1c0, RZ, 0xc0, !PT ;  /* 0x000001c002027812 */ /* 0x000fe200078ec0ff */
[----:B------:R-:W-:-:S02]  /*0a00*/  IMAD.IADD R7, R8, 0x1, -R0 ;  /* 0x0000000108077824 */ /* 0x000fc400078e0a00 */
[----:B------:R-:W-:Y:S02]  /*0a10*/  IMAD.SHL.U32 R0, R10, 0x20, RZ ;  /* 0x000000200a007824 */ /* 0x000fe400078e00ff */
[----:B------:R-:W-:Y:S02]  /*0a20*/  IMAD R12, R3, 0x8, R19 ;  /* 0x00000008030c7824 */ /* 0x000fe400078e0213 */
[C---:B------:R-:W-:Y:S01]  /*0a30*/  IMAD R225, R11.reuse, 0x2, R3 ;  /* 0x000000020be17824 */ /* 0x040fe200078e0203 */
[----:B------:R-:W-:Y:S02]  /*0a40*/  LOP3.LUT R8, R0, 0x6, R21, 0xf8, !PT ;  /* 0x0000000600087812 */ /* 0x000fe400078ef815 */
[----:B------:R-:W-:Y:S01]  /*0a50*/  LOP3.LUT R5, R2, 0x20, R0, 0xf8, !PT ;  /* 0x0000002002057812 */ /* 0x000fe200078ef800 */
[----:B------:R-:W-:Y:S01]  /*0a60*/  IMAD R0, R11, 0x200, R6 ;  /* 0x000002000b007824 */ /* 0x000fe200078e0206 */
[----:B------:R-:W-:Y:S01]  /*0a70*/  SHF.R.U32.HI R2, RZ, 0x3, R2 ;  /* 0x00000003ff027819 */ /* 0x000fe20000011602 */
[----:B------:R1:W-:Y:S02]  /*0a80*/  STL [R1+0x58], R8 ;  /* 0x0000580801007387 */ /* 0x0003e40000100800 */
[----:B------:R-:W-:Y:S01]  /*0a90*/  IMAD R10, R7, 0x20, R0 ;  /* 0x00000020070a7824 */ /* 0x000fe200078e0200 */
[----:B------:R-:W-:Y:S01]  /*0aa0*/  SHF.R.S32.HI R0, RZ, 0x1, R4 ;  /* 0x00000001ff007819 */ /* 0x000fe20000011404 */
[----:B------:R-:W-:-:S02]  /*0ab0*/  IMAD.U32 R4, RZ, RZ, UR14 ;  /* 0x0000000eff047e24 */ /* 0x000fc4000f8e00ff */
[----:B------:R-:W-:Y:S01]  /*0ac0*/  IMAD.SHL.U32 R4, R15, 0x10, RZ ;  /* 0x000000100f047824 */ /* 0x000fe200078e00ff */
[C---:B------:R-:W-:Y:S01]  /*0ad0*/  LOP3.LUT P1, RZ, R0.reuse, 0x2, RZ, 0xc0, !PT ;  /* 0x0000000200ff7812 */ /* 0x040fe2000782c0ff */
[----:B------:R-:W-:-:S05]  /*0ae0*/  IMAD.SHL.U32 R0, R0, 0x40, RZ ;  /* 0x0000004000007824 */ /* 0x000fca00078e00ff */
[----:B------:R-:W-:Y:S02]  /*0af0*/  LOP3.LUT R0, R0, 0xc0, RZ, 0xc0, !PT ;  /* 0x000000c000007812 */ /* 0x000fe400078ec0ff */
[----:B-1----:R-:W-:Y:S02]  /*0b00*/  LOP3.LUT R8, R5, R2, RZ, 0x3c, !PT ;  /* 0x0000000205087212 */ /* 0x002fe400078e3cff */
        /* <DEDUP_REMOVED lines=31> */
[----:B------:R-:W-:Y:S01]  /*0d00*/  IADD3 R4, R24, 0x40, RZ ;  /* 0x0000004018047810 */ /* 0x000fe20007ffe0ff */
[----:B------:R-:W-:Y:S01]  /*0d10*/  IMAD R231, R231, 0x200, R0 ;  /* 0x00000200e7e77824 */ /* 0x000fe200078e0200 */
[----:B------:R-:W-:Y:S01]  /*0d20*/  @P2 IADD3 R234, R236, -0x20, RZ ;  /* 0xffffffe0ecea2810 */ /* 0x000fe20007ffe0ff */
[----:B------:R-:W-:Y:S01]  /*0d30*/  IMAD.IADD R226, R225, 0x1, R226 ;  /* 0x00000001e1e27824 */ /* 0x000fe200078e02e2 */
[----:B------:R-:W-:Y:S01]  /*0d40*/  IADD3 R0, R9, -0x40, RZ ;  /* 0xffffffc009007810 */ /* 0x000fe20007ffe0ff */
[----:B------:R-:W-:Y:S01]  /*0d50*/  IMAD.IADD R231, R231, 0x1, R5 ;  /* 0x00000001e7e77824 */ /* 0x000fe200078e0205 */
[----:B------:R-:W-:Y:S01]  /*0d60*/  IADD3 R5, R24, 0x20, RZ ;  /* 0x0000002018057810 */ /* 0x000fe20007ffe0ff */
[----:B------:R-:W-:Y:S01]  /*0d70*/  STL [R1+0x5c], R9 ;  /* 0x00005c0901007387 */ /* 0x000fe20000100800 */
[----:B------:R-:W-:Y:S01]  /*0d80*/  SHF.R.S32.HI R2, RZ, 0x1f, R0 ;  /* 0x0000001fff027819 */ /* 0x000fe20000011400 */
[----:B------:R-:W-:-:S02]  /*0d90*/  IMAD.IADD R228, R225, 0x1, R227 ;  /* 0x00000001e1e47824 */ /* 0x000fc400078e02e3 */
[----:B------:R-:W-:Y:S01]  /*0da0*/  STL [R1+0x20], R5 ;  /* 0x0000200501007387 */ /* 0x000fe20000100800 */
[C---:B------:R-:W-:Y:S01]  /*0db0*/  SHF.L.U64.HI R2, R0.reuse, 0x2, R2 ;  /* 0x0000000200027819 */ /* 0x040fe20000010202 */
[----:B------:R-:W-:Y:S02]  /*0dc0*/  IMAD.SHL.U32 R0, R0, 0x4, RZ ;  /* 0x0000000400007824 */ /* 0x000fe400078e00ff */
        /* <DEDUP_REMOVED lines=10> */
[----:B----4-:R1:W-:Y:S02]  /*0e70*/  STL [R1+0x40], R0 ;  /* 0x0000400001007387 */ /* 0x0103e40000100800 */
.L_x_213:
        /* <DEDUP_REMOVED lines=12> */
[----:B-12---:R-:W-:Y:S01]  /*0f40*/  IMAD.U32 R4, RZ, RZ, UR4 ;  /* 0x00000004ff047e24 */ /* 0x006fe2000f8e00ff */
        /* <DEDUP_REMOVED lines=9> */
[----:B---3--:R1:W3:Y:S01]  /*0fe0*/  @P2 LDG.E R3, [R4.64+0x4] ;  /* 0x0000040c04032981 */ /* 0x0082e2000c1e1900 */
        /* <DEDUP_REMOVED lines=30> */
.L_x_172:
        /* <DEDUP_REMOVED lines=59> */
.L_x_174:
        /* <DEDUP_REMOVED lines=18> */
.L_x_175:
        /* <DEDUP_REMOVED lines=70> */
.L_x_176:
[----:B------:R-:W-:Y:S02]  /*1b00*/  UMOV UR9, UR50 ;  /* 0x0000003200097c82 */ /* 0x000fe40008000000 */
.L_x_177:
[----:B------:R-:W2:Y:S04]  /*1b10*/  LDL.64 R4, [R1+0x8] ;  /* 0x0000080001047983 */ /* 0x000ea80000100a00 */
[----:B------:R1:W3:Y:S01]  /*1b20*/  LDL.64 R20, [R1+0x8] ;  /* 0x0000080001147983 */ /* 0x0002e20000100a00 */
[----:B------:R-:W-:Y:S01]  /*1b30*/  UIADD3 UR4, UP4, UP3, UR4, UR41, UR47 ;  /* 0x0000002904047290 */ /* 0x000fe2000fb9e02f */
[----:B------:R-:W-:Y:S02]  /*1b40*/  BSSY B1, `(.L_x_173) ;  /* 0x0000834000017945 */ /* 0x000fe40003800000 */
[----:B------:R-:W4:Y:S01]  /*1b50*/  S2R R10, SR_TID.X ;  /* 0x00000000000a7919 */ /* 0x000f220000002100 */
[----:B------:R-:W-:-:S02]  /*1b60*/  UIADD3 UR15, UP2, UP1, UR11, UR4, UR21 ;  /* 0x000000040b0f7290 */ /* 0x000fc4000f95e015 */
[----:B------:R-:W-:Y:S02]  /*1b70*/  UIADD3.X UR4, UR7, UR48, UR53, UP4, UP3 ;  /* 0x0000003007047290 */ /* 0x000fe4000a7e6435 */
[----:B------:R-:W-:Y:S02]  /*1b80*/  ULDC UR21, c[0x0][0x2e8] ;  /* 0x0000ba0000157ab9 */ /* 0x000fe40000000800 */
[----:B------:R-:W-:-:S03]  /*1b90*/  UIADD3.X UR8, UR8, UR4, UR10, UP2, UP1 ;  /* 0x0000000408087290 */ /* 0x000fc600097e240a */
[----:B------:R-:W-:Y:S02]  /*1ba0*/  ULDC.64 UR4, c[0x0][0x1a8] ;  /* 0x00006a0000047ab9 */ /* 0x000fe40000000a00 */
[----:B------:R-:W-:-:S04]  /*1bb0*/  UIMAD UR4, UR57, UR4, URZ ;  /* 0x00000004390472a4 */ /* 0x000fc8000f8e023f */
[----:B------:R-:W-:-:S03]  /*1bc0*/  UIMAD UR10, UR35, UR5, UR4 ;  /* 0x00000005230a72a4 */ /* 0x000fc6000f8e0204 */
[----:B------:R-:W-:Y:S02]  /*1bd0*/  ULDC.64 UR4, c[0x0][0x378] ;  /* 0x0000de0000047ab9 */ /* 0x000fe40000000a00 */
[----:B------:R-:W-:Y:S01]  /*1be0*/  UIMAD UR4, UR57, UR4, URZ ;  /* 0x00000004390472a4 */ /* 0x000fe2000f8e023f */
[----:B----4-:R-:W-:-:S03]  /*1bf0*/  SHF.R.S32.HI R11, RZ, 0x1f, R10 ;  /* 0x0000001fff0b7819 */ /* 0x010fc6000001140a */
[----:B------:R-:W-:Y:S01]  /*1c00*/  UIMAD UR6, UR35, UR5, UR4 ;  /* 0x00000005230672a4 */ /* 0x000fe2000f8e0204 */
[----:B------:R-:W-:Y:S02]  /*1c10*/  LEA.HI R3, R11, R10, RZ, 0x2 ;  /* 0x0000000a0b037211 */ /* 0x000fe400078f10ff */
[----:B------:R-:W-:Y:S02]  /*1c20*/  ULDC.64 UR4, c[0x0][0x370] ;  /* 0x0000dc0000047ab9 */ /* 0x000fe40000000a00 */
[----:B------:R-:W-:Y:S01]  /*1c30*/  UIMAD UR4, UR29, UR4, URZ ;  /* 0x000000041d0472a4 */ /* 0x000fe2000f8e023f */
[----:B------:R-:W-:-:S03]  /*1c40*/  SHF.R.S32.HI R3, RZ, 0x2, R3 ;  /* 0x00000002ff037819 */ /* 0x000fc60000011403 */
[----:B------:R-:W-:Y:S01]  /*1c50*/  UIMAD UR5, UR16, UR5, UR4 ;  /* 0x00000005100572a4 */ /* 0x000fe2000f8e0204 */
[----:B------:R-:W-:Y:S01]  /*1c60*/  SHF.R.S32.HI R18, RZ, 0x1f, R3 ;  /* 0x0000001fff127819 */ /* 0x000fe20000011403 */
[----:B------:R-:W-:Y:S01]  /*1c70*/  UIADD3 UR4, -UR14, UR25, UR24 ;  /* 0x000000190e047290 */ /* 0x000fe2000fffe118 */
[----:B------:R-:W-:-:S03]  /*1c80*/  IADD3 R0, P2, R3, UR16, RZ ;  /* 0x0000001003007c10 */ /* 0x000fc6000ff5e0ff */
[----:B------:R-:W-:-:S04]  /*1c90*/  UIADD3 UR4, UR4, -UR21, URZ ;  /* 0x8000001504047290 */ /* 0x000fc8000fffe03f */
[----:B------:R-:W-:-:S04]  /*1ca0*/  USHF.R.S32.HI UR11, URZ, 0x1f, UR4 ;  /* 0x0000001f3f0b7899 */ /* 0x000fc80008011404 */
[----:B------:R-:W-:-:S04]  /*1cb0*/  ULEA.HI UR11, UR11, UR4, URZ, 0x6 ;  /* 0x000000040b0b7291 */ /* 0x000fc8000f8f303f */
[----:B------:R-:W-:-:S04]  /*1cc0*/  USHF.R.S32.HI UR11, URZ, 0x6, UR11 ;  /* 0x000000063f0b7899 */ /* 0x000fc8000801140b */
[----:B------:R-:W-:-:S04]  /*1cd0*/  UISETP.LT.AND UP1, UPT, URZ, UR11, UPT ;  /* 0x0000000b3f00728c */ /* 0x000fc8000bf21270 */
[----:B------:R-:W-:-:S04]  /*1ce0*/  USEL UR11, URZ, UR11, !UP1 ;  /* 0x0000000b3f0b7287 */ /* 0x000fc8000c800000 */
[----:B------:R-:W-:Y:S01]  /*1cf0*/  UISETP.GT.AND UP1, UPT, UR34, UR11, UPT ;  /* 0x0000000b2200728c */ /* 0x000fe2000bf24270 */
[----:B--2---:R-:W-:Y:S01]  /*1d00*/  IADD3.X R5, R18, UR29, RZ, P2, !PT ;  /* 0x0000001d12057c10 */ /* 0x004fe200097fe4ff */
[----:B---3--:R-:W-:-:S04]  /*1d10*/  IMAD.MOV.U32 R20, RZ, RZ, R4 ;  /* 0x000000ffff147224 */ /* 0x008fc800078e0004 */
[----:B------:R-:W-:Y:S01]  /*1d20*/  IMAD R5, R5, c[0x0][0x190], RZ ;  /* 0x0000640005057a24 */ /* 0x000fe200078e02ff */
[----:B------:R-:W-:Y:S02]  /*1d30*/  SHF.R.S32.HI R21, RZ, 0x1f, R20 ;  /* 0x0000001fff157819 */ /* 0x000fe40000011414 */
[----:B------:R-:W-:-:S03]  /*1d40*/  IADD3 R4, P0, R20, UR23, RZ ;  /* 0x0000001714047c10 */ /* 0x000fc6000ff1e0ff */
[C---:B------:R-:W-:Y:S01]  /*1d50*/  IMAD.WIDE.U32 R6, R0.reuse, c[0x0][0x190], R20 ;  /* 0x0000640000067a25 */ /* 0x040fe200078e0014 */
[----:B------:R1:W-:Y:S03]  /*1d60*/  STL [R1+0xc], R21 ;  /* 0x00000c1501007387 */ /* 0x0003e60000100800 */
[----:B------:R-:W-:Y:S01]  /*1d70*/  IMAD R0, R0, c[0x0][0x194], R5 ;  /* 0x0000650000007a24 */ /* 0x000fe200078e0205 */
[----:B------:R-:W-:Y:S02]  /*1d80*/  IADD3 R8, P2, R6, UR38, RZ ;  /* 0x0000002606087c10 */ /* 0x000fe4000ff5e0ff */
[----:B------:R-:W-:Y:S01]  /*1d90*/  IADD3.X R5, R21, UR28, RZ, P0, !PT ;  /* 0x0000001c15057c10 */ /* 0x000fe200087fe4ff */
[----:B------:R-:W-:Y:S01]  /*1da0*/  ULDC.64 UR28, c[0x0][0x3c8] ;  /* 0x0000f200001c7ab9 */ /* 0x000fe20000000a00 */
[----:B------:R-:W-:Y:S01]  /*1db0*/  IADD3.X R9, R7, UR33, R0, P2, !PT ;  /* 0x0000002107097c10 */ /* 0x000fe200097fe400 */
[----:B------:R-:W-:-:S04]  /*1dc0*/  IMAD.U32 R0, RZ, RZ, UR16 ;  /* 0x00000010ff007e24 */ /* 0x000fc8000f8e00ff */
[----:B------:R-:W-:-:S04]  /*1dd0*/  IMAD.WIDE.U32 R4, R0, c[0x0][0x370], R4 ;  /* 0x0000dc0000047a25 */ /* 0x000fc800078e0004 */
[----:B------:R-:W-:Y:S01]  /*1de0*/  IMAD.U32 R0, RZ, RZ, UR35 ;  /* 0x00000023ff007e24 */ /* 0x000fe2000f8e00ff */
[----:B------:R-:W-:Y:S01]  /*1df0*/  IADD3 R5, R5, UR5, RZ ;  /* 0x0000000505057c10 */ /* 0x000fe2000fffe0ff */
[----:B------:R-:W-:-:S04]  /*1e00*/  UIADD3 UR5, UR34, -0x1, URZ ;  /* 0xffffffff22057890 */ /* 0x000fc8000fffe03f */
[----:B------:R-:W-:Y:S01]  /*1e10*/  IMAD.WIDE.U32 R4, R0, c[0x0][0x378], R4 ;  /* 0x0000de0000047a25 */ /* 0x000fe200078e0004 */
[----:B------:R-:W-:-:S04]  /*1e20*/  LEA.HI R0, R11, R10, RZ, 0x5 ;  /* 0x0000000a0b007211 */ /* 0x000fc800078f28ff */
        /* <DEDUP_REMOVED lines=31> */
[----:B-1----:R-:W-:Y:S02]  /*2020*/  @UP0 UIADD3 UR6, UR19, UR26, URZ ;  /* 0x0000001a13060290 */ /* 0x002fe4000fffe03f */
        /* <DEDUP_REMOVED lines=17> */
.L_x_179:
        /* <DEDUP_REMOVED lines=18> */
.L_x_180:
        /* <DEDUP_REMOVED lines=25> */
[C---:B------:R-:W-:Y:S01]  /*23f0*/  IMAD R0, R3.reuse, c[0x0][0x3a4], R0 ;  /* 0x0000e90003007a24 */ /* 0x040fe200078e0200 */
        /* <DEDUP_REMOVED lines=8> */
.L_x_182:
[----:B-1----:R-:W-:Y:S05]  /*2480*/  BSYNC B0 ;  /* 0x0000000000007941 */ /* 0x002fea0003800000 */
.L_x_181:
        /* <DEDUP_REMOVED lines=19> */
.L_x_184:
[----:B------:R-:W-:Y:S05]  /*25c0*/  BSYNC B0 ;  /* 0x0000000000007941 */ /* 0x000fea0003800000 */
.L_x_183:
        /* <DEDUP_REMOVED lines=29> */
.L_x_186:
[----:B------:R-:W-:Y:S05]  /*27a0*/  BSYNC B0 ;  /* 0x0000000000007941 */ /* 0x000fea0003800000 */
.L_x_185:
        /* <DEDUP_REMOVED lines=18> */
.L_x_178:
[----:B-1----:R-:W2:Y:S01]  /*28d0*/  LDL R17, [R1+0x38] ;  /* 0x0000380001117983 */ /* 0x002ea20000100800 */
        /* <DEDUP_REMOVED lines=63> */
.L_x_189:
[----:B------:R-:W-:Y:S05]  /*2cd0*/  BSYNC B0 ;  /* 0x0000000000007941 */ /* 0x000fea0003800000 */
.L_x_188:
        /* <DEDUP_REMOVED lines=41> */
.L_x_191:
[----:B------:R-:W-:Y:S05]  /*2f70*/  BSYNC B0 ;  /* 0x0000000000007941 */ /* 0x000fea0003800000 */
.L_x_190:
        /* <DEDUP_REMOVED lines=39> */
.L_x_193:
[----:B------:R-:W-:Y:S05]  /*31f0*/  BSYNC B0 ;  /* 0x0000000000007941 */ /* 0x000fea0003800000 */
.L_x_192:
        /* <DEDUP_REMOVED lines=19> */
.L_x_195:
        /* <DEDUP_REMOVED lines=36> */
.L_x_196:
[----:B------:R-:W-:Y:S05]  /*3570*/  BSYNC B0 ;  /* 0x0000000000007941 */ /* 0x000fea0003800000 */
.L_x_194:
        /* <DEDUP_REMOVED lines=32> */
[----:B----4-:R-:W-:-:S05]  /*3780*/  IMAD.WIDE.U32 R4, R15, c[0x0][0x198], R20 ;  /* 0x000066000f047a25 */ /* 0x010fca00078e0014 */
        /* <DEDUP_REMOVED lines=9> */
[----:B---3--:R2:W-:Y:S04]  /*3820*/  STL [R1+0x10], R12 ;  /* 0x0000100c01007387 */ /* 0x0085e80000100800 */
        /* <DEDUP_REMOVED lines=38> */
.L_x_198:
[----:B------:R-:W-:Y:S05]  /*3a90*/  BSYNC B0 ;  /* 0x0000000000007941 */ /* 0x000fea0003800000 */
.L_x_197:
        /* <DEDUP_REMOVED lines=39> */
.L_x_200:
[----:B------:R-:W-:Y:S05]  /*3d10*/  BSYNC B0 ;  /* 0x0000000000007941 */ /* 0x000fea0003800000 */
.L_x_199:
[----:B------:R-:W0:Y:S01]  /*3d20*/  LDGDEPBAR ;  /* 0x00000000000079af */ /* 0x000e220000000000 */
[----:B-1-3--:R-:W-:Y:S01]  /*3d30*/  IMAD.U32 R0, RZ, RZ, UR25 ;  /* 0x00000019ff007e24 */ /* 0x00afe2000f8e00ff */
[----:B------:R-:W-:Y:S01]  /*3d40*/  IADD3 R3, R19, 0x1, RZ ;  /* 0x0000000113037810 */ /* 0x000fe20007ffe0ff */
[----:B------:R-:W-:Y:S01]  /*3d50*/  IMAD.SHL.U32 R223, R231, 0x2, RZ ;  /* 0x00000002e7df7824 */ /* 0x000fe200078e00ff */
[----:B------:R-:W-:Y:S01]  /*3d60*/  UIADD3 UR15, UR25, 0x80, UR24 ;  /* 0x00000080190f7890 */ /* 0x000fe2000fffe018 */
[----:B------:R-:W-:Y:S01]  /*3d70*/  CS2R R126, SRZ ;  /* 0x00000000007e7805 */ /* 0x000fe2000001ff00 */
[----:B------:R-:W-:Y:S01]  /*3d80*/  IADD3 R4, R3, UR14, -R0 ;  /* 0x0000000e03047c10 */ /* 0x000fe2000fffe800 */
[----:B------:R-:W-:Y:S01]  /*3d90*/  CS2R R124, SRZ ;  /* 0x00000000007c7805 */ /* 0x000fe2000001ff00 */
[----:B------:R-:W-:Y:S01]  /*3da0*/  IADD3 R3, R231, 0x1800, RZ ;  /* 0x00001800e7037810 */ /* 0x000fe20007ffe0ff */
[----:B------:R-:W-:Y:S01]  /*3db0*/  CS2R R130, SRZ ;  /* 0x0000000000827805 */ /* 0x000fe2000001ff00 */
[----:B------:R-:W-:Y:S01]  /*3dc0*/  IADD3 R0, R229, 0x1800, RZ ;  /* 0x00001800e5007810 */ /* 0x000fe20007ffe0ff */
[----:B------:R1:W-:Y:S01]  /*3dd0*/  STL [R1+0x4c], R4 ;  /* 0x00004c0401007387 */ /* 0x0003e20000100800 */
[----:B------:R-:W-:Y:S01]  /*3de0*/  SEL R3, R3, R231, !P0 ;  /* 0x000000e703037207 */ /* 0x000fe20004000000 */
[----:B------:R-:W-:Y:S01]  /*3df0*/  CS2R R128, SRZ ;  /* 0x0000000000807805 */ /* 0x000fe2000001ff00 */
[----:B------:R-:W-:Y:S01]  /*3e00*/  SEL R0, R0, R229, !P0 ;  /* 0x000000e500007207 */ /* 0x000fe20004000000 */
[----:B------:R-:W-:Y:S01]  /*3e10*/  STL [R1], R232 ;  /* 0x000000e801007387 */ /* 0x000fe20000100800 */
[----:B------:R-:W-:Y:S01]  /*3e20*/  CS2R R122, SRZ ;  /* 0x00000000007a7805 */ /* 0x000fe2000001ff00 */
[----:B------:R-:W-:Y:S01]  /*3e30*/  IMAD.SHL.U32 R220, R3, 0x2, RZ ;  /* 0x0000000203dc7824 */ /* 0x000fe200078e00ff */
[----:B------:R-:W-:Y:S01]  /*3e40*/  SHF.L.U32 R3, R0, 0x1, RZ ;  /* 0x0000000100037819 */ /* 0x000fe200000006ff */
[----:B------:R-:W-:Y:S01]  /*3e50*/  IMAD.MOV.U32 R0, RZ, RZ, c[0x0][0x22c] ;  /* 0x00008b00ff007624 */ /* 0x000fe200078e00ff */
[----:B------:R-:W-:Y:S01]  /*3e60*/  CS2R R120, SRZ ;  /* 0x0000000000787805 */ /* 0x000fe2000001ff00 */
[----:B------:R-:W-:Y:S01]  /*3e70*/  CS2R R118, SRZ ;  /* 0x0000000000767805 */ /* 0x000fe2000001ff00 */
[----:B------:R-:W-:Y:S01]  /*3e80*/  CS2R R116, SRZ ;  /* 0x0000000000747805 */ /* 0x000fe2000001ff00 */
[----:B------:R-:W-:Y:S01]  /*3e90*/  IMAD R0, R0, c[0x0][0x1c0], RZ ;  /* 0x0000700000007a24 */ /* 0x000fe200078e02ff */
[----:B------:R-:W-:-:S04]  /*3ea0*/  DEPBAR.LE SB0, 0x1 ;  /* 0x000080400000791a */ /* 0x000fc80000000000 */
[----:B------:R-:W-:Y:S01]  /*3eb0*/  BAR.SYNC.DEFER_BLOCKING 0x0 ;  /* 0x0000000000007b1d */ /* 0x000fe20000010000 */
[----:B------:R-:W-:Y:S01]  /*3ec0*/  IMAD.SHL.U32 R6, R0, 0x10, RZ ;  /* 0x0000001000067824 */ /* 0x000fe200078e00ff */
[----:B------:R-:W-:Y:S01]  /*3ed0*/  CS2R R110, SRZ ;  /* 0x00000000006e7805 */ /* 0x000fe2000001ff00 */
[----:B------:R-:W-:Y:S01]  /*3ee0*/  CS2R R108, SRZ ;  /* 0x00000000006c7805 */ /* 0x000fe2000001ff00 */
[----:B------:R-:W-:Y:S01]  /*3ef0*/  CS2R R114, SRZ ;  /* 0x0000000000727805 */ /* 0x000fe2000001ff00 */
[----:B------:R-:W-:Y:S01]  /*3f00*/  CS2R R112, SRZ ;  /* 0x0000000000707805 */ /* 0x000fe2000001ff00 */
[----:B------:R-:W-:Y:S01]  /*3f10*/  IADD3 R5, R6, 0x20, RZ ;  /* 0x0000002006057810 */ /* 0x000fe20007ffe0ff */
[----:B------:R-:W-:Y:S01]  /*3f20*/  CS2R R106, SRZ ;  /* 0x00000000006a7805 */ /* 0x000fe2000001ff00 */
[----:B-1----:R-:W-:Y:S01]  /*3f30*/  SHF.L.U32 R4, R0, 0x3, RZ ;  /* 0x0000000300047819 */ /* 0x002fe200000006ff */
[----:B------:R-:W-:Y:S01]  /*3f40*/  CS2R R104, SRZ ;  /* 0x0000000000687805 */ /* 0x000fe2000001ff00 */
[----:B------:R-:W-:Y:S01]  /*3f50*/  IADD3 R0, R6, 0x40, RZ ;  /* 0x0000004006007810 */ /* 0x000fe20007ffe0ff */
[----:B------:R-:W-:Y:S01]  /*3f60*/  CS2R R102, SRZ ;  /* 0x0000000000667805 */ /* 0x000fe2000001ff00 */
[C---:B------:R-:W-:Y:S01]  /*3f70*/  SHF.L.U64.HI R6, R19.reuse, 0x2, R17 ;  /* 0x0000000213067819 */ /* 0x040fe20000010211 */
[C---:B------:R-:W-:Y:S01]  /*3f80*/  IMAD.IADD R5, R4.reuse, 0x1, R5 ;  /* 0x0000000104057824 */ /* 0x040fe200078e0205 */
[----:B------:R-:W-:Y:S01]  /*3f90*/  IADD3 R0, R4, R0, RZ ;  /* 0x0000000004007210 */ /* 0x000fe20007ffe0ff */
[----:B------:R-:W-:Y:S01]  /*3fa0*/  CS2R R100, SRZ ;  /* 0x0000000000647805 */ /* 0x000fe2000001ff00 */
[----:B------:R-:W-:Y:S01]  /*3fb0*/  CS2R R94, SRZ ;  /* 0x00000000005e7805 */ /* 0x000fe2000001ff00 */
[----:B------:R1:W-:Y:S01]  /*3fc0*/  STL [R1+0x48], R6 ;  /* 0x0000480601007387 */ /* 0x0003e20000100800 */
[----:B------:R-:W-:Y:S01]  /*3fd0*/  CS2R R92, SRZ ;  /* 0x00000000005c7805 */ /* 0x000fe2000001ff00 */
[----:B------:R-:W-:Y:S01]  /*3fe0*/  CS2R R98, SRZ ;  /* 0x0000000000627805 */ /* 0x000fe2000001ff00 */
[----:B------:R-:W-:Y:S01]  /*3ff0*/  CS2R R96, SRZ ;  /* 0x0000000000607805 */ /* 0x000fe2000001ff00 */
[----:B------:R-:W-:Y:S01]  /*4000*/  CS2R R90, SRZ ;  /* 0x00000000005a7805 */ /* 0x000fe2000001ff00 */
[----:B------:R-:W-:Y:S01]  /*4010*/  CS2R R88, SRZ ;  /* 0x0000000000587805 */ /* 0x000fe2000001ff00 */
[----:B------:R-:W-:Y:S01]  /*4020*/  CS2R R86, SRZ ;  /* 0x0000000000567805 */ /* 0x000fe2000001ff00 */
[----:B------:R-:W3:Y:S01]  /*4030*/  LDSM.16.M88.4 R172, [R222+0xf000] ;  /* 0x00f00000deac783b */ /* 0x000ee20000000200 */
[----:B------:R-:W-:Y:S01]  /*4040*/  CS2R R84, SRZ ;  /* 0x0000000000547805 */ /* 0x000fe2000001ff00 */
[----:B------:R-:W-:Y:S01]  /*4050*/  CS2R R78, SRZ ;  /* 0x00000000004e7805 */ /* 0x000fe2000001ff00 */
[----:B------:R-:W-:Y:S01]  /*4060*/  CS2R R76, SRZ ;  /* 0x00000000004c7805 */ /* 0x000fe2000001ff00 */
[----:B------:R-:W4:Y:S01]  /*4070*/  LDSM.16.M88.4 R176, [R222+0xf400] ;  /* 0x00f40000deb0783b */ /* 0x000f220000000200 */
        /* <DEDUP_REMOVED lines=13> */
[----:B-1----:R-:W-:Y:S01]  /*4150*/  IMAD.SHL.U32 R6, R19, 0x4, RZ ;  /* 0x0000000413067824 */ /* 0x002fe200078e00ff */
[----:B------:R-:W-:Y:S01]  /*4160*/  CS2R R58, SRZ ;  /* 0x00000000003a7805 */ /* 0x000fe2000001ff00 */
[----:B------:R-:W1:Y:S01]  /*4170*/  LDSM.16.M88.4 R192, [R222+0x11400] ;  /* 0x01140000dec0783b */ /* 0x000e620000000200 */
[----:B------:R-:W-:Y:S01]  /*4180*/  CS2R R56, SRZ ;  /* 0x0000000000387805 */ /* 0x000fe2000001ff00 */
[----:B------:R-:W-:Y:S01]  /*4190*/  CS2R R54, SRZ ;  /* 0x0000000000367805 */ /* 0x000fe2000001ff00 */
[----:B------:R-:W-:Y:S01]  /*41a0*/  CS2R R52, SRZ ;  /* 0x0000000000347805 */ /* 0x000fe2000001ff00 */
[----:B------:R5:W-:Y:S01]  /*41b0*/  STL [R1+0x44], R6 ;  /* 0x0000440601007387 */ /* 0x000be20000100800 */
        /* <DEDUP_REMOVED lines=10> */
[----:B------:R-:W-:Y:S01]  /*4260*/  IMAD.IADD R224, R223, 0x1, R230 ;  /* 0x00000001dfe07824 */ /* 0x000fe200078e02e6 */
[----:B------:R-:W1:Y:S01]  /*4270*/  LDSM.16.M88.4 R204, [R222+0x13000] ;  /* 0x01300000decc783b */ /* 0x000e620000000200 */
[----:B------:R-:W-:-:S03]  /*4280*/  UIADD3 UR15, UR15, -UR14, URZ ;  /* 0x8000000e0f0f7290 */ /* 0x000fc6000fffe03f */
[----:B------:R-:W1:Y:S04]  /*4290*/  LDSM.16.M88.4 R208, [R222+0x13400] ;  /* 0x01340000ded0783b */ /* 0x000e680000000200 */
[----:B------:R-:W1:Y:S04]  /*42a0*/  LDSM.16.M88.4 R212, [R221+0x13000] ;  /* 0x01300000ddd4783b */ /* 0x000e680000000200 */
[----:B------:R-:W1:Y:S01]  /*42b0*/  LDSM.16.M88.4 R216, [R221+0x13400] ;  /* 0x01340000ddd8783b */ /* 0x000e620000000200 */
[C---:B-----5:R-:W-:Y:S01]  /*42c0*/  IADD3 R6, R4.reuse, R5, RZ ;  /* 0x0000000504067210 */ /* 0x060fe20007ffe0ff */
[----:B------:R-:W-:-:S04]  /*42d0*/  IMAD.IADD R5, R4, 0x1, R0 ;  /* 0x0000000104057824 */ /* 0x000fc800078e0200 */
[C---:B------:R-:W-:Y:S01]  /*42e0*/  IMAD.IADD R6, R4.reuse, 0x1, R6 ;  /* 0x0000000104067824 */ /* 0x040fe200078e0206 */
[----:B------:R-:W-:-:S03]  /*42f0*/  IADD3 R5, R4, R5, RZ ;  /* 0x0000000504057210 */ /* 0x000fc60007ffe0ff */
[C---:B------:R-:W-:Y:S01]  /*4300*/  IMAD.IADD R6, R4.reuse, 0x1, R6 ;  /* 0x0000000104067824 */ /* 0x040fe200078e0206 */
[----:B------:R-:W-:-:S04]  /*4310*/  IADD3 R5, R4, R5, RZ ;  /* 0x0000000504057210 */ /* 0x000fc80007ffe0ff */
[----:B------:R5:W-:Y:S01]  /*4320*/  STL [R1+0x2c], R6 ;  /* 0x00002c0601007387 */ /* 0x000be20000100800 */
[----:B------:R-:W-:-:S03]  /*4330*/  IADD3 R0, R4, R5, RZ ;  /* 0x0000000504007210 */ /* 0x000fc60007ffe0ff */
[----:B------:R1:W-:Y:S01]  /*4340*/  STL [R1+0x28], R5 ;  /* 0x0000280501007387 */ /* 0x0003e20000100800 */
[----:B-----5:R-:W-:-:S05]  /*4350*/  IMAD.IADD R6, R4, 0x1, R6 ;  /* 0x0000000104067824 */ /* 0x020fca00078e0206 */
[----:B------:R1:W-:Y:S04]  /*4360*/  STL [R1+0x34], R6 ;  /* 0x0000340601007387 */ /* 0x0003e80000100800 */
[----:B--234-:R1:W-:Y:S02]  /*4370*/  STL [R1+0x30], R0 ;  /* 0x0000300001007387 */ /* 0x01c3e40000100800 */
.L_x_203:
        /* <DEDUP_REMOVED lines=12> */
[----:B------:R-:W2:Y:S04]  /*4440*/  LDL R245, [R1+0x58] ;  /* 0x0000580001f57983 */ /* 0x000ea80000100800 */
[----:B------:R-:W-:Y:S04]  /*4450*/  STL [R1+0xc0], R58 ;  /* 0x0000c03a01007387 */ /* 0x000fe80000100800 */
        /* <DEDUP_REMOVED lines=22> */
[----:B------:R1:W-:Y:S04]  /*45c0*/  STL [R1+0x64], R3 ;  /* 0x0000640301007387 */ /* 0x0003e80000100800 */
[----:B------:R-:W-:Y:S04]  /*45d0*/  STL [R1+0x60], R2 ;  /* 0x0000600201007387 */ /* 0x000fe80000100800 */
[----:B-1----:R-:W2:Y:S01]  /*45e0*/  LDL R3, [R1+0x14] ;  /* 0x0000140001037983 */ /* 0x002ea20000100800 */
        /* <DEDUP_REMOVED lines=22> */
[----:B------:R-:W-:Y:S06]  /*4750*/  HMMA.16816.F32 R32, R32, R134, RZ ;  /* 0x000000862020723c */ /* 0x000fec00000018ff */
[----:B------:R-:W4:Y:S02]  /*4760*/  LDSM.16.M88.4 R132, [R220+0x1800] ;  /* 0x00180000dc84783b */ /* 0x000f240000000200 */
[-C--:B------:R-:W-:Y:S08]  /*4770*/  HMMA.16816.F32 R4, R136, R140.reuse, R4 ;  /* 0x0000008c8804723c */ /* 0x080ff00000001804 */
[C---:B-1----:R-:W-:Y:S08]  /*4780*/  HMMA.16816.F32 R8, R144.reuse, R140, R8 ;  /* 0x0000008c9008723c */ /* 0x042ff00000001808 */
[-C--:B------:R-:W-:Y:S08]  /*4790*/  HMMA.16816.F32 R12, R144, R142.reuse, R12 ;  /* 0x0000008e900c723c */ /* 0x080ff0000000180c */
[C---:B------:R-:W-:Y:S01]  /*47a0*/  HMMA.16816.F32 R16, R136.reuse, R142, R16 ;  /* 0x0000008e8810723c */ /* 0x040fe20000001810 */
[----:B------:R-:W-:Y:S01]  /*47b0*/  LDSM.16.M88.4 R140, [R221+0xb400] ;  /* 0x00b40000dd8c783b */ /* 0x000fe20000000200 */
[----:B--2---:R-:W-:Y:S06]  /*47c0*/  FSETP.NEU.FTZ.AND P1, PT, R244, -INF , PT ;  /* 0xff800000f400780b */ /* 0x004fec0003f3d000 */
[-C--:B------:R-:W-:Y:S08]  /*47d0*/  HMMA.16816.F32 R20, R136, R148.reuse, R20 ;  /* 0x000000948814723c */ /* 0x080ff00000001814 */
[C---:B------:R-:W-:Y:S08]  /*47e0*/  HMMA.16816.F32 R24, R144.reuse, R148, R24 ;  /* 0x000000949018723c */ /* 0x040ff00000001818 */
[-C--:B------:R-:W-:Y:S01]  /*47f0*/  HMMA.16816.F32 R28, R144, R150.reuse, R28 ;  /* 0x00000096901c723c */ /* 0x080fe2000000181c */
[----:B------:R-:W-:Y:S07]  /*4800*/  LDSM.16.M88.4 R144, [R220+0x2000] ;  /* 0x00200000dc90783b */ /* 0x000fee0000000200 */
[----:B------:R-:W-:Y:S01]  /*4810*/  HMMA.16816.F32 R32, R136, R150, R32 ;  /* 0x000000968820723c */ /* 0x000fe20000001820 */
[----:B------:R-:W1:Y:S07]  /*4820*/  LDSM.16.M88.4 R136, [R0+0x1800] ;  /* 0x001800000088783b */ /* 0x000e6e0000000200 */
[-C--:B------:R-:W-:Y:S01]  /*4830*/  HMMA.16816.F32 R4, R152, R156.reuse, R4 ;  /* 0x0000009c9804723c */ /* 0x080fe20000001804 */
[----:B------:R-:W2:Y:S07]  /*4840*/  LDSM.16.M88.4 R148, [R222+0xd000] ;  /* 0x00d00000de94783b */ /* 0x000eae0000000200 */
[C---:B----4-:R-:W-:Y:S08]  /*4850*/  HMMA.16816.F32 R8, R132.reuse, R156, R8 ;  /* 0x0000009c8408723c */ /* 0x050ff00000001808 */
[-C--:B------:R-:W-:Y:S08]  /*4860*/  HMMA.16816.F32 R12, R132, R158.reuse, R12 ;  /* 0x0000009e840c723c */ /* 0x080ff0000000180c */
[C---:B------:R-:W-:Y:S01]  /*4870*/  HMMA.16816.F32 R16, R152.reuse, R158, R16 ;  /* 0x0000009e9810723c */ /* 0x040fe20000001810 */
[----:B------:R-:W-:Y:S07]  /*4880*/  LDSM.16.M88.4 R156, [R0+0x2000] ;  /* 0x00200000009c783b */ /* 0x000fee0000000200 */
[-C--:B------:R-:W-:Y:S08]  /*4890*/  HMMA.16816.F32 R20, R152, R160.reuse, R20 ;  /* 0x000000a09814723c */ /* 0x080ff00000001814 */
[C---:B------:R-:W-:Y:S08]  /*48a0*/  HMMA.16816.F32 R24, R132.reuse, R160, R24 ;  /* 0x000000a08418723c */ /* 0x040ff00000001818 */
[-C--:B------:R-:W-:Y:S01]  /*48b0*/  HMMA.16816.F32 R28, R132, R162.reuse, R28 ;  /* 0x000000a2841c723c */ /* 0x080fe2000000181c */
[----:B------:R-:W4:Y:S07]  /*48c0*/  LDSM.16.M88.4 R132, [R220+0x2800] ;  /* 0x00280000dc84783b */ /* 0x000f2e0000000200 */
[----:B------:R-:W-:Y:S01]  /*48d0*/  HMMA.16816.F32 R32, R152, R162, R32 ;  /* 0x000000a29820723c */ /* 0x000fe20000001820 */
[----:B------:R-:W2:Y:S07]  /*48e0*/  LDSM.16.M88.4 R152, [R222+0xd400] ;  /* 0x00d40000de98783b */ /* 0x000eae0000000200 */
[-C--:B------:R-:W-:Y:S01]  /*48f0*/  HMMA.16816.F32 R4, R164, R168.reuse, R4 ;  /* 0x000000a8a404723c */ /* 0x080fe20000001804 */
[----:B------:R-:W2:Y:S07]  /*4900*/  LDSM.16.M88.4 R160, [R221+0xd000] ;  /* 0x00d00000dda0783b */ /* 0x000eae0000000200 */
[C---:B-1----:R-:W-:Y:S08]  /*4910*/  HMMA.16816.F32 R8, R136.reuse, R168, R8 ;  /* 0x000000a88808723c */ /* 0x042ff00000001808 */
[-C--:B------:R-:W-:Y:S08]  /*4920*/  HMMA.16816.F32 R12, R136, R170.reuse, R12 ;  /* 0x000000aa880c723c */ /* 0x080ff0000000180c */
[C---:B------:R-:W-:Y:S08]  /*4930*/  HMMA.16816.F32 R16, R164.reuse, R170, R16 ;  /* 0x000000aaa410723c */ /* 0x040ff00000001810 */
[-C--:B------:R-:W-:Y:S08]  /*4940*/  HMMA.16816.F32 R20, R164, R140.reuse, R20 ;  /* 0x0000008ca414723c */ /* 0x080ff00000001814 */
[C---:B------:R-:W-:Y:S01]  /*4950*/  HMMA.16816.F32 R24, R136.reuse, R140, R24 ;  /* 0x0000008c8818723c */ /* 0x040fe20000001818 */
[----:B------:R-:W3:Y:S07]  /*4960*/  LDL R140, [R1+0x48] ;  /* 0x00004800018c7983 */ /* 0x000eee0000100800 */
[-C--:B------:R-:W-:Y:S01]  /*4970*/  HMMA.16816.F32 R28, R136, R142.reuse, R28 ;  /* 0x0000008e881c723c */ /* 0x080fe2000000181c */
[----:B------:R1:W1:Y:S07]  /*4980*/  LDSM.16.M88.4 R136, [R0+0x2800] ;  /* 0x002800000088783b */ /* 0x00026e0000000200 */
[----:B------:R-:W-:Y:S01]  /*4990*/  HMMA.16816.F32 R32, R164, R142, R32 ;  /* 0x0000008ea420723c */ /* 0x000fe20000001820 */
[----:B------:R-:W3:Y:S07]  /*49a0*/  LDL R142, [R1+0x44] ;  /* 0x00004400018e7983 */ /* 0x000eee0000100800 */
[-C--:B--2---:R-:W-:Y:S08]  /*49b0*/  HMMA.16816.F32 R4, R144, R148.reuse, R4 ;  /* 0x000000949004723c */ /* 0x084ff00000001804 */
[C---:B----4-:R-:W-:Y:S01]  /*49c0*/  HMMA.16816.F32 R8, R132.reuse, R148, R8 ;  /* 0x000000948408723c */ /* 0x050fe20000001808 */
[----:B-1----:R-:W-:Y:S04]  /*49d0*/  MOV R0, UR18 ;  /* 0x0000001200007c02 */ /* 0x002fe80008000f00 */
[----:B------:R-:W-:Y:S03]  /*49e0*/  @!P0 LEA R0, R0, R245, 0x7 ;  /* 0x000000f500008211 */ /* 0x000fe600078e38ff */
[-C--:B------:R-:W-:Y:S08]  /*49f0*/  HMMA.16816.F32 R12, R132, R150.reuse, R12 ;  /* 0x00000096840c723c */ /* 0x080ff0000000180c */
[C---:B------:R-:W-:Y:S08]  /*4a00*/  HMMA.16816.F32 R16, R144.reuse, R150, R16 ;  /* 0x000000969010723c */ /* 0x040ff00000001810 */
[-C--:B------:R-:W-:Y:S08]  /*4a10*/  HMMA.16816.F32 R20, R144, R152.reuse, R20 ;  /* 0x000000989014723c */ /* 0x080ff00000001814 */
[C---:B------:R-:W-:Y:S08]  /*4a20*/  HMMA.16816.F32 R24, R132.reuse, R152, R24 ;  /* 0x000000988418723c */ /* 0x040ff00000001818 */
[-C--:B------:R-:W-:Y:S08]  /*4a30*/  HMMA.16816.F32 R28, R132, R154.reuse, R28 ;  /* 0x0000009a841c723c */ /* 0x080ff0000000181c */
[----:B------:R-:W-:Y:S08]  /*4a40*/  HMMA.16816.F32 R32, R144, R154, R32 ;  /* 0x0000009a9020723c */ /* 0x000ff00000001820 */
[-C--:B------:R-:W-:Y:S08]  /*4a50*/  HMMA.16816.F32 R4, R156, R160.reuse, R4 ;  /* 0x000000a09c04723c */ /* 0x080ff00000001804 */
[C---:B------:R-:W-:Y:S08]  /*4a60*/  HMMA.16816.F32 R8, R136.reuse, R160, R8 ;  /* 0x000000a08808723c */ /* 0x040ff00000001808 */
[-C--:B------:R-:W-:Y:S08]  /*4a70*/  HMMA.16816.F32 R12, R136, R162.reuse, R12 ;  /* 0x000000a2880c723c */ /* 0x080ff0000000180c */
[----:B------:R-:W-:Y:S01]  /*4a80*/  FMUL.FTZ R4, R4, c[0x0][0x2ec] ;  /* 0x0000bb0004047a20 */ /* 0x000fe20000410000 */
[C---:B------:R-:W-:Y:S03]  /*4a90*/  HMMA.16816.F32 R16, R156.reuse, R162, R16 ;  /* 0x000000a29c10723c */ /* 0x040fe60000001810 */
[----:B------:R-:W1:Y:S01]  /*4aa0*/  MUFU.TANH R141, R4 ;  /* 0x00000004008d7308 */ /* 0x000e620000002400 */
[----:B------:R-:W-:Y:S02]  /*4ab0*/  FMUL.FTZ R5, R5, c[0x0][0x2ec] ;  /* 0x0000bb0005057a20 */ /* 0x000fe40000410000 */
[----:B------:R-:W-:Y:S02]  /*4ac0*/  FMUL.FTZ R6, R6, c[0x0][0x2ec] ;  /* 0x0000bb0006067a20 */ /* 0x000fe40000410000 */
[----:B------:R-:W-:Y:S04]  /*4ad0*/  FMUL.FTZ R7, R7, c[0x0][0x2ec] ;  /* 0x0000bb0007077a20 */ /* 0x000fe80000410000 */
[----:B------:R-:W-:Y:S01]  /*4ae0*/  FMUL.FTZ R8, R8, c[0x0][0x2ec] ;  /* 0x0000bb0008087a20 */ /* 0x000fe20000410000 */
[----:B------:R-:W2:Y:S01]  /*4af0*/  MUFU.TANH R145, R5 ;  /* 0x0000000500917308 */ /* 0x000ea20000002400 */
[----:B------:R-:W-:Y:S02]  /*4b00*/  FMUL.FTZ R11, R11, c[0x0][0x2ec] ;  /* 0x0000bb000b0b7a20 */ /* 0x000fe40000410000 */
[----:B------:R-:W-:Y:S02]  /*4b10*/  FMUL.FTZ R15, R15, c[0x0][0x2ec] ;  /* 0x0000bb000f0f7a20 */ /* 0x000fe40000410000 */
[----:B------:R-:W-:Y:S02]  /*4b20*/  FMUL.FTZ R9, R9, c[0x0][0x2ec] ;  /* 0x0000bb0009097a20 */ /* 0x000fe40000410000 */
[----:B------:R-:W-:Y:S02]  /*4b30*/  FMUL.FTZ R14, R14, c[0x0][0x2ec] ;  /* 0x0000bb000e0e7a20 */ /* 0x000fe40000410000 */
[----:B------:R-:W-:Y:S01]  /*4b40*/  FMUL.FTZ R10, R10, c[0x0][0x2ec] ;  /* 0x0000bb000a0a7a20 */ /* 0x000fe20000410000 */
[----:B------:R4:W-:Y:S01]  /*4b50*/  MUFU.TANH R39, R15 ;  /* 0x0000000f00277308 */ /* 0x0009e20000002400 */
[----:B------:R-:W-:Y:S02]  /*4b60*/  FMUL.FTZ R18, R18, c[0x0][0x2ec] ;  /* 0x0000bb0012127a20 */ /* 0x000fe40000410000 */
[----:B------:R-:W-:Y:S02]  /*4b70*/  FMUL.FTZ R13, R13, c[0x0][0x2ec] ;  /* 0x0000bb000d0d7a20 */ /* 0x000fe40000410000 */
[----:B------:R-:W-:Y:S02]  /*4b80*/  FMUL.FTZ R19, R19, c[0x0][0x2ec] ;  /* 0x0000bb0013137a20 */ /* 0x000fe40000410000 */
[----:B------:R-:W-:Y:S02]  /*4b90*/  FMUL.FTZ R12, R12, c[0x0][0x2ec] ;  /* 0x0000bb000c0c7a20 */ /* 0x000fe40000410000 */
[----:B------:R-:W-:Y:S01]  /*4ba0*/  FMUL.FTZ R16, R16, c[0x0][0x2ec] ;  /* 0x0000bb0010107a20 */ /* 0x000fe20000410000 */
[----:B------:R-:W1:Y:S01]  /*4bb0*/  MUFU.TANH R171, R6 ;  /* 0x0000000600ab7308 */ /* 0x000e620000002400 */
[----:B------:R-:W-:Y:S09]  /*4bc0*/  FMUL.FTZ R17, R17, c[0x0][0x2ec] ;  /* 0x0000bb0011117a20 */ /* 0x000ff20000410000 */
[----:B------:R1:W-:Y:S01]  /*4bd0*/  MUFU.TANH R52, R8 ;  /* 0x0000000800347308 */ /* 0x0003e20000002400 */
[----:B----4-:R-:W4:Y:S09]  /*4be0*/  LDL R15, [R1+0x10] ;  /* 0x00001000010f7983 */ /* 0x010f320000100800 */
[----:B------:R2:W-:Y:S10]  /*4bf0*/  MUFU.TANH R170, R7 ;  /* 0x0000000700aa7308 */ /* 0x0005f40000002400 */
[----:B------:R2:W-:Y:S01]  /*4c00*/  MUFU.TANH R250, R13 ;  /* 0x0000000d00fa7308 */ /* 0x0005e20000002400 */
[----:B-1----:R-:W-:Y:S09]  /*4c10*/  @!P0 IADD3 R8, R246, UR6, RZ ;  /* 0x00000006f6088c10 */ /* 0x002ff2000fffe0ff */
[----:B------:R1:W-:Y:S01]  /*4c20*/  MUFU.TANH R41, R11 ;  /* 0x0000000b00297308 */ /* 0x0003e20000002400 */
[----:B--2---:R-:W2:Y:S09]  /*4c30*/  LDSM.16.M88.4 R4, [R221+0xd400] ;  /* 0x00d40000dd04783b */ /* 0x004eb20000000200 */
[----:B------:R1:W-:Y:S01]  /*4c40*/  MUFU.TANH R51, R9 ;  /* 0x0000000900337308 */ /* 0x0003e20000002400 */
[----:B------:R-:W-:Y:S04]  /*4c50*/  @!P0 IMNMX R13, R8, UR14, PT ;  /* 0x0000000e080d8c17 */ /* 0x000fe8000b800200 */
[----:B------:R-:W-:Y:S05]  /*4c60*/  @!P0 ISETP.GE.AND P2, PT, R0, R13, PT ;  /* 0x0000000d0000820c */ /* 0x000fea0003f46270 */
[----:B------:R2:W2:Y:S01]  /*4c70*/  MUFU.TANH R40, R14 ;  /* 0x0000000e00287308 */ /* 0x0004a20000002400 */
[----:B-1----:R-:W-:Y:S05]  /*4c80*/  FMUL.FTZ R11, R244, 1.4426950216293334961 ;  /* 0x3fb8aa3bf40b7820 */ /* 0x002fea0000410000 */
[----:B------:R-:W-:Y:S04]  /*4c90*/  FSEL R11, R11, RZ, P1 ;  /* 0x000000ff0b0b7208 */ /* 0x000fe80000800000 */
[----:B------:R1:W-:Y:S01]  /*4ca0*/  MUFU.TANH R42, R10 ;  /* 0x0000000a002a7308 */ /* 0x0003e20000002400 */
[----:B------:R-:W-:Y:S02]  /*4cb0*/  MOV R9, R141 ;  /* 0x0000008d00097202 */ /* 0x000fe40000000f00 */
[----:B------:R-:W-:Y:S07]  /*4cc0*/  @!P0 FSEL R9, R141, -INF , !P2 ;  /* 0xff8000008d098808 */ /* 0x000fee0005000000 */
[----:B------:R1:W1:Y:S01]  /*4cd0*/  MUFU.TANH R251, R12 ;  /* 0x0000000c00fb7308 */ /* 0x0002620000002400 */
[-C--:B--2---:R-:W-:Y:S01]  /*4ce0*/  HMMA.16816.F32 R20, R156, R4.reuse, R20 ;  /* 0x000000049c14723c */ /* 0x084fe20000001814 */
[----:B------:R-:W-:Y:S04]  /*4cf0*/  @!P0 IADD3 R14, R0, 0x1, RZ ;  /* 0x00000001000e8810 */ /* 0x000fe80007ffe0ff */
[----:B------:R-:W-:Y:S04]  /*4d00*/  @!P0 ISETP.GE.AND P1, PT, R14, R13, PT ;  /* 0x0000000d0e00820c */ /* 0x000fe80003f26270 */
[----:B------:R2:W2:Y:S01]  /*4d10*/  MUFU.TANH R155, R16 ;  /* 0x00000010009b7308 */ /* 0x0004a20000002400 */
[C---:B------:R-:W-:Y:S02]  /*4d20*/  HMMA.16816.F32 R24, R136.reuse, R4, R24 ;  /* 0x000000048818723c */ /* 0x040fe40000001818 */
[--C-:B-1----:R-:W-:Y:S01]  /*4d30*/  FFMA.FTZ R10, R9, c[0x0][0x23c], -R11.reuse ;  /* 0x00008f00090a7a23 */ /* 0x102fe2000001080b */
[----:B------:R-:W-:Y:S02]  /*4d40*/  MOV R9, R145 ;  /* 0x0000009100097202 */ /* 0x000fe40000000f00 */
[----:B------:R-:W-:Y:S04]  /*4d50*/  @!P0 FSEL R9, R145, -INF , !P1 ;  /* 0xff80000091098808 */ /* 0x000fe80004800000 */
[----:B------:R1:W-:Y:S01]  /*4d60*/  MUFU.EX2 R249, R10 ;  /* 0x0000000a00f97308 */ /* 0x0003e20000000800 */
[----:B------:R-:W-:Y:S01]  /*4d70*/  FSETP.NEU.FTZ.AND P1, PT, R243, -INF , PT ;  /* 0xff800000f300780b */ /* 0x000fe20003f3d000 */
[-C--:B------:R-:W-:Y:S01]  /*4d80*/  HMMA.16816.F32 R28, R136, R6.reuse, R28 ;  /* 0x00000006881c723c */ /* 0x080fe2000000181c */
[----:B------:R-:W-:Y:S01]  /*4d90*/  FFMA.FTZ R5, R9, c[0x0][0x23c], -R11 ;  /* 0x00008f0009057a23 */ /* 0x000fe2000001080b */
[C---:B------:R-:W-:Y:S02]  /*4da0*/  @!P0 IADD3 R12, R8.reuse, 0x8, RZ ;  /* 0x00000008080c8810 */ /* 0x040fe40007ffe0ff */
[----:B------:R-:W-:Y:S01]  /*4db0*/  @!P0 IADD3 R9, R8, 0x20, RZ ;  /* 0x0000002008098810 */ /* 0x000fe20007ffe0ff */
[----:B------:R-:W-:Y:S01]  /*4dc0*/  FMUL.FTZ R21, R21, c[0x0][0x2ec] ;  /* 0x0000bb0015157a20 */ /* 0x000fe20000410000 */
[----:B------:R-:W-:Y:S02]  /*4dd0*/  @!P0 IMNMX R12, R12, UR14, PT ;  /* 0x0000000e0c0c8c17 */ /* 0x000fe4000b800200 */
[----:B------:R1:W-:Y:S01]  /*4de0*/  MUFU.EX2 R146, R5 ;  /* 0x0000000500927308 */ /* 0x0003e20000000800 */
[----:B------:R-:W-:Y:S01]  /*4df0*/  MOV R4, R171 ;  /* 0x000000ab00047202 */ /* 0x000fe20000000f00 */
[----:B------:R-:W-:Y:S01]  /*4e00*/  HMMA.16816.F32 R32, R156, R6, R32 ;  /* 0x000000069c20723c */ /* 0x000fe20000001820 */
[----:B------:R-:W-:Y:S01]  /*4e10*/  @!P0 ISETP.GE.AND P2, PT, R0, R12, PT ;  /* 0x0000000c0000820c */ /* 0x000fe20003f46270 */
[----:B--2---:R-:W-:Y:S01]  /*4e20*/  FMUL.FTZ R16, R3, 1.4426950216293334961 ;  /* 0x3fb8aa3b03107820 */ /* 0x004fe20000410000 */
[----:B------:R-:W-:Y:S01]  /*4e30*/  @!P0 IMNMX R9, R9, UR14, PT ;  /* 0x0000000e09098c17 */ /* 0x000fe2000b800200 */
[----:B------:R-:W-:Y:S01]  /*4e40*/  FMUL.FTZ R26, R26, c[0x0][0x2ec] ;  /* 0x0000bb001a1a7a20 */ /* 0x000fe20000410000 */
[----:B------:R-:W-:Y:S01]  /*4e50*/  @!P0 FSEL R4, R171, -INF , !P2 ;  /* 0xff800000ab048808 */ /* 0x000fe20005000000 */
[----:B------:R-:W-:Y:S01]  /*4e60*/  FMUL.FTZ R20, R20, c[0x0][0x2ec] ;  /* 0x0000bb0014147a20 */ /* 0x000fe20000410000 */
[-C--:B------:R-:W-:Y:S01]  /*4e70*/  @!P0 ISETP.GE.AND P2, PT, R0, R9.reuse, PT ;  /* 0x000000090000820c */ /* 0x080fe20003f46270 */
[----:B------:R-:W2:Y:S01]  /*4e80*/  MUFU.TANH R144, R17 ;  /* 0x0000001100907308 */ /* 0x000ea20000002400 */
[----:B------:R-:W-:Y:S03]  /*4e90*/  @!P0 IADD3 R8, R8, 0x28, RZ ;  /* 0x0000002808088810 */ /* 0x000fe60007ffe0ff */
[----:B-1----:R-:W-:Y:S01]  /*4ea0*/  FMUL.FTZ R10, R243, 1.4426950216293334961 ;  /* 0x3fb8aa3bf30a7820 */ /* 0x002fe20000410000 */
[----:B------:R-:W-:Y:S01]  /*4eb0*/  @!P0 IMNMX R8, R8, UR14, PT ;  /* 0x0000000e08088c17 */ /* 0x000fe2000b800200 */
[----:B------:R-:W-:Y:S01]  /*4ec0*/  FMUL.FTZ R28, R28, c[0x0][0x2ec] ;  /* 0x0000bb001c1c7a20 */ /* 0x000fe20000410000 */
[----:B------:R-:W-:Y:S01]  /*4ed0*/  MOV R6, R40 ;  /* 0x0000002800067202 */ /* 0x000fe20000000f00 */
[----:B------:R-:W-:Y:S01]  /*4ee0*/  FMUL.FTZ R29, R29, c[0x0][0x2ec] ;  /* 0x0000bb001d1d7a20 */ /* 0x000fe20000410000 */
[----:B------:R-:W-:Y:S01]  /*4ef0*/  FSEL R10, R10, RZ, P1 ;  /* 0x000000ff0a0a7208 */ /* 0x000fe20000800000 */
[----:B------:R-:W-:Y:S01]  /*4f00*/  MUFU.TANH R161, R28 ;  /* 0x0000001c00a17308 */ /* 0x000fe20000002400 */
[----:B------:R-:W-:Y:S01]  /*4f10*/  @!P0 ISETP.GE.AND P1, PT, R14, R12, PT ;  /* 0x0000000c0e00820c */ /* 0x000fe20003f26270 */
[----:B------:R-:W-:Y:S02]  /*4f20*/  FMUL.FTZ R30, R30, c[0x0][0x2ec] ;  /* 0x0000bb001e1e7a20 */ /* 0x000fe40000410000 */
[--C-:B------:R-:W-:Y:S01]  /*4f30*/  FFMA.FTZ R5, R4, c[0x0][0x23c], -R10.reuse ;  /* 0x00008f0004057a23 */ /* 0x100fe2000001080a */
[----:B------:R-:W-:Y:S01]  /*4f40*/  MOV R4, R170 ;  /* 0x000000aa00047202 */ /* 0x000fe20000000f00 */
[----:B------:R-:W-:Y:S01]  /*4f50*/  FMUL.FTZ R32, R32, c[0x0][0x2ec] ;  /* 0x0000bb0020207a20 */ /* 0x000fe20000410000 */
[----:B------:R-:W-:Y:S01]  /*4f60*/  @!P0 FSEL R4, R170, -INF , !P1 ;  /* 0xff800000aa048808 */ /* 0x000fe20004800000 */
[----:B------:R-:W-:Y:S02]  /*4f70*/  FMUL.FTZ R33, R33, c[0x0][0x2ec] ;  /* 0x0000bb0021217a20 */ /* 0x000fe40000410000 */
[----:B------:R-:W1:Y:S01]  /*4f80*/  MUFU.TANH R163, R18 ;  /* 0x0000001200a37308 */ /* 0x000e620000002400 */
[----:B------:R-:W-:Y:S02]  /*4f90*/  FMUL.FTZ R34, R34, c[0x0][0x2ec] ;  /* 0x0000bb0022227a20 */ /* 0x000fe40000410000 */
[----:B------:R-:W-:Y:S02]  /*4fa0*/  FMUL.FTZ R35, R35, c[0x0][0x2ec] ;  /* 0x0000bb0023237a20 */ /* 0x000fe40000410000 */
[----:B------:R-:W-:Y:S02]  /*4fb0*/  FMUL.FTZ R31, R31, c[0x0][0x2ec] ;  /* 0x0000bb001f1f7a20 */ /* 0x000fe40000410000 */
[----:B------:R-:W-:Y:S02]  /*4fc0*/  FFMA.FTZ R4, R4, c[0x0][0x23c], -R10 ;  /* 0x00008f0004047a23 */ /* 0x000fe4000001080a */
[----:B------:R-:W-:Y:S01]  /*4fd0*/  FMUL.FTZ R22, R22, c[0x0][0x2ec] ;  /* 0x0000bb0016167a20 */ /* 0x000fe20000410000 */
[----:B------:R-:W-:Y:S01]  /*4fe0*/  MUFU.EX2 R58, R5 ;  /* 0x00000005003a7308 */ /* 0x000fe20000000800 */
[----:B------:R-:W-:Y:S02]  /*4ff0*/  FMUL.FTZ R23, R23, c[0x0][0x2ec] ;  /* 0x0000bb0017177a20 */ /* 0x000fe40000410000 */
[----:B------:R-:W-:Y:S02]  /*5000*/  FMUL.FTZ R24, R24, c[0x0][0x2ec] ;  /* 0x0000bb0018187a20 */ /* 0x000fe40000410000 */
[----:B------:R-:W-:Y:S02]  /*5010*/  FMUL.FTZ R25, R25, c[0x0][0x2ec] ;  /* 0x0000bb0019197a20 */ /* 0x000fe40000410000 */
[----:B------:R-:W-:Y:S03]  /*5020*/  FMUL.FTZ R27, R27, c[0x0][0x2ec] ;  /* 0x0000bb001b1b7a20 */ /* 0x000fe60000410000 */
[----:B------:R-:W1:Y:S10]  /*5030*/  MUFU.TANH R162, R19 ;  /* 0x0000001300a27308 */ /* 0x000e740000002400 */
[----:B------:R1:W-:Y:S10]  /*5040*/  MUFU.EX2 R57, R4 ;  /* 0x0000000400397308 */ /* 0x0003f40000000800 */
[----:B------:R-:W2:Y:S10]  /*5050*/  MUFU.TANH R154, R20 ;  /* 0x00000014009a7308 */ /* 0x000eb40000002400 */
[----:B------:R-:W-:Y:S01]  /*5060*/  MUFU.TANH R160, R29 ;  /* 0x0000001d00a07308 */ /* 0x000fe20000002400 */
[----:B-1----:R-:W-:Y:S02]  /*5070*/  MOV R4, R52 ;  /* 0x0000003400047202 */ /* 0x002fe40000000f00 */
[----:B------:R-:W-:Y:S02]  /*5080*/  @!P0 FSEL R4, R52, -INF , !P2 ;  /* 0xff80000034048808 */ /* 0x000fe40005000000 */
[-C--:B------:R-:W-:Y:S05]  /*5090*/  @!P0 ISETP.GE.AND P2, PT, R0, R8.reuse, PT ;  /* 0x000000080000820c */ /* 0x080fea0003f46270 */
[----:B------:R-:W1:Y:S10]  /*50a0*/  MUFU.TANH R153, R21 ;  /* 0x0000001500997308 */ /* 0x000e740000002400 */
[----:B------:R-:W-:Y:S10]  /*50b0*/  MUFU.TANH R244, R30 ;  /* 0x0000001e00f47308 */ /* 0x000ff40000002400 */
[----:B------:R-:W1:Y:S10]  /*50c0*/  MUFU.TANH R165, R22 ;  /* 0x0000001600a57308 */ /* 0x000e740000002400 */
        /* <DEDUP_REMOVED lines=8> */
[----:B------:R-:W1:Y:S01]  /*5150*/  MUFU.TANH R149, R35 ;  /* 0x0000002300957308 */ /* 0x000e620000002400 */
[C---:B----4-:R-:W-:Y:S01]  /*5160*/  FMUL.FTZ R5, R15.reuse, 1.4426950216293334961 ;  /* 0x3fb8aa3b0f057820 */ /* 0x050fe20000410000 */
[----:B------:R-:W-:Y:S04]  /*5170*/  FSETP.NEU.FTZ.AND P1, PT, R15, -INF , PT ;  /* 0xff8000000f00780b */ /* 0x000fe80003f3d000 */
[----:B------:R-:W-:Y:S04]  /*5180*/  FSEL R5, R5, RZ, P1 ;  /* 0x000000ff05057208 */ /* 0x000fe80000800000 */
[----:B------:R-:W4:Y:S01]  /*5190*/  MUFU.TANH R243, R31 ;  /* 0x0000001f00f37308 */ /* 0x000f220000002400 */
[----:B------:R-:W-:Y:S01]  /*51a0*/  @!P0 ISETP.GE.AND P1, PT, R14, R9, PT ;  /* 0x000000090e00820c */ /* 0x000fe20003f26270 */
[--C-:B------:R-:W-:Y:S01]  /*51b0*/  FFMA.FTZ R15, R4, c[0x0][0x23c], -R5.reuse ;  /* 0x00008f00040f7a23 */ /* 0x100fe20000010805 */
[----:B------:R-:W-:Y:S02]  /*51c0*/  MOV R4, R51 ;  /* 0x0000003300047202 */ /* 0x000fe40000000f00 */
[----:B------:R-:W-:Y:S02]  /*51d0*/  @!P0 FSEL R4, R51, -INF , !P1 ;  /* 0xff80000033048808 */ /* 0x000fe40004800000 */
[----:B------:R-:W-:Y:S03]  /*51e0*/  FSETP.NEU.FTZ.AND P1, PT, R3, -INF , PT ;  /* 0xff8000000300780b */ /* 0x000fe60003f3d000 */
[----:B------:R1:W-:Y:S01]  /*51f0*/  MUFU.EX2 R56, R15 ;  /* 0x0000000f00387308 */ /* 0x0003e20000000800 */
[--C-:B------:R-:W-:Y:S01]  /*5200*/  FFMA.FTZ R17, R4, c[0x0][0x23c], -R5.reuse ;  /* 0x00008f0004117a23 */ /* 0x100fe20000010805 */
[----:B------:R-:W-:Y:S02]  /*5210*/  FSEL R4, R16, RZ, P1 ;  /* 0x000000ff10047208 */ /* 0x000fe40000800000 */
[----:B------:R-:W-:Y:S02]  /*5220*/  @!P0 ISETP.GE.AND P1, PT, R14, R8, PT ;  /* 0x000000080e00820c */ /* 0x000fe40003f26270 */
[----:B------:R-:W-:Y:S02]  /*5230*/  MOV R14, R41 ;  /* 0x00000029000e7202 */ /* 0x000fe40000000f00 */
[----:B------:R-:W-:Y:S02]  /*5240*/  @!P0 FSEL R14, R41, -INF , !P1 ;  /* 0xff800000290e8808 */ /* 0x000fe40004800000 */
[----:B------:R-:W-:Y:S01]  /*5250*/  MUFU.EX2 R55, R17 ;  /* 0x0000001100377308 */ /* 0x000fe20000000800 */
[----:B------:R-:W-:Y:S02]  /*5260*/  MOV R16, R251 ;  /* 0x000000fb00107202 */ /* 0x000fe40000000f00 */
[--C-:B------:R-:W-:Y:S07]  /*5270*/  FFMA.FTZ R14, R14, c[0x0][0x23c], -R4.reuse ;  /* 0x00008f000e0e7a23 */ /* 0x100fee0000010804 */
[----:B------:R2:W-:Y:S01]  /*5280*/  MUFU.EX2 R45, R14 ;  /* 0x0000000e002d7308 */ /* 0x0005e20000000800 */
[----:B-1----:R-:W-:Y:S02]  /*5290*/  MOV R15, R42 ;  /* 0x0000002a000f7202 */ /* 0x002fe40000000f00 */
[----:B------:R-:W-:Y:S05]  /*52a0*/  @!P0 FSEL R15, R42, -INF , !P2 ;  /* 0xff8000002a0f8808 */ /* 0x000fea0005000000 */
[--C-:B------:R-:W-:Y:S04]  /*52b0*/  FFMA.FTZ R15, R15, c[0x0][0x23c], -R4.reuse ;  /* 0x00008f000f0f7a23 */ /* 0x100fe80000010804 */
[----:B------:R1:W1:Y:S01]  /*52c0*/  MUFU.EX2 R46, R15 ;  /* 0x0000000f002e7308 */ /* 0x0002620000000800 */
[C---:B--2---:R-:W-:Y:S02]  /*52d0*/  @!P0 IADD3 R14, R0.reuse, 0x9, RZ ;  /* 0x00000009000e8810 */ /* 0x044fe40007ffe0ff */
[----:B-1----:R-:W-:Y:S04]  /*52e0*/  @!P0 IADD3 R15, R0, 0x8, RZ ;  /* 0x00000008000f8810 */ /* 0x002fe80007ffe0ff */
[-C--:B------:R-:W-:Y:S04]  /*52f0*/  @!P0 ISETP.GE.AND P1, PT, R15, R9.reuse, PT ;  /* 0x000000090f00820c */ /* 0x080fe80003f26270 */
[----:B------:R-:W-:Y:S02]  /*5300*/  @!P0 FSEL R16, R251, -INF , !P1 ;  /* 0xff800000fb108808 */ /* 0x000fe40004800000 */
[----:B------:R-:W-:Y:S03]  /*5310*/  @!P0 ISETP.GE.AND P1, PT, R14, R9, PT ;  /* 0x000000090e00820c */ /* 0x000fe60003f26270 */
[--C-:B------:R-:W-:Y:S01]  /*5320*/  FFMA.FTZ R17, R16, c[0x0][0x23c], -R5.reuse ;  /* 0x00008f0010117a23 */ /* 0x100fe20000010805 */
[----:B------:R-:W-:Y:S02]  /*5330*/  MOV R16, R250 ;  /* 0x000000fa00107202 */ /* 0x000fe40000000f00 */
[----:B------:R-:W-:Y:S01]  /*5340*/  @!P0 FSEL R16, R250, -INF , !P1 ;  /* 0xff800000fa108808 */ /* 0x000fe20004800000 */
[----:B------:R-:W-:Y:S01]  /*5350*/  MUFU.EX2 R54, R17 ;  /* 0x0000001100367308 */ /* 0x000fe20000000800 */
[-C--:B------:R-:W-:Y:S03]  /*5360*/  @!P0 ISETP.GE.AND P1, PT, R15, R8.reuse, PT ;  /* 0x000000080f00820c */ /* 0x080fe60003f26270 */
[----:B------:R-:W-:Y:S01]  /*5370*/  FFMA.FTZ R7, R16, c[0x0][0x23c], -R5 ;  /* 0x00008f0010077a23 */ /* 0x000fe20000010805 */
[----:B------:R-:W-:Y:S02]  /*5380*/  @!P0 FSEL R6, R40, -INF , !P1 ;  /* 0xff80000028068808 */ /* 0x000fe40004800000 */
[----:B------:R-:W-:Y:S03]  /*5390*/  @!P0 ISETP.GE.AND P1, PT, R14, R8, PT ;  /* 0x000000080e00820c */ /* 0x000fe60003f26270 */
[----:B------:R1:W-:Y:S02]  /*53a0*/  MUFU.EX2 R53, R7 ;  /* 0x0000000700357308 */ /* 0x0003e40000000800 */
[--C-:B-1----:R-:W-:Y:S01]  /*53b0*/  FFMA.FTZ R7, R6, c[0x0][0x23c], -R4.reuse ;  /* 0x00008f0006077a23 */ /* 0x102fe20000010804 */
[----:B------:R-:W-:Y:S02]  /*53c0*/  MOV R6, R39 ;  /* 0x0000002700067202 */ /* 0x000fe40000000f00 */
[----:B------:R-:W-:Y:S05]  /*53d0*/  @!P0 FSEL R6, R39, -INF , !P1 ;  /* 0xff80000027068808 */ /* 0x000fea0004800000 */
[----:B------:R-:W-:Y:S01]  /*53e0*/  MUFU.EX2 R44, R7 ;  /* 0x00000007002c7308 */ /* 0x000fe20000000800 */
[----:B------:R-:W-:Y:S01]  /*53f0*/  @!P0 ISETP.GE.AND P1, PT, R15, R13, PT ;  /* 0x0000000d0f00820c */ /* 0x000fe20003f26270 */
[----:B------:R-:W-:Y:S08]  /*5400*/  FFMA.FTZ R6, R6, c[0x0][0x23c], -R4 ;  /* 0x00008f0006067a23 */ /* 0x000ff00000010804 */
[----:B------:R1:W-:Y:S02]  /*5410*/  MUFU.EX2 R43, R6 ;  /* 0x00000006002b7308 */ /* 0x0003e40000000800 */
[----:B-1----:R-:W-:Y:S02]  /*5420*/  MOV R6, R155 ;  /* 0x0000009b00067202 */ /* 0x002fe40000000f00 */
[----:B------:R-:W-:Y:S02]  /*5430*/  @!P0 FSEL R6, R155, -INF , !P1 ;  /* 0xff8000009b068808 */ /* 0x000fe40004800000 */
[----:B------:R-:W-:Y:S03]  /*5440*/  @!P0 ISETP.GE.AND P1, PT, R14, R13, PT ;  /* 0x0000000d0e00820c */ /* 0x000fe60003f26270 */
[--C-:B------:R-:W-:Y:S01]  /*5450*/  FFMA.FTZ R7, R6, c[0x0][0x23c], -R11.reuse ;  /* 0x00008f0006077a23 */ /* 0x100fe2000001080b */
[----:B------:R-:W-:Y:S02]  /*5460*/  MOV R6, R144 ;  /* 0x0000009000067202 */ /* 0x000fe40000000f00 */
[----:B------:R-:W-:Y:S01]  /*5470*/  @!P0 FSEL R6, R144, -INF , !P1 ;  /* 0xff80000090068808 */ /* 0x000fe20004800000 */
[----:B------:R1:W-:Y:S01]  /*5480*/  MUFU.EX2 R159, R7 ;  /* 0x00000007009f7308 */ /* 0x0003e20000000800 */
[-C--:B------:R-:W-:Y:S03]  /*5490*/  @!P0 ISETP.GE.AND P1, PT, R15, R12.reuse, PT ;  /* 0x0000000c0f00820c */ /* 0x080fe60003f26270 */
[--C-:B-1----:R-:W-:Y:S01]  /*54a0*/  FFMA.FTZ R7, R6, c[0x0][0x23c], -R11.reuse ;  /* 0x00008f0006077a23 */ /* 0x102fe2000001080b */
[----:B------:R-:W-:Y:S02]  /*54b0*/  MOV R6, R163 ;  /* 0x000000a300067202 */ /* 0x000fe40000000f00 */
[----:B------:R-:W-:Y:S03]  /*54c0*/  @!P0 FSEL R6, R163, -INF , !P1 ;  /* 0xff800000a3068808 */ /* 0x000fe60004800000 */
[----:B------:R1:W-:Y:S01]  /*54d0*/  MUFU.EX2 R158, R7 ;  /* 0x00000007009e7308 */ /* 0x0003e20000000800 */
[----:B------:R-:W-:Y:S01]  /*54e0*/  @!P0 ISETP.GE.AND P1, PT, R14, R12, PT ;  /* 0x0000000c0e00820c */ /* 0x000fe20003f26270 */
[--C-:B------:R-:W-:Y:S01]  /*54f0*/  FFMA.FTZ R14, R6, c[0x0][0x23c], -R10.reuse ;  /* 0x00008f00060e7a23 */ /* 0x100fe2000001080a */
[----:B------:R-:W-:Y:S02]  /*5500*/  MOV R6, R162 ;  /* 0x000000a200067202 */ /* 0x000fe40000000f00 */
[----:B------:R-:W-:Y:S05]  /*5510*/  @!P0 FSEL R6, R162, -INF , !P1 ;  /* 0xff800000a2068808 */ /* 0x000fea0004800000 */
[----:B------:R2:W-:Y:S01]  /*5520*/  MUFU.EX2 R248, R14 ;  /* 0x0000000e00f87308 */ /* 0x0005e20000000800 */
[--C-:B------:R-:W-:Y:S01]  /*5530*/  FFMA.FTZ R15, R6, c[0x0][0x23c], -R10.reuse ;  /* 0x00008f00060f7a23 */ /* 0x100fe2000001080a */
[C---:B------:R-:W-:Y:S08]  /*5540*/  @!P0 IADD3 R6, R0.reuse, 0x11, RZ ;  /* 0x0000001100068810 */ /* 0x040ff00007ffe0ff */
[----:B------:R3:W3:Y:S01]  /*5550*/  MUFU.EX2 R247, R15 ;  /* 0x0000000f00f77308 */ /* 0x0006e20000000800 */
[----:B-1----:R-:W-:Y:S04]  /*5560*/  @!P0 IADD3 R7, R0, 0x10, RZ ;  /* 0x0000001000078810 */ /* 0x002fe80007ffe0ff */
[-C--:B------:R-:W-:Y:S02]  /*5570*/  @!P0 ISETP.GE.AND P1, PT, R7, R13.reuse, PT ;  /* 0x0000000d0700820c */ /* 0x080fe40003f26270 */
[----:B--2---:R-:W-:Y:S02]  /*5580*/  MOV R14, R154 ;  /* 0x0000009a000e7202 */ /* 0x004fe40000000f00 */
[----:B------:R-:W-:Y:S02]  /*5590*/  @!P0 FSEL R14, R154, -INF , !P1 ;  /* 0xff8000009a0e8808 */ /* 0x000fe40004800000 */
[----:B------:R-:W-:Y:S03]  /*55a0*/  @!P0 ISETP.GE.AND P1, PT, R6, R13, PT ;  /* 0x0000000d0600820c */ /* 0x000fe60003f26270 */
[--C-:B---3--:R-:W-:Y:S01]  /*55b0*/  FFMA.FTZ R15, R14, c[0x0][0x23c], -R11.reuse ;  /* 0x00008f000e0f7a23 */ /* 0x108fe2000001080b */
[----:B------:R-:W-:Y:S02]  /*55c0*/  MOV R14, R153 ;  /* 0x00000099000e7202 */ /* 0x000fe40000000f00 */
[----:B------:R-:W-:Y:S01]  /*55d0*/  @!P0 FSEL R14, R153, -INF , !P1 ;  /* 0xff800000990e8808 */ /* 0x000fe20004800000 */
[----:B------:R1:W-:Y:S01]  /*55e0*/  MUFU.EX2 R157, R15 ;  /* 0x0000000f009d7308 */ /* 0x0003e20000000800 */
[-C--:B------:R-:W-:Y:S03]  /*55f0*/  @!P0 ISETP.GE.AND P1, PT, R7, R12.reuse, PT ;  /* 0x0000000c0700820c */ /* 0x080fe60003f26270 */
[----:B-1----:R-:W-:Y:S01]  /*5600*/  FFMA.FTZ R15, R14, c[0x0][0x23c], -R11 ;  /* 0x00008f000e0f7a23 */ /* 0x002fe2000001080b */
[----:B------:R-:W-:Y:S02]  /*5610*/  MOV R14, R165 ;  /* 0x000000a5000e7202 */ /* 0x000fe40000000f00 */
[----:B------:R-:W-:Y:S03]  /*5620*/  @!P0 FSEL R14, R165, -INF , !P1 ;  /* 0xff800000a50e8808 */ /* 0x000fe60004800000 */
[----:B------:R1:W-:Y:S01]  /*5630*/  MUFU.EX2 R156, R15 ;  /* 0x0000000f009c7308 */ /* 0x0003e20000000800 */
[----:B------:R-:W-:Y:S01]  /*5640*/  @!P0 ISETP.GE.AND P1, PT, R6, R12, PT ;  /* 0x0000000c0600820c */ /* 0x000fe20003f26270 */
[--C-:B-1----:R-:W-:Y:S01]  /*5650*/  FFMA.FTZ R15, R14, c[0x0][0x23c], -R10.reuse ;  /* 0x00008f000e0f7a23 */ /* 0x102fe2000001080a */
[----:B------:R-:W-:Y:S02]  /*5660*/  MOV R14, R164 ;  /* 0x000000a4000e7202 */ /* 0x000fe40000000f00 */
[----:B------:R-:W-:Y:S05]  /*5670*/  @!P0 FSEL R14, R164, -INF , !P1 ;  /* 0xff800000a40e8808 */ /* 0x000fea0004800000 */
[----:B------:R1:W-:Y:S01]  /*5680*/  MUFU.EX2 R246, R15 ;  /* 0x0000000f00f67308 */ /* 0x0003e20000000800 */
[----:B------:R-:W-:Y:S01]  /*5690*/  @!P0 ISETP.GE.AND P1, PT, R7, R9, PT ;  /* 0x000000090700820c */ /* 0x000fe20003f26270 */
[----:B-1----:R-:W-:Y:S01]  /*56a0*/  FFMA.FTZ R15, R14, c[0x0][0x23c], -R10 ;  /* 0x00008f000e0f7a23 */ /* 0x002fe2000001080a */
[----:B------:R-:W-:Y:S02]  /*56b0*/  MOV R14, R169 ;  /* 0x000000a9000e7202 */ /* 0x000fe40000000f00 */
[----:B------:R-:W-:Y:S05]  /*56c0*/  @!P0 FSEL R14, R169, -INF , !P1 ;  /* 0xff800000a90e8808 */ /* 0x000fea0004800000 */
[----:B------:R1:W-:Y:S01]  /*56d0*/  MUFU.EX2 R245, R15 ;  /* 0x0000000f00f57308 */ /* 0x0003e20000000800 */
[-C--:B------:R-:W-:Y:S01]  /*56e0*/  @!P0 ISETP.GE.AND P1, PT, R6, R9.reuse, PT ;  /* 0x000000090600820c */ /* 0x080fe20003f26270 */
[--C-:B-1----:R-:W-:Y:S01]  /*56f0*/  FFMA.FTZ R15, R14, c[0x0][0x23c], -R5.reuse ;  /* 0x00008f000e0f7a23 */ /* 0x102fe20000010805 */
[----:B------:R-:W-:Y:S02]  /*5700*/  MOV R14, R168 ;  /* 0x000000a8000e7202 */ /* 0x000fe40000000f00 */
[----:B------:R-:W-:Y:S05]  /*5710*/  @!P0 FSEL R14, R168, -INF , !P1 ;  /* 0xff800000a80e8808 */ /* 0x000fea0004800000 */
[----:B------:R-:W-:Y:S01]  /*5720*/  MUFU.EX2 R50, R15 ;  /* 0x0000000f00327308 */ /* 0x000fe20000000800 */
[----:B------:R-:W-:Y:S02]  /*5730*/  @!P0 ISETP.GE.AND P1, PT, R7, R8, PT ;  /* 0x000000080700820c */ /* 0x000fe40003f26270 */
[----:B------:R-:W-:Y:S01]  /*5740*/  MOV R7, R2 ;  /* 0x0000000200077202 */ /* 0x000fe20000000f00 */
[--C-:B------:R-:W-:Y:S01]  /*5750*/  FFMA.FTZ R14, R14, c[0x0][0x23c], -R5.reuse ;  /* 0x00008f000e0e7a23 */ /* 0x100fe20000010805 */
[----:B------:R-:W-:Y:S02]  /*5760*/  @!P0 FSEL R7, R2, -INF , !P1 ;  /* 0xff80000002078808 */ /* 0x000fe40004800000 */
[----:B------:R-:W-:Y:S02]  /*5770*/  @!P0 ISETP.GE.AND P1, PT, R6, R8, PT ;  /* 0x000000080600820c */ /* 0x000fe40003f26270 */
[C---:B------:R-:W-:Y:S01]  /*5780*/  @!P0 IADD3 R6, R0.reuse, 0x18, RZ ;  /* 0x0000001800068810 */ /* 0x040fe20007ffe0ff */
[----:B------:R1:W-:Y:S01]  /*5790*/  MUFU.EX2 R49, R14 ;  /* 0x0000000e00317308 */ /* 0x0003e20000000800 */
[----:B------:R-:W-:Y:S02]  /*57a0*/  @!P0 IADD3 R0, R0, 0x19, RZ ;  /* 0x0000001900008810 */ /* 0x000fe40007ffe0ff */
[-C--:B------:R-:W-:Y:S01]  /*57b0*/  @!P0 ISETP.GE.AND P2, PT, R6, R9.reuse, PT ;  /* 0x000000090600820c */ /* 0x080fe20003f46270 */
[--C-:B-1----:R-:W-:Y:S01]  /*57c0*/  FFMA.FTZ R14, R7, c[0x0][0x23c], -R4.reuse ;  /* 0x00008f00070e7a23 */ /* 0x102fe20000010804 */
[----:B------:R-:W-:Y:S02]  /*57d0*/  MOV R7, R252 ;  /* 0x000000fc00077202 */ /* 0x000fe40000000f00 */
[----:B------:R-:W-:Y:S03]  /*57e0*/  @!P0 FSEL R7, R252, -INF , !P1 ;  /* 0xff800000fc078808 */ /* 0x000fe60004800000 */
[----:B------:R1:W-:Y:S01]  /*57f0*/  MUFU.EX2 R38, R14 ;  /* 0x0000000e00267308 */ /* 0x0003e20000000800 */
[----:B------:R-:W-:Y:S01]  /*5800*/  @!P0 ISETP.GE.AND P1, PT, R0, R9, PT ;  /* 0x000000090000820c */ /* 0x000fe20003f26270 */
[--C-:B------:R-:W-:Y:S01]  /*5810*/  FFMA.FTZ R15, R7, c[0x0][0x23c], -R4.reuse ;  /* 0x00008f00070f7a23 */ /* 0x100fe20000010804 */
[----:B------:R-:W-:Y:S02]  /*5820*/  MOV R7, R160 ;  /* 0x000000a000077202 */ /* 0x000fe40000000f00 */
[----:B------:R-:W-:Y:S02]  /*5830*/  @!P0 FSEL R7, R160, -INF , !P1 ;  /* 0xff800000a0078808 */ /* 0x000fe40004800000 */
[----:B------:R-:W-:Y:S03]  /*5840*/  @!P0 ISETP.GE.AND P1, PT, R6, R8, PT ;  /* 0x000000080600820c */ /* 0x000fe60003f26270 */
[----:B------:R-:W-:Y:S01]  /*5850*/  MUFU.EX2 R37, R15 ;  /* 0x0000000f00257308 */ /* 0x000fe20000000800 */
[----:B-1----:R-:W-:Y:S02]  /*5860*/  MOV R14, R161 ;  /* 0x000000a1000e7202 */ /* 0x002fe40000000f00 */
[----:B------:R-:W-:Y:S05]  /*5870*/  @!P0 FSEL R14, R161, -INF , !P2 ;  /* 0xff800000a10e8808 */ /* 0x000fea0005000000 */
[--C-:B------:R-:W-:Y:S02]  /*5880*/  FFMA.FTZ R9, R14, c[0x0][0x23c], -R5.reuse ;  /* 0x00008f000e097a23 */ /* 0x100fe40000010805 */
[----:B------:R-:W-:Y:S01]  /*5890*/  FFMA.FTZ R5, R7, c[0x0][0x23c], -R5 ;  /* 0x00008f0007057a23 */ /* 0x000fe20000010805 */
[----:B------:R-:W-:Y:S01]  /*58a0*/  MOV R7, R244 ;  /* 0x000000f400077202 */ /* 0x000fe20000000f00 */
[----:B------:R-:W-:Y:S01]  /*58b0*/  MUFU.EX2 R48, R9 ;  /* 0x0000000900307308 */ /* 0x000fe20000000800 */
[----:B------:R-:W-:Y:S02]  /*58c0*/  @!P0 FSEL R7, R244, -INF , !P1 ;  /* 0xff800000f4078808 */ /* 0x000fe40004800000 */
[-C--:B------:R-:W-:Y:S03]  /*58d0*/  @!P0 ISETP.GE.AND P1, PT, R6, R13.reuse, PT ;  /* 0x0000000d0600820c */ /* 0x080fe60003f26270 */
[----:B------:R-:W-:Y:S04]  /*58e0*/  FFMA.FTZ R7, R7, c[0x0][0x23c], -R4 ;  /* 0x00008f0007077a23 */ /* 0x000fe80000010804 */
[----:B------:R1:W-:Y:S10]  /*58f0*/  MUFU.EX2 R47, R5 ;  /* 0x00000005002f7308 */ /* 0x0003f40000000800 */
[----:B------:R2:W-:Y:S01]  /*5900*/  MUFU.EX2 R36, R7 ;  /* 0x0000000700247308 */ /* 0x0005e20000000800 */
[----:B-1----:R-:W-:Y:S02]  /*5910*/  MOV R5, R148 ;  /* 0x0000009400057202 */ /* 0x002fe40000000f00 */
[----:B------:R-:W-:Y:S02]  /*5920*/  @!P0 FSEL R5, R148, -INF , !P1 ;  /* 0xff80000094058808 */ /* 0x000fe40004800000 */
[----:B------:R-:W-:Y:S03]  /*5930*/  @!P0 ISETP.GE.AND P1, PT, R0, R13, PT ;  /* 0x0000000d0000820c */ /* 0x000fe60003f26270 */
[--C-:B--2---:R-:W-:Y:S01]  /*5940*/  FFMA.FTZ R7, R5, c[0x0][0x23c], -R11.reuse ;  /* 0x00008f0005077a23 */ /* 0x104fe2000001080b */
[----:B------:R-:W-:Y:S02]  /*5950*/  MOV R5, R147 ;  /* 0x0000009300057202 */ /* 0x000fe40000000f00 */
[----:B------:R-:W-:Y:S01]  /*5960*/  @!P0 FSEL R5, R147, -INF , !P1 ;  /* 0xff80000093058808 */ /* 0x000fe20004800000 */
[----:B------:R1:W-:Y:S01]  /*5970*/  MUFU.EX2 R152, R7 ;  /* 0x0000000700987308 */ /* 0x0003e20000000800 */
[----:B------:R-:W-:Y:S03]  /*5980*/  @!P0 ISETP.GE.AND P1, PT, R6, R12, PT ;  /* 0x0000000c0600820c */ /* 0x000fe60003f26270 */
[----:B------:R-:W-:Y:S01]  /*5990*/  FFMA.FTZ R11, R5, c[0x0][0x23c], -R11 ;  /* 0x00008f00050b7a23 */ /* 0x000fe2000001080b */
[----:B------:R-:W-:Y:S02]  /*59a0*/  MOV R5, R150 ;  /* 0x0000009600057202 */ /* 0x000fe40000000f00 */
[----:B------:R-:W-:Y:S02]  /*59b0*/  @!P0 FSEL R5, R150, -INF , !P1 ;  /* 0xff80000096058808 */ /* 0x000fe40004800000 */
[C---:B------:R-:W-:Y:S01]  /*59c0*/  @!P0 ISETP.GE.AND P1, PT, R0.reuse, R12, PT ;  /* 0x0000000c0000820c */ /* 0x040fe20003f26270 */
[----:B------:R-:W4:Y:S02]  /*59d0*/  MUFU.EX2 R151, R11 ;  /* 0x0000000b00977308 */ /* 0x000f240000000800 */
[--C-:B------:R-:W-:Y:S01]  /*59e0*/  FFMA.FTZ R6, R5, c[0x0][0x23c], -R10.reuse ;  /* 0x00008f0005067a23 */ /* 0x100fe2000001080a */
[----:B------:R-:W-:Y:S02]  /*59f0*/  MOV R5, R149 ;  /* 0x0000009500057202 */ /* 0x000fe40000000f00 */
[----:B------:R-:W-:Y:S02]  /*5a00*/  @!P0 FSEL R5, R149, -INF , !P1 ;  /* 0xff80000095058808 */ /* 0x000fe40004800000 */
[----:B------:R-:W-:Y:S02]  /*5a10*/  @!P0 ISETP.GE.AND P1, PT, R0, R8, PT ;  /* 0x000000080000820c */ /* 0x000fe40003f26270 */
[----:B------:R-:W-:Y:S01]  /*5a20*/  F2FP.PACK_AB R0, R146, R249 ;  /* 0x000000f99200723e */ /* 0x000fe200000000ff */
[----:B------:R-:W-:Y:S01]  /*5a30*/  FFMA.FTZ R10, R5, c[0x0][0x23c], -R10 ;  /* 0x00008f00050a7a23 */ /* 0x000fe2000001080a */
[----:B----4-:R-:W-:Y:S01]  /*5a40*/  MOV R5, R243 ;  /* 0x000000f300057202 */ /* 0x010fe20000000f00 */
[----:B------:R3:W-:Y:S01]  /*5a50*/  MUFU.EX2 R167, R6 ;  /* 0x0000000600a77308 */ /* 0x0007e20000000800 */
[----:B------:R-:W-:Y:S01]  /*5a60*/  @!P0 FSEL R5, R243, -INF , !P1 ;  /* 0xff800000f3058808 */ /* 0x000fe20004800000 */
[----:B------:R4:W-:Y:S01]  /*5a70*/  STS [R236+0x13000], R0 ;  /* 0x01300000ec007388 */ /* 0x0009e20000000800 */
[----:B-1----:R-:W-:Y:S02]  /*5a80*/  F2FP.PACK_AB R7, R57, R58 ;  /* 0x0000003a3907723e */ /* 0x002fe400000000ff */
[----:B------:R-:W-:Y:S01]  /*5a90*/  IADD3 R142, P0, R142, UR10, RZ ;  /* 0x0000000a8e8e7c10 */ /* 0x000fe2000ff1e0ff */
[----:B------:R-:W-:Y:S01]  /*5aa0*/  FFMA.FTZ R4, R5, c[0x0][0x23c], -R4 ;  /* 0x00008f0005047a23 */ /* 0x000fe20000010804 */
[----:B------:R-:W-:Y:S01]  /*5ab0*/  F2FP.PACK_AB R5, R45, R46 ;  /* 0x0000002e2d05723e */ /* 0x000fe200000000ff */
[----:B------:R1:W-:Y:S01]  /*5ac0*/  STS [R236+0x13400], R7 ;  /* 0x01340007ec007388 */ /* 0x0003e20000000800 */
[----:B------:R-:W-:Y:S01]  /*5ad0*/  IADD3.X R143, R140, UR9, RZ, P0, !PT ;  /* 0x000000098c8f7c10 */ /* 0x000fe200087fe4ff */
[----:B------:R4:W-:Y:S01]  /*5ae0*/  MUFU.EX2 R3, R4 ;  /* 0x0000000400037308 */ /* 0x0009e20000000800 */
[----:B------:R-:W-:Y:S03]  /*5af0*/  PLOP3.LUT P0, PT, PT, PT, UP3, 0x80, 0x0 ;  /* 0x000000000000781c */ /* 0x000fe60003f0f038 */
[----:B------:R-:W2:Y:S06]  /*5b00*/  LDG.E R140, [R142.64] ;  /* 0x0000000c8e8c7981 */ /* 0x000eac000c1e1900 */
[----:B------:R-:W4:Y:S01]  /*5b10*/  MUFU.EX2 R166, R10 ;  /* 0x0000000a00a67308 */ /* 0x000f220000000800 */
[----:B---3--:R-:W-:Y:S02]  /*5b20*/  F2FP.PACK_AB R6, R55, R56 ;  /* 0x000000383706723e */ /* 0x008fe400000000ff */
[----:B----4-:R-:W-:Y:S05]  /*5b30*/  F2FP.PACK_AB R0, R247, R248 ;  /* 0x000000f8f700723e */ /* 0x010fea00000000ff */
[----:B------:R3:W-:Y:S01]  /*5b40*/  STS [R235+0x13400], R0 ;  /* 0x01340000eb007388 */ /* 0x0007e20000000800 */
[----:B-1----:R-:W-:Y:S02]  /*5b50*/  F2FP.PACK_AB R7, R53, R54 ;  /* 0x000000363507723e */ /* 0x002fe400000000ff */
[----:B------:R-:W-:Y:S05]  /*5b60*/  F2FP.PACK_AB R4, R158, R159 ;  /* 0x0000009f9e04723e */ /* 0x000fea00000000ff */
[----:B------:R1:W-:Y:S04]  /*5b70*/  STS [R235+0x13000], R4 ;  /* 0x01300004eb007388 */ /* 0x0003e80000000800 */
[----:B------:R4:W-:Y:S04]  /*5b80*/  STS [R236+0x14000], R6 ;  /* 0x01400006ec007388 */ /* 0x0009e80000000800 */
[----:B------:R4:W-:Y:S04]  /*5b90*/  STS [R236+0x14400], R5 ;  /* 0x01440005ec007388 */ /* 0x0009e80000000800 */
[----:B------:R4:W-:Y:S01]  /*5ba0*/  STS [R235+0x14000], R7 ;  /* 0x01400007eb007388 */ /* 0x0009e20000000800 */
[----:B---3--:R-:W-:Y:S02]  /*5bb0*/  F2FP.PACK_AB R0, R151, R152 ;  /* 0x000000989700723e */ /* 0x008fe400000000ff */
[----:B-1----:R-:W-:Y:S02]  /*5bc0*/  F2FP.PACK_AB R4, R245, R246 ;  /* 0x000000f6f504723e */ /* 0x002fe400000000ff */
[----:B----4-:R-:W-:Y:S02]  /*5bd0*/  F2FP.PACK_AB R6, R43, R44 ;  /* 0x0000002c2b06723e */ /* 0x010fe400000000ff */
[----:B------:R-:W-:Y:S03]  /*5be0*/  F2FP.PACK_AB R5, R156, R157 ;  /* 0x0000009d9c05723e */ /* 0x000fe600000000ff */
[----:B------:R1:W-:Y:S01]  /*5bf0*/  STS [R235+0x14400], R6 ;  /* 0x01440006eb007388 */ /* 0x0003e20000000800 */
[----:B------:R-:W-:Y:S03]  /*5c00*/  F2FP.PACK_AB R7, R49, R50 ;  /* 0x000000323107723e */ /* 0x000fe600000000ff */
[----:B------:R3:W-:Y:S04]  /*5c10*/  STS [R234+0x13000], R5 ;  /* 0x01300005ea007388 */ /* 0x0007e80000000800 */
[----:B------:R4:W-:Y:S04]  /*5c20*/  STS [R234+0x13400], R4 ;  /* 0x01340004ea007388 */ /* 0x0009e80000000800 */
[----:B------:R4:W-:Y:S01]  /*5c30*/  STS [R233+0x13000], R0 ;  /* 0x01300000e9007388 */ /* 0x0009e20000000800 */
[----:B-1----:R-:W-:Y:S02]  /*5c40*/  F2FP.PACK_AB R6, R37, R38 ;  /* 0x000000262506723e */ /* 0x002fe400000000ff */
[----:B---3--:R-:W-:Y:S02]  /*5c50*/  F2FP.PACK_AB R5, R166, R167 ;  /* 0x000000a7a605723e */ /* 0x008fe400000000ff */
[----:B----4-:R-:W-:Y:S03]  /*5c60*/  F2FP.PACK_AB R4, R47, R48 ;  /* 0x000000302f04723e */ /* 0x010fe600000000ff */
[----:B------:R-:W-:Y:S01]  /*5c70*/  STS [R233+0x13400], R5 ;  /* 0x01340005e9007388 */ /* 0x000fe20000000800 */
[----:B------:R-:W-:Y:S03]  /*5c80*/  F2FP.PACK_AB R0, R3, R36 ;  /* 0x000000240300723e */ /* 0x000fe600000000ff */
[----:B------:R-:W-:Y:S04]  /*5c90*/  STS [R234+0x14000], R7 ;  /* 0x01400007ea007388 */ /* 0x000fe80000000800 */
[----:B------:R-:W-:Y:S04]  /*5ca0*/  STS [R234+0x14400], R6 ;  /* 0x01440006ea007388 */ /* 0x000fe80000000800 */
[----:B------:R-:W-:Y:S04]  /*5cb0*/  STS [R233+0x14000], R4 ;  /* 0x01400004e9007388 */ /* 0x000fe80000000800 */
[----:B------:R1:W-:Y:S04]  /*5cc0*/  STS [R233+0x14400], R0 ;  /* 0x01440000e9007388 */ /* 0x0003e80000000800 */
[----:B------:R-:W3:Y:S08]  /*5cd0*/  LDSM.16.M88.4 R32, [R223+0x6000] ;  /* 0x00600000df20783b */ /* 0x000ef00000000200 */
[----:B------:R-:W4:Y:S08]  /*5ce0*/  LDSM.16.M88.4 R28, [R223+0x6800] ;  /* 0x00680000df1c783b */ /* 0x000f300000000200 */
[----:B------:R-:W4:Y:S01]  /*5cf0*/  LDSM.16.M88.4 R132, [R224+0x6000] ;  /* 0x00600000e084783b */ /* 0x000f220000000200 */
[----:B-1----:R-:W-:Y:S07]  /*5d00*/  FFMA.FTZ R0, -R141, R141, 1 ;  /* 0x3f8000008d007423 */ /* 0x002fee000001018d */
[----:B------:R-:W1:Y:S01]  /*5d10*/  LDSM.16.M88.4 R136, [R224+0x6800] ;  /* 0x00680000e088783b */ /* 0x000e620000000200 */
[----:B------:R-:W-:Y:S01]  /*5d20*/  FMUL.FTZ R0, R0, c[0x0][0x2ec] ;  /* 0x0000bb0000007a20 */ /* 0x000fe20000410000 */
        /* <DEDUP_REMOVED lines=51> */
[----:B--2---:R-:W-:Y:S01]  /*6060*/  FADD.FTZ R5, -R140, R5 ;  /* 0x000000058c057221 */ /* 0x004fe20000010100 */
[C---:B------:R-:W-:Y:S03]  /*6070*/  HMMA.16816.F32 R16, R132.reuse, R214, R16 ;  /* 0x000000d68410723c */ /* 0x040fe60000001810 */
[----:B------:R-:W-:Y:S02]  /*6080*/  FMUL.FTZ R141, R146, R5 ;  /* 0x00000005928d7220 */ /* 0x000fe40000410000 */
[----:B------:R-:W-:Y:S01]  /*6090*/  FADD.FTZ R4, -R140, R4 ;  /* 0x000000048c047221 */ /* 0x000fe20000010100 */
[----:B------:R1:W2:Y:S02]  /*60a0*/  LDG.E R5, [R142.64+0x20] ;  /* 0x0000200c8e057981 */ /* 0x0002a4000c1e1900 */
[-C--:B------:R-:W-:Y:S01]  /*60b0*/  HMMA.16816.F32 R20, R132, R216.reuse, R20 ;  /* 0x000000d88414723c */ /* 0x080fe20000001814 */
[----:B------:R-:W-:Y:S04]  /*60c0*/  FMUL.FTZ R4, R249, R4 ;  /* 0x00000004f9047220 */ /* 0x000fe80000410000 */
[----:B------:R-:W-:Y:S02]  /*60d0*/  FMUL.FTZ R146, R4, R0 ;  /* 0x0000000004927220 */ /* 0x000fe40000410000 */
[----:B------:R1:W3:Y:S01]  /*60e0*/  LDG.E R4, [R142.64+0x80] ;  /* 0x0000800c8e047981 */ /* 0x0002e2000c1e1900 */
[C---:B------:R-:W-:Y:S03]  /*60f0*/  HMMA.16816.F32 R24, R136.reuse, R216, R24 ;  /* 0x000000d88818723c */ /* 0x040fe60000001818 */
[----:B------:R1:W4:Y:S05]  /*6100*/  LDG.E R0, [R142.64+0xa0] ;  /* 0x0000a00c8e007981 */ /* 0x00032a000c1e1900 */
[C---:B------:R-:W-:Y:S01]  /*6110*/  FADD.FTZ R16, -R140.reuse, R16 ;  /* 0x000000108c107221 */ /* 0x040fe20000010100 */
[-C--:B------:R-:W-:Y:S03]  /*6120*/  HMMA.16816.F32 R28, R136, R218.reuse, R28 ;  /* 0x000000da881c723c */ /* 0x080fe6000000181c */
[C---:B------:R-:W-:Y:S04]  /*6130*/  FADD.FTZ R17, -R140.reuse, R17 ;  /* 0x000000118c117221 */ /* 0x040fe80000010100 */
[C---:B------:R-:W-:Y:S01]  /*6140*/  FADD.FTZ R20, -R140.reuse, R20 ;  /* 0x000000148c147221 */ /* 0x040fe20000010100 */
[----:B------:R-:W-:Y:S01]  /*6150*/  HMMA.16816.F32 R32, R132, R218, R32 ;  /* 0x000000da8420723c */ /* 0x000fe20000001820 */
[----:B------:R-:W-:Y:S03]  /*6160*/  FADD.FTZ R21, -R140, R21 ;  /* 0x000000158c157221 */ /* 0x000fe60000010100 */
[----:B------:R-:W-:Y:S03]  /*6170*/  FFMA.FTZ R136, -R150, R150, 1 ;  /* 0x3f80000096887423 */ /* 0x000fe60000010196 */
[----:B------:R-:W-:Y:S02]  /*6180*/  FFMA.FTZ R132, -R145, R145, 1 ;  /* 0x3f80000091847423 */ /* 0x000fe40000010191 */
[----:B------:R-:W-:Y:S03]  /*6190*/  FMUL.FTZ R133, R159, R16 ;  /* 0x000000109f857220 */ /* 0x000fe60000410000 */
[----:B------:R-:W-:Y:S02]  /*61a0*/  FMUL.FTZ R132, R132, c[0x0][0x2ec] ;  /* 0x0000bb0084847a20 */ /* 0x000fe40000410000 */
[----:B------:R-:W-:Y:S02]  /*61b0*/  FFMA.FTZ R16, -R144, R144, 1 ;  /* 0x3f80000090107423 */ /* 0x000fe40000010190 */
[----:B------:R-:W-:Y:S02]  /*61c0*/  FMUL.FTZ R145, R141, R132 ;  /* 0x000000848d917220 */ /* 0x000fe40000410000 */
[----:B------:R-:W-:Y:S02]  /*61d0*/  FMUL.FTZ R132, R158, R17 ;  /* 0x000000119e847220 */ /* 0x000fe40000410000 */
[----:B------:R-:W-:Y:S02]  /*61e0*/  FFMA.FTZ R17, -R155, R155, 1 ;  /* 0x3f8000009b117423 */ /* 0x000fe4000001019b */
[----:B------:R-:W-:Y:S02]  /*61f0*/  FMUL.FTZ R16, R16, c[0x0][0x2ec] ;  /* 0x0000bb0010107a20 */ /* 0x000fe40000410000 */
[----:B------:R-:W-:Y:S02]  /*6200*/  FMUL.FTZ R17, R17, c[0x0][0x2ec] ;  /* 0x0000bb0011117a20 */ /* 0x000fe40000410000 */
[----:B------:R-:W-:Y:S02]  /*6210*/  FMUL.FTZ R135, R157, R20 ;  /* 0x000000149d877220 */ /* 0x000fe40000410000 */
[C---:B------:R-:W-:Y:S02]  /*6220*/  FADD.FTZ R20, -R140.reuse, R32 ;  /* 0x000000208c147221 */ /* 0x040fe40000010100 */
[----:B------:R-:W-:Y:S02]  /*6230*/  FADD.FTZ R32, -R140, R33 ;  /* 0x000000218c207221 */ /* 0x000fe40000010100 */
[----:B------:R-:W-:Y:S02]  /*6240*/  FMUL.FTZ R144, R133, R17 ;  /* 0x0000001185907220 */ /* 0x000fe40000410000 */
[----:B-1----:R-:W-:Y:S02]  /*6250*/  FMUL.FTZ R143, R132, R16 ;  /* 0x00000010848f7220 */ /* 0x002fe40000410000 */
[----:B------:R-:W-:Y:S01]  /*6260*/  FFMA.FTZ R17, -R148, R148, 1 ;  /* 0x3f80000094117423 */ /* 0x000fe20000010194 */
[----:B------:R-:W-:Y:S01]  /*6270*/  MOV R148, R238 ;  /* 0x000000ee00947202 */ /* 0x000fe20000000f00 */
[----:B------:R-:W-:Y:S02]  /*6280*/  FFMA.FTZ R16, -R147, R147, 1 ;  /* 0x3f80000093107423 */ /* 0x000fe40000010193 */
[----:B------:R-:W-:Y:S02]  /*6290*/  FMUL.FTZ R33, R152, R20 ;  /* 0x0000001498217220 */ /* 0x000fe40000410000 */
[----:B------:R-:W-:Y:S02]  /*62a0*/  FMUL.FTZ R32, R151, R32 ;  /* 0x0000002097207220 */ /* 0x000fe40000410000 */
[----:B------:R-:W-:Y:S02]  /*62b0*/  FMUL.FTZ R17, R17, c[0x0][0x2ec] ;  /* 0x0000bb0011117a20 */ /* 0x000fe40000410000 */
[----:B------:R-:W-:Y:S02]  /*62c0*/  FMUL.FTZ R16, R16, c[0x0][0x2ec] ;  /* 0x0000bb0010107a20 */ /* 0x000fe40000410000 */
[----:B------:R-:W-:Y:S02]  /*62d0*/  FMUL.FTZ R140, R33, R17 ;  /* 0x00000011218c7220 */ /* 0x000fe40000410000 */
[----:B------:R-:W-:Y:S02]  /*62e0*/  FMUL.FTZ R139, R32, R16 ;  /* 0x00000010208b7220 */ /* 0x000fe40000410000 */
[----:B------:R-:W-:Y:S02]  /*62f0*/  FMUL.FTZ R134, R156, R21 ;  /* 0x000000159c867220 */ /* 0x000fe40000410000 */
[----:B------:R-:W-:Y:S02]  /*6300*/  FFMA.FTZ R21, -R154, R154, 1 ;  /* 0x3f8000009a157423 */ /* 0x000fe4000001019a */
[----:B------:R-:W-:Y:S02]  /*6310*/  FMUL.FTZ R136, R136, c[0x0][0x2ec] ;  /* 0x0000bb0088887a20 */ /* 0x000fe40000410000 */
[----:B------:R-:W-:Y:S02]  /*6320*/  FMUL.FTZ R21, R21, c[0x0][0x2ec] ;  /* 0x0000bb0015157a20 */ /* 0x000fe40000410000 */
[----:B------:R-:W-:Y:S02]  /*6330*/  FFMA.FTZ R132, -R163, R163, 1 ;  /* 0x3f800000a3847423 */ /* 0x000fe400000101a3 */
[----:B------:R-:W-:Y:S02]  /*6340*/  FMUL.FTZ R142, R135, R21 ;  /* 0x00000015878e7220 */ /* 0x000fe40000410000 */
[----:B------:R-:W-:Y:S01]  /*6350*/  FFMA.FTZ R135, -R149, R149, 1 ;  /* 0x3f80000095877423 */ /* 0x000fe20000010195 */
[----:B------:R-:W-:Y:S01]  /*6360*/  MOV R149, R237 ;  /* 0x000000ed00957202 */ /* 0x000fe20000000f00 */
[----:B------:R-:W-:Y:S02]  /*6370*/  FMUL.FTZ R132, R132, c[0x0][0x2ec] ;  /* 0x0000bb0084847a20 */ /* 0x000fe40000410000 */
[----:B------:R-:W-:Y:S02]  /*6380*/  FMUL.FTZ R135, R135, c[0x0][0x2ec] ;  /* 0x0000bb0087877a20 */ /* 0x000fe40000410000 */
[----:B------:R-:W-:Y:S02]  /*6390*/  FFMA.FTZ R32, -R52, R52, 1 ;  /* 0x3f80000034207423 */ /* 0x000fe40000010134 */
[----:B------:R-:W-:Y:S02]  /*63a0*/  FFMA.FTZ R20, -R153, R153, 1 ;  /* 0x3f80000099147423 */ /* 0x000fe40000010199 */
[----:B------:R-:W-:Y:S02]  /*63b0*/  FMUL.FTZ R32, R32, c[0x0][0x2ec] ;  /* 0x0000bb0020207a20 */ /* 0x000fe40000410000 */
[----:B------:R-:W-:Y:S02]  /*63c0*/  FMUL.FTZ R20, R20, c[0x0][0x2ec] ;  /* 0x0000bb0014147a20 */ /* 0x000fe40000410000 */
[----:B------:R-:W-:Y:S02]  /*63d0*/  FFMA.FTZ R133, -R164, R164, 1 ;  /* 0x3f800000a4857423 */ /* 0x000fe400000101a4 */
[----:B------:R-:W-:Y:S02]  /*63e0*/  FMUL.FTZ R141, R134, R20 ;  /* 0x00000014868d7220 */ /* 0x000fe40000410000 */
[----:B------:R-:W-:Y:S02]  /*63f0*/  FFMA.FTZ R134, -R165, R165, 1 ;  /* 0x3f800000a5867423 */ /* 0x000fe400000101a5 */
[----:B------:R-:W-:Y:S02]  /*6400*/  FMUL.FTZ R133, R133, c[0x0][0x2ec] ;  /* 0x0000bb0085857a20 */ /* 0x000fe40000410000 */
[----:B------:R-:W-:Y:S02]  /*6410*/  FMUL.FTZ R134, R134, c[0x0][0x2ec] ;  /* 0x0000bb0086867a20 */ /* 0x000fe40000410000 */
[----:B------:R-:W-:Y:S02]  /*6420*/  FFMA.FTZ R20, -R2, R2, 1 ;  /* 0x3f80000002147423 */ /* 0x000fe40000010102 */
[----:B------:R-:W-:Y:S02]  /*6430*/  FFMA.FTZ R33, -R250, R250, 1 ;  /* 0x3f800000fa217423 */ /* 0x000fe400000101fa */
[----:B------:R-:W-:Y:S02]  /*6440*/  FFMA.FTZ R21, -R243, R243, 1 ;  /* 0x3f800000f3157423 */ /* 0x000fe400000101f3 */
[----:B------:R-:W-:Y:S02]  /*6450*/  FMUL.FTZ R33, R33, c[0x0][0x2ec] ;  /* 0x0000bb0021217a20 */ /* 0x000fe40000410000 */
[----:B------:R-:W-:Y:S02]  /*6460*/  FMUL.FTZ R20, R20, c[0x0][0x2ec] ;  /* 0x0000bb0014147a20 */ /* 0x000fe40000410000 */
[----:B------:R-:W-:Y:S02]  /*6470*/  FMUL.FTZ R21, R21, c[0x0][0x2ec] ;  /* 0x0000bb0015157a20 */ /* 0x000fe40000410000 */
[C---:B--2---:R-:W-:Y:S02]  /*6480*/  FADD.FTZ R17, -R5.reuse, R6 ;  /* 0x0000000605117221 */ /* 0x044fe40000010100 */
[----:B------:R-:W-:Y:S02]  /*6490*/  FADD.FTZ R16, -R5, R7 ;  /* 0x0000000705107221 */ /* 0x000fe40000010100 */
[----:B------:R-:W-:Y:S02]  /*64a0*/  FFMA.FTZ R6, -R170, R170, 1 ;  /* 0x3f800000aa067423 */ /* 0x000fe400000101aa */
[----:B------:R-:W-:Y:S02]  /*64b0*/  FFMA.FTZ R7, -R171, R171, 1 ;  /* 0x3f800000ab077423 */ /* 0x000fe400000101ab */
[----:B------:R-:W-:Y:S02]  /*64c0*/  FMUL.FTZ R16, R57, R16 ;  /* 0x0000001039107220 */ /* 0x000fe40000410000 */
[----:B------:R-:W-:Y:S02]  /*64d0*/  FMUL.FTZ R6, R6, c[0x0][0x2ec] ;  /* 0x0000bb0006067a20 */ /* 0x000fe40000410000 */
[----:B------:R-:W-:Y:S02]  /*64e0*/  FMUL.FTZ R17, R58, R17 ;  /* 0x000000113a117220 */ /* 0x000fe40000410000 */
[----:B------:R-:W-:Y:S01]  /*64f0*/  FMUL.FTZ R7, R7, c[0x0][0x2ec] ;  /* 0x0000bb0007077a20 */ /* 0x000fe20000410000 */
[----:B------:R1:W5:Y:S01]  /*6500*/  LDL.LU R58, [R1+0xc0] ;  /* 0x0000c000013a7983 */ /* 0x0003620000300800 */
[C---:B------:R-:W-:Y:S02]  /*6510*/  FADD.FTZ R18, -R5.reuse, R18 ;  /* 0x0000001205127221 */ /* 0x040fe40000010100 */
[C---:B------:R-:W-:Y:S01]  /*6520*/  FADD.FTZ R19, -R5.reuse, R19 ;  /* 0x0000001305137221 */ /* 0x040fe20000010100 */
[----:B------:R1:W5:Y:S01]  /*6530*/  LDL.LU R57, [R1+0xbc] ;  /* 0x0000bc0001397983 */ /* 0x0003620000300800 */
[----:B------:R-:W-:Y:S02]  /*6540*/  FMUL.FTZ R137, R16, R6 ;  /* 0x0000000610897220 */ /* 0x000fe40000410000 */
[----:B------:R-:W-:Y:S02]  /*6550*/  FFMA.FTZ R6, -R162, R162, 1 ;  /* 0x3f800000a2067423 */ /* 0x000fe400000101a2 */
[----:B------:R-:W-:Y:S02]  /*6560*/  FADD.FTZ R34, -R5, R34 ;  /* 0x0000002205227221 */ /* 0x000fe40000010100 */
[----:B------:R-:W-:Y:S02]  /*6570*/  FMUL.FTZ R138, R17, R7 ;  /* 0x00000007118a7220 */ /* 0x000fe40000410000 */
[----:B------:R-:W-:Y:S02]  /*6580*/  FMUL.FTZ R7, R248, R18 ;  /* 0x00000012f8077220 */ /* 0x000fe40000410000 */
[----:B------:R-:W-:Y:S02]  /*6590*/  FMUL.FTZ R16, R247, R19 ;  /* 0x00000013f7107220 */ /* 0x000fe40000410000 */
[C---:B------:R-:W-:Y:S02]  /*65a0*/  FADD.FTZ R17, -R5.reuse, R22 ;  /* 0x0000001605117221 */ /* 0x040fe40000010100 */
[C---:B------:R-:W-:Y:S02]  /*65b0*/  FADD.FTZ R18, -R5.reuse, R23 ;  /* 0x0000001705127221 */ /* 0x040fe40000010100 */
[----:B------:R-:W-:Y:S02]  /*65c0*/  FMUL.FTZ R6, R6, c[0x0][0x2ec] ;  /* 0x0000bb0006067a20 */ /* 0x000fe40000410000 */
[----:B------:R-:W-:Y:S02]  /*65d0*/  FADD.FTZ R19, -R5, R35 ;  /* 0x0000002305137221 */ /* 0x000fe40000010100 */
[----:B------:R-:W-:Y:S02]  /*65e0*/  FMUL.FTZ R5, R167, R34 ;  /* 0x00000022a7057220 */ /* 0x000fe40000410000 */
[----:B------:R-:W-:Y:S02]  /*65f0*/  FMUL.FTZ R35, R16, R6 ;  /* 0x0000000610237220 */ /* 0x000fe40000410000 */
[----:B------:R-:W-:Y:S02]  /*6600*/  FMUL.FTZ R6, R166, R19 ;  /* 0x00000013a6067220 */ /* 0x000fe40000410000 */
[----:B------:R-:W-:Y:S02]  /*6610*/  FMUL.FTZ R136, R5, R136 ;  /* 0x0000008805887220 */ /* 0x000fe40000410000 */
[----:B---3--:R-:W-:Y:S02]  /*6620*/  FADD.FTZ R5, -R4, R8 ;  /* 0x0000000804057221 */ /* 0x008fe40000010100 */
[----:B------:R-:W-:Y:S02]  /*6630*/  FMUL.FTZ R135, R6, R135 ;  /* 0x0000008706877220 */ /* 0x000fe40000410000 */
[----:B------:R-:W-:Y:S02]  /*6640*/  FADD.FTZ R6, -R4, R9 ;  /* 0x0000000904067221 */ /* 0x000fe40000010100 */
[----:B------:R-:W-:Y:S02]  /*6650*/  FMUL.FTZ R5, R56, R5 ;  /* 0x0000000538057220 */ /* 0x000fe40000410000 */
[----:B------:R-:W-:Y:S01]  /*6660*/  FMUL.FTZ R132, R7, R132 ;  /* 0x0000008407847220 */ /* 0x000fe20000410000 */
[----:B------:R1:W5:Y:S01]  /*6670*/  LDL.LU R56, [R1+0xb8] ;  /* 0x0000b80001387983 */ /* 0x0003620000300800 */
[C---:B------:R-:W-:Y:S02]  /*6680*/  FADD.FTZ R7, -R4.reuse, R12 ;  /* 0x0000000c04077221 */ /* 0x040fe40000010100 */
[----:B------:R-:W-:Y:S02]  /*6690*/  FMUL.FTZ R6, R55, R6 ;  /* 0x0000000637067220 */ /* 0x000fe40000410000 */
[----:B------:R-:W-:Y:S01]  /*66a0*/  FADD.FTZ R8, -R4, R13 ;  /* 0x0000000d04087221 */ /* 0x000fe20000010100 */
[----:B------:R1:W5:Y:S01]  /*66b0*/  LDL.LU R55, [R1+0xb4] ;  /* 0x0000b40001377983 */ /* 0x0003620000300800 */
[----:B------:R-:W-:Y:S02]  /*66c0*/  FMUL.FTZ R7, R54, R7 ;  /* 0x0000000736077220 */ /* 0x000fe40000410000 */
[----:B------:R-:W-:Y:S01]  /*66d0*/  FMUL.FTZ R8, R53, R8 ;  /* 0x0000000835087220 */ /* 0x000fe20000410000 */
[----:B------:R1:W5:Y:S01]  /*66e0*/  LDL.LU R54, [R1+0xb0] ;  /* 0x0000b00001367983 */ /* 0x0003620000300800 */
[----:B------:R-:W-:Y:S02]  /*66f0*/  FFMA.FTZ R23, -R51, R51, 1 ;  /* 0x3f80000033177423 */ /* 0x000fe40000010133 */
[----:B------:R-:W-:Y:S01]  /*6700*/  FFMA.FTZ R34, -R251, R251, 1 ;  /* 0x3f800000fb227423 */ /* 0x000fe200000101fb */
[----:B------:R1:W5:Y:S01]  /*6710*/  LDL.LU R53, [R1+0xac] ;  /* 0x0000ac0001357983 */ /* 0x0003620000300800 */
[----:B------:R-:W-:Y:S02]  /*6720*/  FMUL.FTZ R23, R23, c[0x0][0x2ec] ;  /* 0x0000bb0017177a20 */ /* 0x000fe40000410000 */
[----:B------:R-:W-:Y:S01]  /*6730*/  FMUL.FTZ R34, R34, c[0x0][0x2ec] ;  /* 0x0000bb0022227a20 */ /* 0x000fe20000410000 */
[----:B------:R1:W5:Y:S01]  /*6740*/  LDL.LU R52, [R1+0xa8] ;  /* 0x0000a80001347983 */ /* 0x0003620000300800 */
[----:B------:R-:W-:Y:S02]  /*6750*/  FADD.FTZ R24, -R4, R24 ;  /* 0x0000001804187221 */ /* 0x000fe40000010100 */
[----:B------:R-:W-:Y:S01]  /*6760*/  FMUL.FTZ R32, R5, R32 ;  /* 0x0000002005207220 */ /* 0x000fe20000410000 */
[----:B------:R1:W5:Y:S01]  /*6770*/  LDL.LU R51, [R1+0xa4] ;  /* 0x0000a40001337983 */ /* 0x0003620000300800 */
[----:B------:R-:W-:Y:S02]  /*6780*/  FMUL.FTZ R23, R6, R23 ;  /* 0x0000001706177220 */ /* 0x000fe40000410000 */
[----:B------:R-:W-:Y:S02]  /*6790*/  FMUL.FTZ R34, R7, R34 ;  /* 0x0000002207227220 */ /* 0x000fe40000410000 */
[C---:B------:R-:W-:Y:S02]  /*67a0*/  FADD.FTZ R5, -R4.reuse, R25 ;  /* 0x0000001904057221 */ /* 0x040fe40000010100 */
[C---:B------:R-:W-:Y:S02]  /*67b0*/  FADD.FTZ R6, -R4.reuse, R28 ;  /* 0x0000001c04067221 */ /* 0x040fe40000010100 */
[----:B------:R-:W-:Y:S02]  /*67c0*/  FADD.FTZ R7, -R4, R29 ;  /* 0x0000001d04077221 */ /* 0x000fe40000010100 */
[----:B------:R-:W-:Y:S02]  /*67d0*/  FMUL.FTZ R4, R50, R24 ;  /* 0x0000001832047220 */ /* 0x000fe40000410000 */
[----:B------:R-:W-:Y:S01]  /*67e0*/  FMUL.FTZ R5, R49, R5 ;  /* 0x0000000531057220 */ /* 0x000fe20000410000 */
[----:B------:R1:W5:Y:S01]  /*67f0*/  LDL.LU R50, [R1+0xa0] ;  /* 0x0000a00001327983 */ /* 0x0003620000300800 */
[----:B------:R-:W-:Y:S02]  /*6800*/  FFMA.FTZ R25, -R169, R169, 1 ;  /* 0x3f800000a9197423 */ /* 0x000fe400000101a9 */
[----:B------:R-:W-:Y:S01]  /*6810*/  FMUL.FTZ R6, R48, R6 ;  /* 0x0000000630067220 */ /* 0x000fe20000410000 */
[----:B------:R1:W5:Y:S01]  /*6820*/  LDL.LU R49, [R1+0x9c] ;  /* 0x00009c0001317983 */ /* 0x0003620000300800 */
[----:B------:R-:W-:Y:S02]  /*6830*/  FFMA.FTZ R24, -R168, R168, 1 ;  /* 0x3f800000a8187423 */ /* 0x000fe400000101a8 */
[----:B------:R-:W-:Y:S01]  /*6840*/  FMUL.FTZ R25, R25, c[0x0][0x2ec] ;  /* 0x0000bb0019197a20 */ /* 0x000fe20000410000 */
[----:B------:R1:W5:Y:S01]  /*6850*/  LDL.LU R48, [R1+0x98] ;  /* 0x0000980001307983 */ /* 0x0003620000300800 */
[----:B------:R-:W-:Y:S02]  /*6860*/  FMUL.FTZ R7, R47, R7 ;  /* 0x000000072f077220 */ /* 0x000fe40000410000 */
[----:B------:R-:W-:Y:S01]  /*6870*/  FFMA.FTZ R29, -R161, R161, 1 ;  /* 0x3f800000a11d7423 */ /* 0x000fe200000101a1 */
[----:B------:R1:W5:Y:S01]  /*6880*/  LDL.LU R47, [R1+0x94] ;  /* 0x00009400012f7983 */ /* 0x0003620000300800 */
[----:B------:R-:W-:Y:S02]  /*6890*/  FMUL.FTZ R24, R24, c[0x0][0x2ec] ;  /* 0x0000bb0018187a20 */ /* 0x000fe40000410000 */
[----:B------:R-:W-:Y:S02]  /*68a0*/  FMUL.FTZ R25, R4, R25 ;  /* 0x0000001904197220 */ /* 0x000fe40000410000 */
[----:B----4-:R-:W-:Y:S02]  /*68b0*/  FADD.FTZ R4, -R0, R10 ;  /* 0x0000000a00047221 */ /* 0x010fe40000010100 */
[----:B------:R-:W-:Y:S02]  /*68c0*/  FFMA.FTZ R28, -R160, R160, 1 ;  /* 0x3f800000a01c7423 */ /* 0x000fe400000101a0 */
[----:B------:R-:W-:Y:S02]  /*68d0*/  FMUL.FTZ R29, R29, c[0x0][0x2ec] ;  /* 0x0000bb001d1d7a20 */ /* 0x000fe40000410000 */
[----:B------:R-:W-:Y:S02]  /*68e0*/  FMUL.FTZ R24, R5, R24 ;  /* 0x0000001805187220 */ /* 0x000fe40000410000 */
[----:B------:R-:W-:Y:S02]  /*68f0*/  FADD.FTZ R5, -R0, R11 ;  /* 0x0000000b00057221 */ /* 0x000fe40000010100 */
[----:B------:R-:W-:Y:S02]  /*6900*/  FMUL.FTZ R4, R46, R4 ;  /* 0x000000042e047220 */ /* 0x000fe40000410000 */
[----:B------:R-:W-:Y:S01]  /*6910*/  FMUL.FTZ R28, R28, c[0x0][0x2ec] ;  /* 0x0000bb001c1c7a20 */ /* 0x000fe20000410000 */
[----:B------:R1:W5:Y:S01]  /*6920*/  LDL.LU R46, [R1+0x90] ;  /* 0x00009000012e7983 */ /* 0x0003620000300800 */
[----:B------:R-:W-:Y:S02]  /*6930*/  FMUL.FTZ R29, R6, R29 ;  /* 0x0000001d061d7220 */ /* 0x000fe40000410000 */
[C---:B------:R-:W-:Y:S02]  /*6940*/  FADD.FTZ R6, -R0.reuse, R14 ;  /* 0x0000000e00067221 */ /* 0x040fe40000010100 */
[----:B------:R-:W-:Y:S02]  /*6950*/  FMUL.FTZ R5, R45, R5 ;  /* 0x000000052d057220 */ /* 0x000fe40000410000 */
[----:B------:R-:W-:Y:S01]  /*6960*/  FMUL.FTZ R28, R7, R28 ;  /* 0x0000001c071c7220 */ /* 0x000fe20000410000 */
[----:B------:R1:W5:Y:S01]  /*6970*/  LDL.LU R45, [R1+0x8c] ;  /* 0x00008c00012d7983 */ /* 0x0003620000300800 */
        /* <DEDUP_REMOVED lines=8> */
[----:B------:R-:W-:Y:S01]  /*6a00*/  FMUL.FTZ R17, R246, R17 ;  /* 0x00000011f6117220 */ /* 0x000fe20000410000 */
[----:B------:R1:W5:Y:S01]  /*6a10*/  LDL.LU R42, [R1+0x80] ;  /* 0x00008000012a7983 */ /* 0x0003620000300800 */
[----:B------:R-:W-:Y:S02]  /*6a20*/  FMUL.FTZ R133, R18, R133 ;  /* 0x0000008512857220 */ /* 0x000fe40000410000 */
[----:B------:R-:W-:Y:S01]  /*6a30*/  FFMA.FTZ R18, -R40, R40, 1 ;  /* 0x3f80000028127423 */ /* 0x000fe20000010128 */
[----:B------:R1:W5:Y:S01]  /*6a40*/  LDL.LU R41, [R1+0x7c] ;  /* 0x00007c0001297983 */ /* 0x0003620000300800 */
[----:B------:R-:W-:Y:S02]  /*6a50*/  FMUL.FTZ R134, R17, R134 ;  /* 0x0000008611867220 */ /* 0x000fe40000410000 */
[----:B------:R-:W-:Y:S01]  /*6a60*/  FFMA.FTZ R17, -R39, R39, 1 ;  /* 0x3f80000027117423 */ /* 0x000fe20000010127 */
[----:B------:R1:W5:Y:S01]  /*6a70*/  LDL.LU R40, [R1+0x78] ;  /* 0x0000780001287983 */ /* 0x0003620000300800 */
[----:B------:R-:W-:Y:S02]  /*6a80*/  FMUL.FTZ R10, R10, c[0x0][0x2ec] ;  /* 0x0000bb000a0a7a20 */ /* 0x000fe40000410000 */
[----:B------:R-:W-:Y:S01]  /*6a90*/  FMUL.FTZ R13, R13, c[0x0][0x2ec] ;  /* 0x0000bb000d0d7a20 */ /* 0x000fe20000410000 */
[----:B------:R1:W5:Y:S01]  /*6aa0*/  LDL.LU R39, [R1+0x74] ;  /* 0x0000740001277983 */ /* 0x0003620000300800 */
[----:B------:R-:W-:Y:S02]  /*6ab0*/  FMUL.FTZ R18, R18, c[0x0][0x2ec] ;  /* 0x0000bb0012127a20 */ /* 0x000fe40000410000 */
[----:B------:R-:W-:Y:S02]  /*6ac0*/  FADD.FTZ R26, -R0, R26 ;  /* 0x0000001a001a7221 */ /* 0x000fe40000010100 */
[----:B------:R-:W-:Y:S02]  /*6ad0*/  FMUL.FTZ R10, R4, R10 ;  /* 0x0000000a040a7220 */ /* 0x000fe40000410000 */
[----:B------:R-:W-:Y:S02]  /*6ae0*/  FMUL.FTZ R13, R5, R13 ;  /* 0x0000000d050d7220 */ /* 0x000fe40000410000 */
[----:B------:R-:W-:Y:S02]  /*6af0*/  FMUL.FTZ R18, R6, R18 ;  /* 0x0000001206127220 */ /* 0x000fe40000410000 */
[C---:B------:R-:W-:Y:S02]  /*6b00*/  FADD.FTZ R4, -R0.reuse, R27 ;  /* 0x0000001b00047221 */ /* 0x040fe40000010100 */
[C---:B------:R-:W-:Y:S02]  /*6b10*/  FADD.FTZ R5, -R0.reuse, R30 ;  /* 0x0000001e00057221 */ /* 0x040fe40000010100 */
[----:B------:R-:W-:Y:S02]  /*6b20*/  FADD.FTZ R6, -R0, R31 ;  /* 0x0000001f00067221 */ /* 0x000fe40000010100 */
[----:B------:R-:W-:Y:S02]  /*6b30*/  FMUL.FTZ R0, R38, R26 ;  /* 0x0000001a26007220 */ /* 0x000fe40000410000 */
[----:B------:R1:W5:Y:S01]  /*6b40*/  LDL.LU R38, [R1+0x70] ;  /* 0x0000700001267983 */ /* 0x0003620000300800 */
[----:B------:R-:W-:Y:S02]  /*6b50*/  FMUL.FTZ R4, R37, R4 ;  /* 0x0000000425047220 */ /* 0x000fe40000410000 */
[----:B------:R-:W-:Y:S01]  /*6b60*/  FMUL.FTZ R5, R36, R5 ;  /* 0x0000000524057220 */ /* 0x000fe20000410000 */
[----:B------:R1:W5:Y:S01]  /*6b70*/  LDL.LU R37, [R1+0x6c] ;  /* 0x00006c0001257983 */ /* 0x0003620000300800 */
[----:B------:R-:W-:Y:S02]  /*6b80*/  FMUL.FTZ R6, R3, R6 ;  /* 0x0000000603067220 */ /* 0x000fe40000410000 */
[----:B------:R-:W-:Y:S01]  /*6b90*/  FFMA.FTZ R19, -R252, R252, 1 ;  /* 0x3f800000fc137423 */ /* 0x000fe200000101fc */
[----:B------:R1:W5:Y:S01]  /*6ba0*/  LDL.LU R36, [R1+0x68] ;  /* 0x0000680001247983 */ /* 0x0003620000300800 */
[----:B------:R-:W-:Y:S02]  /*6bb0*/  FFMA.FTZ R22, -R244, R244, 1 ;  /* 0x3f800000f4167423 */ /* 0x000fe400000101f4 */
[----:B------:R-:W-:Y:S01]  /*6bc0*/  FMUL.FTZ R17, R17, c[0x0][0x2ec] ;  /* 0x0000bb0011117a20 */ /* 0x000fe20000410000 */
[----:B------:R1:W5:Y:S01]  /*6bd0*/  LDL.LU R3, [R1+0x64] ;  /* 0x0000640001037983 */ /* 0x0003620000300800 */
[----:B------:R-:W-:Y:S02]  /*6be0*/  FMUL.FTZ R19, R19, c[0x0][0x2ec] ;  /* 0x0000bb0013137a20 */ /* 0x000fe40000410000 */
[----:B------:R-:W-:Y:S01]  /*6bf0*/  FMUL.FTZ R22, R22, c[0x0][0x2ec] ;  /* 0x0000bb0016167a20 */ /* 0x000fe20000410000 */
[----:B------:R1:W5:Y:S01]  /*6c00*/  LDL.LU R2, [R1+0x60] ;  /* 0x0000600001027983 */ /* 0x0003620000300800 */
[----:B------:R-:W-:Y:S02]  /*6c10*/  FMUL.FTZ R33, R8, R33 ;  /* 0x0000002108217220 */ /* 0x000fe40000410000 */
[----:B------:R-:W-:Y:S01]  /*6c20*/  FMUL.FTZ R17, R7, R17 ;  /* 0x0000001107117220 */ /* 0x000fe20000410000 */
[----:B------:R1:W5:Y:S01]  /*6c30*/  LDL.64 R152, [R1+0x8] ;  /* 0x0000080001987983 */ /* 0x0003620000100a00 */
[----:B------:R-:W-:Y:S02]  /*6c40*/  FMUL.FTZ R20, R0, R20 ;  /* 0x0000001400147220 */ /* 0x000fe40000410000 */
[----:B------:R-:W-:Y:S02]  /*6c50*/  FMUL.FTZ R19, R4, R19 ;  /* 0x0000001304137220 */ /* 0x000fe40000410000 */
[----:B------:R-:W-:Y:S01]  /*6c60*/  FMUL.FTZ R22, R5, R22 ;  /* 0x0000001605167220 */ /* 0x000fe20000410000 */
[----:B------:R1:W5:Y:S01]  /*6c70*/  LDL R150, [R1+0x20] ;  /* 0x0000200001967983 */ /* 0x0003620000100800 */
[----:B------:R-:W-:Y:S03]  /*6c80*/  FMUL.FTZ R21, R6, R21 ;  /* 0x0000001506157220 */ /* 0x000fe60000410000 */
[----:B------:R1:W5:Y:S01]  /*6c90*/  LDL R147, [R1+0x24] ;  /* 0x0000240001937983 */ /* 0x0003620000100800 */
[----:B------:R-:W-:-:S05]  /*6ca0*/  @!P0 BRA `(.L_x_201) ;  /* 0x0000031000008947 */ /* 0x000fca0003800000 */
[----:B------:R-:W2:Y:S01]  /*6cb0*/  LDL.LU R7, [R1] ;  /* 0x0000000001077983 */ /* 0x000ea20000300800 */
[----:B------:R-:W-:Y:S01]  /*6cc0*/  ULOP3.LUT UR4, UR5, 0x1, URZ, 0xc0, !UPT ;  /* 0x0000000105047892 */ /* 0x000fe2000f8ec03f */
[----:B------:R-:W-:Y:S01]  /*6cd0*/  IMAD.MOV.U32 R0, RZ, RZ, c[0x0][0x190] ;  /* 0x00006400ff007624 */ /* 0x000fe200078e00ff */
[----:B-----5:R-:W-:Y:S02]  /*6ce0*/  ISETP.GE.AND P3, PT, R152, c[0x0][0x220], PT ;  /* 0x0000880098007a0c */ /* 0x020fe40003f66270 */
[----:B------:R-:W-:Y:S01]  /*6cf0*/  UISETP.NE.U32.AND UP0, UPT, UR4, 0x1, UPT ;  /* 0x000000010400788c */ /* 0x000fe2000bf05070 */
[----:B------:R-:W-:Y:S01]  /*6d00*/  IMAD.U32 R0, R0, -0x40, RZ ;  /* 0xffffffc000007824 */ /* 0x000fe200078e00ff */
[----:B------:R-:W-:Y:S02]  /*6d10*/  ISETP.GE.AND P2, PT, R150, c[0x0][0x220], PT ;  /* 0x0000880096007a0c */ /* 0x000fe40003f46270 */
[----:B------:R-:W-:Y:S01]  /*6d20*/  USEL UR4, UR40, 0x3000, !UP0 ;  /* 0x0000300028047887 */ /* 0x000fe2000c000000 */
[----:B------:R-:W-:Y:S02]  /*6d30*/  ISETP.GE.AND P1, PT, R147, c[0x0][0x220], PT ;  /* 0x0000880093007a0c */ /* 0x000fe40003f26270 */
[----:B------:R-:W-:Y:S02]  /*6d40*/  LEA R241, P4, R0, R241, 0x1 ;  /* 0x000000f100f17211 */ /* 0x000fe400078808ff */
[----:B------:R-:W-:Y:S02]  /*6d50*/  SHF.R.S32.HI R4, RZ, 0x1f, R0 ;  /* 0x0000001fff047819 */ /* 0x000fe40000011400 */
[----:B------:R-:W-:Y:S02]  /*6d60*/  IADD3 R232, R232, UR4, RZ ;  /* 0x00000004e8e87c10 */ /* 0x000fe4000fffe0ff */
[----:B------:R-:W-:Y:S01]  /*6d70*/  LEA.HI.X R239, R0, R239, R4, 0x1, P4 ;  /* 0x000000ef00ef7211 */ /* 0x000fe200020f0c04 */
[--C-:B------:R-:W-:Y:S01]  /*6d80*/  @!P3 IMAD.MOV.U32 R4, RZ, RZ, R241.reuse ;  /* 0x000000ffff04b224 */ /* 0x100fe200078e00f1 */
[----:B------:R-:W-:Y:S01]  /*6d90*/  IADD3 R220, R220, UR4, RZ ;  /* 0x00000004dcdc7c10 */ /* 0x000fe2000fffe0ff */
[----:B------:R3:W-:Y:S01]  /*6da0*/  @P3 STS [R232], RZ ;  /* 0x000000ffe8003388 */ /* 0x0007e20000000800 */
[----:B------:R-:W-:Y:S02]  /*6db0*/  @!P2 IMAD.MOV.U32 R6, RZ, RZ, R241 ;  /* 0x000000ffff06a224 */ /* 0x000fe400078e00f1 */
[--C-:B------:R-:W-:Y:S01]  /*6dc0*/  @!P3 IMAD.MOV.U32 R5, RZ, RZ, R239.reuse ;  /* 0x000000ffff05b224 */ /* 0x100fe200078e00ef */
[----:B------:R3:W-:Y:S04]  /*6dd0*/  @P3 STS [R232+0x4], RZ ;  /* 0x000004ffe8003388 */ /* 0x0007e80000000800 */
[----:B------:R3:W-:Y:S04]  /*6de0*/  @P3 STS [R232+0x8], RZ ;  /* 0x000008ffe8003388 */ /* 0x0007e80000000800 */
[----:B------:R3:W-:Y:S01]  /*6df0*/  @P3 STS [R232+0xc], RZ ;  /* 0x00000cffe8003388 */ /* 0x0007e20000000800 */
[C---:B--2---:R-:W-:Y:S02]  /*6e00*/  IADD3 R0, R7.reuse, UR4, RZ ;  /* 0x0000000407007c10 */ /* 0x044fe4000fffe0ff */
[C---:B------:R-:W-:Y:S02]  /*6e10*/  @!P2 IADD3 R9, R7.reuse, UR4, RZ ;  /* 0x000000040709ac10 */ /* 0x040fe4000fffe0ff */
[----:B------:R-:W-:Y:S01]  /*6e20*/  @!P1 IADD3 R8, R7, UR4, RZ ;  /* 0x0000000407089c10 */ /* 0x000fe2000fffe0ff */
[----:B------:R-:W-:Y:S01]  /*6e30*/  @!PT LDS RZ, [RZ] ;  /* 0x00000000fffff984 */ /* 0x000fe20000000800 */
[----:B------:R-:W-:Y:S01]  /*6e40*/  @!PT LDS RZ, [RZ] ;  /* 0x00000000fffff984 */ /* 0x000fe20000000800 */
[----:B------:R-:W-:Y:S01]  /*6e50*/  @!PT LDS RZ, [RZ] ;  /* 0x00000000fffff984 */ /* 0x000fe20000000800 */
[----:B------:R2:W-:Y:S01]  /*6e60*/  @!P3 LDGSTS.E.BYPASS.LTC128B.128 [R0], [R4.64] ;  /* 0x000000000400bfae */ /* 0x0005e2000b901d4c */
[----:B------:R-:W-:Y:S03]  /*6e70*/  @!P2 IMAD.MOV.U32 R7, RZ, RZ, R239 ;  /* 0x000000ffff07a224 */ /* 0x000fe600078e00ef */
        /* <DEDUP_REMOVED lines=18> */
[----:B------:R-:W0:Y:S04]  /*6fa0*/  LDGDEPBAR ;  /* 0x00000000000079af */ /* 0x000e280000000000 */
[----:B------:R3:W-:Y:S02]  /*6fb0*/  STL [R1], R0 ;  /* 0x0000000001007387 */ /* 0x0007e40000100800 */
.L_x_201:
        /* <DEDUP_REMOVED lines=11> */
[----:B---3--:R-:W-:Y:S02]  /*7070*/  F2FP.PACK_AB R9, R17, R18 ;  /* 0x000000121109723e */ /* 0x008fe400000000ff */
        /* <DEDUP_REMOVED lines=22> */
[----:B---3--:R-:W-:Y:S05]  /*71e0*/  IMAD.SHL.U32 R0, R229, 0x2, RZ ;  /* 0x00000002e5007824 */ /* 0x008fea00078e00ff */
[----:B-----5:R-:W-:Y:S04]  /*71f0*/  LDSM.16.MT88.4 R4, [R2+0x13000] ;  /* 0x013000000204783b */ /* 0x020fe80000004200 */
        /* <DEDUP_REMOVED lines=102> */
.L_x_202:
        /* <DEDUP_REMOVED lines=115> */
[----:B------:R-:W-:Y:S03]  /*7f90*/  IMAD.SHL.U32 R145, R145, 0x8, RZ ;  /* 0x0000000891917824 */ /* 0x000fe600078e00ff */
        /* <DEDUP_REMOVED lines=37> */
[----:B------:R-:W-:Y:S02]  /*81f0*/  IMAD.MOV.U32 R142, RZ, RZ, c[0x0][0x22c] ;  /* 0x00008b00ff8e7624 */ /* 0x000fe400078e00ff */
[----:B------:R-:W-:Y:S01]  /*8200*/  IMAD R144, R144, 0x38, RZ ;  /* 0x0000003890907824 */ /* 0x000fe200078e02ff */
[----:B------:R5:W-:Y:S01]  /*8210*/  RED.E.ADD.F32.FTZ.RN.STRONG.GPU [R30.64], R8 ;  /* 0x000000081e00798e */ /* 0x000be2000c10e78c */
[----:B------:R-:W-:Y:S02]  /*8220*/  IMAD R142, R142, c[0x0][0x1c0], RZ ;  /* 0x000070008e8e7a24 */ /* 0x000fe400078e02ff */
[----:B------:R-:W-:Y:S01]  /*8230*/  IMAD.MOV.U32 R143, RZ, RZ, c[0x0][0x22c] ;  /* 0x00008b00ff8f7624 */ /* 0x000fe200078e00ff */
[----:B------:R5:W-:Y:S01]  /*8240*/  RED.E.ADD.F32.FTZ.RN.STRONG.GPU [R28.64], R9 ;  /* 0x000000091c00798e */ /* 0x000be2000c10e78c */
[-C--:B-1----:R-:W-:Y:S01]  /*8250*/  LEA R6, P0, R144, R32.reuse, 0x2 ;  /* 0x0000002090067211 */ /* 0x082fe200078010ff */
[----:B------:R-:W-:Y:S02]  /*8260*/  IMAD.SHL.U32 R142, R142, 0x10, RZ ;  /* 0x000000108e8e7824 */ /* 0x000fe400078e00ff */
[----:B------:R1:W-:Y:S01]  /*8270*/  RED.E.ADD.F32.FTZ.RN.STRONG.GPU [R4.64], R10 ;  /* 0x0000000a0400798e */ /* 0x0003e2000c10e78c */
[----:B------:R-:W-:Y:S02]  /*8280*/  IMAD R143, R143, c[0x0][0x1c0], RZ ;  /* 0x000070008f8f7a24 */ /* 0x000fe400078e02ff */
[----:B------:R-:W-:Y:S02]  /*8290*/  IADD3 R142, R142, 0x20, RZ ;  /* 0x000000208e8e7810 */ /* 0x000fe40007ffe0ff */
[----:B------:R-:W-:Y:S01]  /*82a0*/  IMAD.SHL.U32 R143, R143, 0x10, RZ ;  /* 0x000000108f8f7824 */ /* 0x000fe200078e00ff */
[----:B---3--:R-:W3:Y:S01]  /*82b0*/  LDL R132, [R1+0x28] ;  /* 0x0000280001847983 */ /* 0x008ee20000100800 */
[-C--:B------:R-:W-:Y:S03]  /*82c0*/  LEA.HI.X.SX32 R7, R144, R33.reuse, 0x2, P0 ;  /* 0x0000002190077211 */ /* 0x080fe600000f16ff */
[----:B------:R-:W-:Y:S02]  /*82d0*/  IADD3 R144, R143, 0x20, RZ ;  /* 0x000000208f907810 */ /* 0x000fe40007ffe0ff */
[----:B------:R-:W-:Y:S01]  /*82e0*/  IADD3 R133, R141, 0x40, RZ ;  /* 0x000000408d857810 */ /* 0x000fe20007ffe0ff */
[----:B------:R-:W-:Y:S02]  /*82f0*/  RED.E.ADD.F32.FTZ.RN.STRONG.GPU [R6.64], R11 ;  /* 0x0000000b0600798e */ /* 0x000fe4000c10e78c */
[----:B------:R-:W-:Y:S01]  /*8300*/  IMAD.IADD R144, R145, 0x1, R144 ;  /* 0x0000000191907824 */ /* 0x000fe200078e0290 */
[C---:B-----5:R-:W-:Y:S01]  /*8310*/  IADD3 R30, R141.reuse, 0x40, RZ ;  /* 0x000000408d1e7810 */ /* 0x060fe20007ffe0ff */
[----:B------:R5:W-:Y:S01]  /*8320*/  RED.E.ADD.F32.FTZ.RN.STRONG.GPU [R32.64+0x80], R12 ;  /* 0x0000800c2000798e */ /* 0x000be2000c10e78c */
[----:B------:R-:W-:Y:S01]  /*8330*/  IADD3 R31, R141, 0x40, RZ ;  /* 0x000000408d1f7810 */ /* 0x000fe20007ffe0ff */
[----:B------:R-:W-:Y:S01]  /*8340*/  IMAD.IADD R133, R140, 0x1, R133 ;  /* 0x000000018c857824 */ /* 0x000fe200078e0285 */
[-C--:B------:R-:W-:Y:S01]  /*8350*/  LEA R28, P1, R144, R32.reuse, 0x2 ;  /* 0x00000020901c7211 */ /* 0x080fe200078210ff */
[----:B------:R5:W-:Y:S01]  /*8360*/  RED.E.ADD.F32.FTZ.RN.STRONG.GPU [R34.64+0x80], R13 ;  /* 0x0000800d2200798e */ /* 0x000be2000c10e78c */
[----:B------:R-:W-:Y:S01]  /*8370*/  IMAD.IADD R30, R140, 0x1, R30 ;  /* 0x000000018c1e7824 */ /* 0x000fe200078e021e */
[-C--:B-1----:R-:W-:Y:S01]  /*8380*/  LEA R4, P0, R142, R32.reuse, 0x2 ;  /* 0x000000208e047211 */ /* 0x082fe200078010ff */
[----:B------:R-:W-:Y:S01]  /*8390*/  IMAD.IADD R31, R140, 0x1, R31 ;  /* 0x000000018c1f7824 */ /* 0x000fe200078e021f */
[-C--:B------:R-:W-:Y:S01]  /*83a0*/  LEA.HI.X.SX32 R29, R144, R33.reuse, 0x2, P1 ;  /* 0x00000021901d7211 */ /* 0x080fe200008f16ff */
[----:B------:R-:W-:Y:S01]  /*83b0*/  IMAD.IADD R133, R140, 0x1, R133 ;  /* 0x000000018c857824 */ /* 0x000fe200078e0285 */
[-C--:B------:R-:W-:Y:S01]  /*83c0*/  LEA.HI.X.SX32 R5, R142, R33.reuse, 0x2, P0 ;  /* 0x000000218e057211 */ /* 0x080fe200000f16ff */
[C---:B------:R-:W-:Y:S01]  /*83d0*/  IMAD.IADD R30, R140.reuse, 0x1, R30 ;  /* 0x000000018c1e7824 */ /* 0x040fe200078e021e */
[C---:B------:R-:W-:Y:S01]  /*83e0*/  IADD3 R142, R143.reuse, 0x20, RZ ;  /* 0x000000208f8e7810 */ /* 0x040fe20007ffe0ff */
[----:B------:R-:W-:Y:S01]  /*83f0*/  IMAD.IADD R133, R140, 0x1, R133 ;  /* 0x000000018c857824 */ /* 0x000fe200078e0285 */
[----:B------:R-:W-:Y:S01]  /*8400*/  IADD3 R143, R143, 0x20, RZ ;  /* 0x000000208f8f7810 */ /* 0x000fe20007ffe0ff */
[----:B------:R1:W-:Y:S02]  /*8410*/  RED.E.ADD.F32.FTZ.RN.STRONG.GPU [R4.64], R14 ;  /* 0x0000000e0400798e */ /* 0x0003e4000c10e78c */
[C---:B------:R-:W-:Y:S02]  /*8420*/  IMAD.IADD R142, R145.reuse, 0x1, R142 ;  /* 0x00000001918e7824 */ /* 0x040fe400078e028e */
[C---:B------:R-:W-:Y:S01]  /*8430*/  IMAD.IADD R143, R145.reuse, 0x1, R143 ;  /* 0x00000001918f7824 */ /* 0x040fe200078e028f */
[----:B------:R1:W-:Y:S01]  /*8440*/  RED.E.ADD.F32.FTZ.RN.STRONG.GPU [R28.64], R15 ;  /* 0x0000000f1c00798e */ /* 0x0003e2000c10e78c */
[C---:B------:R-:W-:Y:S02]  /*8450*/  IMAD.IADD R142, R145.reuse, 0x1, R142 ;  /* 0x00000001918e7824 */ /* 0x040fe400078e028e */
[C---:B------:R-:W-:Y:S02]  /*8460*/  IMAD.IADD R143, R145.reuse, 0x1, R143 ;  /* 0x00000001918f7824 */ /* 0x040fe400078e028f */
[----:B------:R-:W-:Y:S01]  /*8470*/  IMAD.IADD R142, R145, 0x1, R142 ;  /* 0x00000001918e7824 */ /* 0x000fe200078e028e */
[-C--:B-----5:R-:W-:Y:S02]  /*8480*/  LEA R12, P4, R31, R32.reuse, 0x2 ;  /* 0x000000201f0c7211 */ /* 0x0a0fe400078810ff */
[CC--:B------:R-:W-:Y:S02]  /*8490*/  LEA R10, P0, R143.reuse, R32.reuse, 0x2 ;  /* 0x000000208f0a7211 */ /* 0x0c0fe400078010ff */
[CC--:B------:R-:W-:Y:S02]  /*84a0*/  LEA R8, P2, R142.reuse, R32.reuse, 0x2 ;  /* 0x000000208e087211 */ /* 0x0c0fe400078410ff */
[-C--:B------:R-:W-:Y:S02]  /*84b0*/  LEA.HI.X.SX32 R11, R143, R33.reuse, 0x2, P0 ;  /* 0x000000218f0b7211 */ /* 0x080fe400000f16ff */
[-C--:B------:R-:W-:Y:S02]  /*84c0*/  LEA.HI.X.SX32 R9, R142, R33.reuse, 0x2, P2 ;  /* 0x000000218e097211 */ /* 0x080fe400010f16ff */
[-C--:B------:R-:W-:Y:S01]  /*84d0*/  LEA.HI.X.SX32 R13, R31, R33.reuse, 0x2, P4 ;  /* 0x000000211f0d7211 */ /* 0x080fe200020f16ff */
[----:B------:R5:W-:Y:S04]  /*84e0*/  RED.E.ADD.F32.FTZ.RN.STRONG.GPU [R10.64], R16 ;  /* 0x000000100a00798e */ /* 0x000be8000c10e78c */
[----:B------:R5:W-:Y:S01]  /*84f0*/  RED.E.ADD.F32.FTZ.RN.STRONG.GPU [R8.64], R17 ;  /* 0x000000110800798e */ /* 0x000be2000c10e78c */
[CC--:B-1----:R-:W-:Y:S03]  /*8500*/  LEA R14, P5, R134.reuse, R32.reuse, 0x2 ;  /* 0x00000020860e7211 */ /* 0x0c2fe600078a10ff */
[----:B------:R-:W-:Y:S01]  /*8510*/  LDSM.16.MT88.4 R140, [R3+0x1c00] ;  /* 0x001c0000038c783b */ /* 0x000fe20000004200 */
[-C--:B------:R-:W-:Y:S02]  /*8520*/  LEA.HI.X.SX32 R15, R134, R33.reuse, 0x2, P5 ;  /* 0x00000021860f7211 */ /* 0x080fe400028f16ff */
[CC--:B-----5:R-:W-:Y:S02]  /*8530*/  LEA R10, P3, R30.reuse, R32.reuse, 0x2 ;  /* 0x000000201e0a7211 */ /* 0x0e0fe400078610ff */
[CC--:B------:R-:W-:Y:S02]  /*8540*/  LEA R8, P2, R133.reuse, R32.reuse, 0x2 ;  /* 0x0000002085087211 */ /* 0x0c0fe400078410ff */
[-C--:B------:R-:W-:Y:S02]  /*8550*/  LEA.HI.X.SX32 R11, R30, R33.reuse, 0x2, P3 ;  /* 0x000000211e0b7211 */ /* 0x080fe400018f16ff */
[-C--:B------:R-:W-:Y:S01]  /*8560*/  LEA.HI.X.SX32 R9, R133, R33.reuse, 0x2, P2 ;  /* 0x0000002185097211 */ /* 0x080fe200010f16ff */
[----:B------:R-:W-:Y:S01]  /*8570*/  LDSM.16.MT88.4 R28, [R3+0x2000] ;  /* 0x00200000031c783b */ /* 0x000fe20000004200 */
        /* <DEDUP_REMOVED lines=71> */
[-C--:B-----5:R-:W-:Y:S08]  /*89f0*/  HMMA.16816.F32 R100, R4, R28.reuse, R100 ;  /* 0x0000001c0464723c */ /* 0x0a0ff00000001864 */
        /* <DEDUP_REMOVED lines=187> */
.L_x_204:
        /* <DEDUP_REMOVED lines=18> */
.L_x_205:
        /* <DEDUP_REMOVED lines=55> */
.L_x_207:
[----:B------:R-:W-:Y:S05]  /*9a40*/  BSYNC B0 ;  /* 0x0000000000007941 */ /* 0x000fea0003800000 */
.L_x_206:
        /* <DEDUP_REMOVED lines=20> */
.L_x_209:
[----:B------:R-:W-:Y:S05]  /*9b90*/  BSYNC B0 ;  /* 0x0000000000007941 */ /* 0x000fea0003800000 */
.L_x_208:
        /* <DEDUP_REMOVED lines=29> */
.L_x_211:
[----:B------:R-:W-:Y:S05]  /*9d70*/  BSYNC B0 ;  /* 0x0000000000007941 */ /* 0x000fea0003800000 */
.L_x_210:
        /* <DEDUP_REMOVED lines=16> */
.L_x_187:
[----:B------:R-:W-:Y:S05]  /*9e80*/  BSYNC B1 ;  /* 0x0000000000017941 */ /* 0x000fea0003800000 */
.L_x_173:
        /* <DEDUP_REMOVED lines=11> */
.L_x_212:
[----:B------:R-:W-:Y:S05]  /*9f40*/  EXIT ;  /* 0x000000000000794d */ /* 0x000fea0003800000 */
.L_x_214:
        /* <DEDUP_REMOVED lines=11> */
.L_x_670:


//--------------------- .text._ZN5flash44flash_bwd_dq_dk_dv_loop_seqk_parallel_kernelI23Flash_bwd_kernel_traitsILi96ELi64ELi128ELi8ELi2ELi4ELi4ELb1ELb0EN7cutlass6half_tE19Flash_kernel_traitsILi96ELi64ELi128ELi8ES3_EELb1ELb1ELb0ELb0ELb1ELb1ELb0EEEvNS_16Flash_bwd_paramsE --------------------------
	.section	.text._ZN5flash44flash_bwd_dq_dk_dv_loop_seqk_parallel_kernelI23Flash_bwd_kernel_traitsILi96ELi64ELi128ELi8ELi2ELi4ELi4ELb1ELb0EN7cutlass6half_tE19Flash_kernel_traitsILi96ELi64ELi128ELi8ES3_EELb1ELb1ELb0ELb0ELb1ELb1ELb0EEEvNS_16Flash_bwd_paramsE,"ax",@progbits
	.sectioninfo	@"SHI_REGISTERS=255"
	.align	128
        .global         _ZN5flash44flash_bwd_dq_dk_dv_loop_seqk_parallel_kernelI23Flash_bwd_kernel_traitsILi96ELi64ELi128ELi8ELi2ELi4ELi4ELb1ELb0EN7cutlass6half_tE19Flash_kernel_traitsILi96ELi64ELi128ELi8ES3_EELb1ELb1ELb0ELb0ELb1ELb1ELb0EEEvNS_16Flash_bwd_paramsE
        .type           _ZN5flash44flash_bwd_dq_dk_dv_loop_seqk_parallel_kernelI23Flash_bwd_kernel_traitsILi96ELi64ELi128ELi8ELi2ELi4ELi4ELb1ELb0EN7cutlass6half_tE19Flash_kernel_traitsILi96ELi64ELi128ELi8ES3_EELb1ELb1ELb0ELb0ELb1ELb1ELb0EEEvNS_16Flash_bwd_paramsE,@function
        .size           _ZN5flash44flash_bwd_dq_dk_dv_loop_seqk_parallel_kernelI23Flash_bwd_kernel_traitsILi96ELi64ELi128ELi8ELi2ELi4ELi4ELb1ELb0EN7cutlass6half_tE19Flash_kernel_traitsILi96ELi64ELi128ELi8ES3_EELb1ELb1ELb0ELb0ELb1ELb1ELb0EEEvNS_16Flash_bwd_paramsE,(.L_x_671 - _ZN5flash44flash_bwd_dq_dk_dv_loop_seqk_parallel_kernelI23Flash_bwd_kernel_traitsILi96ELi64ELi128ELi8ELi2ELi4ELi4ELb1ELb0EN7cutlass6half_tE19Flash_kernel_traitsILi96ELi64ELi128ELi8ES3_EELb1ELb1ELb0ELb0ELb1ELb1ELb0EEEvNS_16Flash_bwd_paramsE)
        .other          _ZN5flash44flash_bwd_dq_dk_dv_loop_seqk_parallel_kernelI23Flash_bwd_kernel_traitsILi96ELi64ELi128ELi8ELi2ELi4ELi4ELb1ELb0EN7cutlass6half_tE19Flash_kernel_traitsILi96ELi64ELi128ELi8ES3_EELb1ELb1ELb0ELb0ELb1ELb1ELb0EEEvNS_16Flash_bwd_paramsE,@"STO_CUDA_ENTRY STV_DEFAULT"
_ZN5flash44flash_bwd_dq_dk_dv_loop_seqk_parallel_kernelI23Flash_bwd_kernel_traitsILi96ELi64ELi128ELi8ELi2ELi4ELi4ELb1ELb0EN7cutlass6half_tE19Flash_kernel_traitsILi96ELi64ELi128ELi8ES3_EELb1ELb1ELb0ELb0ELb1ELb1ELb0EEEvNS_16Flash_bwd_paramsE:
.text._ZN5flash44flash_bwd_dq_dk_dv_loop_seqk_parallel_kernelI23Flash_bwd_kernel_traitsILi96ELi64ELi128ELi8ELi2ELi4ELi4ELb1ELb0EN7cutlass6half_tE19Flash_kernel_traitsILi96ELi64ELi128ELi8ES3_EELb1ELb1ELb0ELb0ELb1ELb1ELb0EEEvNS_16Flash_bwd_paramsE:
        /* <DEDUP_REMOVED lines=16> */
[----:B------:R-:W-:Y:S01]  /*0100*/  IMAD.MOV.U32 R219, RZ, RZ, 0x40 ;  /* 0x00000040ffdb7424 */ /* 0x000fe200078e00ff */
        /* <DEDUP_REMOVED lines=16> */
[----:B------:R-:W-:Y:S01]  /*0210*/  SHF.R.S32.HI R0, RZ, 0x4, R2 ;  /* 0x00000004ff007819 */ /* 0x000fe20000011402 */
[----:B------:R-:W-:Y:S01]  /*0220*/  UMOV UR16, 0x4 ;  /* 0x0000000400107882 */ /* 0x000fe20000000000 */
[CC--:B------:R-:W-:Y:S01]  /*0230*/  LEA.HI R15, R5.reuse, R11.reuse, RZ, 0x6 ;  /* 0x0000000b050f7211 */ /* 0x0c0fe200078f30ff */
[----:B------:R-:W-:Y:S01]  /*0240*/  ULDC.64 UR28, c[0x0][0x200] ;  /* 0x00008000001c7ab9 */ /* 0x000fe20000000a00 */
[CC--:B------:R-:W-:Y:S01]  /*0250*/  LEA.HI R4, R5.reuse, R11.reuse, RZ, 0x2 ;  /* 0x0000000b05047211 */ /* 0x0c0fe200078f10ff */
[----:B------:R-:W-:Y:S01]  /*0260*/  ULDC.64 UR26, c[0x0][0x3c8] ;  /* 0x0000f200001a7ab9 */ /* 0x000fe20000000a00 */
[CC--:B------:R-:W-:Y:S01]  /*0270*/  LEA.HI R3, R5.reuse, R11.reuse, RZ, 0x5 ;  /* 0x0000000b05037211 */ /* 0x0c0fe200078f28ff */
[----:B------:R-:W-:Y:S01]  /*0280*/  ULDC UR13, c[0x0][0x224] ;  /* 0x00008900000d7ab9 */ /* 0x000fe20000000800 */
[----:B------:R-:W-:Y:S01]  /*0290*/  LEA.HI R19, R5, R11, RZ, 0x7 ;  /* 0x0000000b05137211 */ /* 0x000fe200078f38ff */
[----:B------:R-:W-:Y:S01]  /*02a0*/  ULDC UR12, c[0x0][0x22c] ;  /* 0x00008b00000c7ab9 */ /* 0x000fe20000000800 */
[C---:B------:R-:W-:Y:S01]  /*02b0*/  LOP3.LUT R5, R2.reuse, 0xfffffff0, RZ, 0xc0, !PT ;  /* 0xfffffff002057812 */ /* 0x040fe200078ec0ff */
[----:B------:R-:W-:Y:S01]  /*02c0*/  ULDC UR11, c[0x0][0x214] ;  /* 0x00008500000b7ab9 */ /* 0x000fe20000000800 */
[----:B------:R-:W-:Y:S01]  /*02d0*/  LEA.HI R2, R2, R0, RZ, 0x1 ;  /* 0x0000000002027211 */ /* 0x000fe200078f08ff */
[----:B------:R-:W-:Y:S01]  /*02e0*/  ULDC UR10, c[0x0][0x2e8] ;  /* 0x0000ba00000a7ab9 */ /* 0x000fe20000000800 */
[----:B------:R-:W-:Y:S01]  /*02f0*/  LOP3.LUT R10, R13, 0xfffffff8, RZ, 0xc0, !PT ;  /* 0xfffffff80d0a7812 */ /* 0x000fe200078ec0ff */
[C---:B------:R-:W-:Y:S01]  /*0300*/  IMAD.IADD R8, R11.reuse, 0x1, -R5 ;  /* 0x000000010b087824 */ /* 0x040fe200078e0a05 */
[----:B------:R-:W-:Y:S01]  /*0310*/  LOP3.LUT R2, R2, 0xfffffffe, RZ, 0xc0, !PT ;  /* 0xfffffffe02027812 */ /* 0x000fe200078ec0ff */
[----:B------:R-:W-:Y:S01]  /*0320*/  ULDC UR9, c[0x0][0x1c0] ;  /* 0x0000700000097ab9 */ /* 0x000fe20000000800 */
[----:B------:R-:W-:Y:S01]  /*0330*/  LOP3.LUT R7, R4, 0xfffffffc, RZ, 0xc0, !PT ;  /* 0xfffffffc04077812 */ /* 0x000fe200078ec0ff */
[----:B------:R-:W-:Y:S01]  /*0340*/  IMAD.IADD R10, R11, 0x1, -R10 ;  /* 0x000000010b0a7824 */ /* 0x000fe200078e0a0a */
[----:B------:R-:W-:Y:S01]  /*0350*/  LOP3.LUT R6, R3, 0xffffffe0, RZ, 0xc0, !PT ;  /* 0xffffffe003067812 */ /* 0x000fe200078ec0ff */
[----:B------:R-:W-:Y:S01]  /*0360*/  IMAD.IADD R14, R0, 0x1, -R2 ;  /* 0x00000001000e7824 */ /* 0x000fe200078e0a02 */
[--C-:B------:R-:W-:Y:S01]  /*0370*/  SHF.R.S32.HI R2, RZ, 0x2, R4.reuse ;  /* 0x00000002ff027819 */ /* 0x100fe20000011404 */
[C---:B------:R-:W-:Y:S01]  /*0380*/  IMAD.IADD R17, R11.reuse, 0x1, -R7 ;  /* 0x000000010b117824 */ /* 0x040fe200078e0a07 */
[----:B------:R-:W-:Y:S01]  /*0390*/  SHF.R.S32.HI R5, RZ, 0x1f, R4 ;  /* 0x0000001fff057819 */ /* 0x000fe20000011404 */
[----:B------:R-:W-:Y:S01]  /*03a0*/  IMAD.IADD R11, R11, 0x1, -R6 ;  /* 0x000000010b0b7824 */ /* 0x000fe200078e0a06 */
[--C-:B------:R-:W-:Y:S01]  /*03b0*/  SHF.R.S32.HI R0, RZ, 0x5, R3.reuse ;  /* 0x00000005ff007819 */ /* 0x100fe20000011403 */
[----:B------:R-:W-:Y:S01]  /*03c0*/  IMAD.SHL.U32 R22, R17, 0x8, RZ ;  /* 0x0000000811167824 */ /* 0x000fe200078e00ff */
[-C--:B------:R-:W-:Y:S01]  /*03d0*/  LEA.HI R7, R4, R2.reuse, RZ, 0x1 ;  /* 0x0000000204077211 */ /* 0x080fe200078f08ff */
[----:B------:R-:W-:Y:S01]  /*03e0*/  ULDC UR8, c[0x0][0x214] ;  /* 0x0000850000087ab9 */ /* 0x000fe20000000800 */
[----:B------:R-:W-:Y:S01]  /*03f0*/  LEA.HI R5, R5, R2, RZ, 0x3 ;  /* 0x0000000205057211 */ /* 0x000fe200078f18ff */
[----:B------:R-:W-:Y:S01]  /*0400*/  UIMAD UR18, UR4, UR18, URZ ;  /* 0x00000012041272a4 */ /* 0x000fe2000f8e023f */
[----:B------:R-:W-:Y:S01]  /*0410*/  SHF.R.S32.HI R6, RZ, 0x1f, R3 ;  /* 0x0000001fff067819 */ /* 0x000fe20000011403 */
[----:B------:R-:W-:Y:S01]  /*0420*/  USHF.R.S32.HI UR19, URZ, 0x1f, UR20 ;  /* 0x0000001f3f137899 */ /* 0x000fe20008011414 */
[----:B------:R-:W-:Y:S01]  /*0430*/  LEA.HI R4, R3, R0, RZ, 0x1 ;  /* 0x0000000003047211 */ /* 0x000fe200078f08ff */
[----:B------:R-:W-:Y:S01]  /*0440*/  UMOV UR17, 0xffffd000 ;  /* 0xffffd00000117882 */ /* 0x000fe20000000000 */
[----:B------:R-:W-:-:S02]  /*0450*/  LOP3.LUT R7, R7, 0x7fffffe, RZ, 0xc0, !PT ;  /* 0x07fffffe07077812 */ /* 0x000fc400078ec0ff */
[----:B------:R-:W-:Y:S02]  /*0460*/  LOP3.LUT R5, R5, 0xfffffff8, RZ, 0xc0, !PT ;  /* 0xfffffff805057812 */ /* 0x000fe400078ec0ff */
[----:B------:R-:W-:Y:S02]  /*0470*/  SHF.R.S32.HI R12, RZ, 0x3, R13 ;  /* 0x00000003ff0c7819 */ /* 0x000fe4000001140d */
[----:B------:R-:W-:Y:S01]  /*0480*/  LEA.HI R3, R6, R0, RZ, 0x2 ;  /* 0x0000000006037211 */ /* 0x000fe200078f10ff */
[----:B------:R-:W-:Y:S01]  /*0490*/  IMAD.IADD R9, R2, 0x1, -R5 ;  /* 0x0000000102097824 */ /* 0x000fe200078e0a05 */
[----:B------:R-:W-:Y:S01]  /*04a0*/  LOP3.LUT R6, R4, 0xfffffffe, RZ, 0xc0, !PT ;  /* 0xfffffffe04067812 */ /* 0x000fe200078ec0ff */
[----:B------:R-:W-:Y:S01]  /*04b0*/  IMAD.IADD R4, R2, 0x1, -R7 ;  /* 0x0000000102047824 */ /* 0x000fe200078e0a07 */
[----:B------:R-:W-:Y:S01]  /*04c0*/  LOP3.LUT R3, R3, 0xfffffffc, RZ, 0xc0, !PT ;  /* 0xfffffffc03037812 */ /* 0x000fe200078ec0ff */
[----:B------:R-:W-:Y:S01]  /*04d0*/  IMAD.SHL.U32 R2, R12, 0x40, RZ ;  /* 0x000000400c027824 */ /* 0x000fe200078e00ff */
[----:B------:R-:W-:Y:S01]  /*04e0*/  LEA.HI R5, R10, R10, RZ, 0x1 ;  /* 0x0000000a0a057211 */ /* 0x000fe200078f08ff */
[C---:B------:R-:W-:Y:S01]  /*04f0*/  IMAD.IADD R20, R0.reuse, 0x1, -R6 ;  /* 0x0000000100147824 */ /* 0x040fe200078e0a06 */
[----:B------:R-:W-:Y:S01]  /*0500*/  SHF.R.S32.HI R21, RZ, 0x6, R15 ;  /* 0x00000006ff157819 */ /* 0x000fe2000001140f */
[C---:B------:R-:W-:Y:S01]  /*0510*/  IMAD.IADD R12, R0.reuse, 0x1, -R3 ;  /* 0x00000001000c7824 */ /* 0x040fe200078e0a03 */
[----:B------:R-:W-:Y:S01]  /*0520*/  SHF.R.S32.HI R7, RZ, 0x1f, R11 ;  /* 0x0000001fff077819 */ /* 0x000fe2000001140b */
[----:B------:R-:W-:Y:S01]  /*0530*/  IMAD R6, R0, 0x8, R4 ;  /* 0x0000000800067824 */ /* 0x000fe200078e0204 */
[----:B------:R-:W-:Y:S01]  /*0540*/  LOP3.LUT R0, R2, 0xc0, RZ, 0xc0, !PT ;  /* 0x000000c002007812 */ /* 0x000fe200078ec0ff */
[----:B------:R-:W-:Y:S01]  /*0550*/  STL [R1+0x30], R20 ;  /* 0x0000301401007387 */ /* 0x000fe20000100800 */
[----:B------:R-:W-:-:S02]  /*0560*/  LOP3.LUT R2, R5, 0x7fffffe, RZ, 0xc0, !PT ;  /* 0x07fffffe05027812 */ /* 0x000fc400078ec0ff */
[----:B------:R-:W-:Y:S01]  /*0570*/  SHF.R.U32.HI R4, RZ, 0x3, R0 ;  /* 0x00000003ff047819 */ /* 0x000fe20000011600 */
[----:B------:R-:W-:Y:S01]  /*0580*/  STL [R1+0x38], R22 ;  /* 0x0000381601007387 */ /* 0x000fe20000100800 */
[----:B------:R-:W-:Y:S01]  /*0590*/  LOP3.LUT R3, R0, 0x18, R22, 0xf8, !PT ;  /* 0x0000001800037812 */ /* 0x000fe200078ef816 */
[C---:B------:R-:W-:Y:S01]  /*05a0*/  IMAD.IADD R2, R10.reuse, 0x1, -R2 ;  /* 0x000000010a027824 */ /* 0x040fe200078e0a02 */
[----:B------:R-:W-:Y:S01]  /*05b0*/  LEA.HI R248, R7, R11, RZ, 0x2 ;  /* 0x0000000b07f87211 */ /* 0x000fe200078f10ff */
[----:B------:R-:W-:Y:S01]  /*05c0*/  IMAD R0, R21, 0x4, R14 ;  /* 0x0000000415007824 */ /* 0x000fe200078e020e */
[----:B------:R-:W-:Y:S01]  /*05d0*/  LOP3.LUT R3, R3, R4, RZ, 0x3c, !PT ;  /* 0x0000000403037212 */ /* 0x000fe200078e3cff */
[----:B------:R-:W-:Y:S01]  /*05e0*/  IMAD.SHL.U32 R4, R10, 0x40, RZ ;  /* 0x000000400a047824 */ /* 0x000fe200078e00ff */
[----:B------:R-:W-:Y:S01]  /*05f0*/  SHF.R.S32.HI R11, RZ, 0x1f, R8 ;  /* 0x0000001fff0b7819 */ /* 0x000fe20000011408 */
[----:B------:R-:W-:Y:S01]  /*0600*/  IMAD R18, R0, 0x8, R2 ;  /* 0x0000000800127824 */ /* 0x000fe200078e0202 */
[-C--:B------:R-:W-:Y:S01]  /*0610*/  LEA.HI R0, R8, R8.reuse, RZ, 0x1 ;  /* 0x0000000808007211 */ /* 0x080fe200078f08ff */
[----:B------:R-:W-:Y:S01]  /*0620*/  IMAD.U32 R2, R6, 0x20, R3 ;  /* 0x0000002006027824 */ /* 0x000fe200078e0003 */
[----:B------:R-:W-:-:S02]  /*0630*/  LEA.HI R11, R11, R8, RZ, 0x3 ;  /* 0x000000080b0b7211 */ /* 0x000fc400078f18ff */
[----:B------:R-:W-:Y:S02]  /*0640*/  SHF.R.S32.HI R7, RZ, 0x1, R0 ;  /* 0x00000001ff077819 */ /* 0x000fe40000011400 */
[----:B------:R1:W-:Y:S01]  /*0650*/  STL [R1+0x24], R2 ;  /* 0x0000240201007387 */ /* 0x0003e20000100800 */
[----:B------:R-:W-:Y:S02]  /*0660*/  LOP3.LUT R3, R11, 0xfffffff8, RZ, 0xc0, !PT ;  /* 0xfffffff80b037812 */ /* 0x000fe400078ec0ff */
[----:B------:R-:W-:Y:S02]  /*0670*/  LOP3.LUT R6, R4, 0x1c0, RZ, 0xc0, !PT ;  /* 0x000001c004067812 */ /* 0x000fe400078ec0ff */
[----:B------:R-:W-:Y:S01]  /*0680*/  LOP3.LUT P4, RZ, R9, 0x2, RZ, 0xc0, !PT ;  /* 0x0000000209ff7812 */ /* 0x000fe2000788c0ff */
[----:B------:R-:W-:Y:S01]  /*0690*/  IMAD.IADD R15, R8, 0x1, -R3 ;  /* 0x00000001080f7824 */ /* 0x000fe200078e0a03 */
[----:B------:R-:W-:-:S05]  /*06a0*/  SHF.R.S32.HI R248, RZ, 0x2, R248 ;  /* 0x00000002fff87819 */ /* 0x000fca00000114f8 */
[----:B------:R-:W-:Y:S01]  /*06b0*/  IMAD R248, R20, 0x10, R248 ;  /* 0x0000001014f87824 */ /* 0x000fe200078e02f8 */
[----:B-1----:R-:W-:Y:S02]  /*06c0*/  SHF.R.S32.HI R2, RZ, 0x1, R5 ;  /* 0x00000001ff027819 */ /* 0x002fe40000011405 */
[----:B------:R-:W-:Y:S02]  /*06d0*/  LOP3.LUT R5, R0, 0x7fffffe, RZ, 0xc0, !PT ;  /* 0x07fffffe00057812 */ /* 0x000fe400078ec0ff */
[----:B------:R-:W-:Y:S01]  /*06e0*/  SHF.R.S32.HI R0, RZ, 0x1f, R0 ;  /* 0x0000001fff007819 */ /* 0x000fe20000011400 */
[C---:B------:R-:W-:Y:S01]  /*06f0*/  IMAD.SHL.U32 R3, R2.reuse, 0x40, RZ ;  /* 0x0000004002037824 */ /* 0x040fe200078e00ff */
[----:B------:R-:W-:Y:S01]  /*0700*/  LOP3.LUT P6, RZ, R2, 0x2, RZ, 0xc0, !PT ;  /* 0x0000000202ff7812 */ /* 0x000fe200078cc0ff */
[----:B------:R-:W-:Y:S01]  /*0710*/  IMAD.IADD R16, R8, 0x1, -R5 ;  /* 0x0000000108107824 */ /* 0x000fe200078e0a05 */
[----:B------:R-:W-:Y:S01]  /*0720*/  LEA.HI R4, R0, R7, RZ, 0x2 ;  /* 0x0000000700047211 */ /* 0x000fe200078f10ff */
[----:B------:R-:W-:Y:S01]  /*0730*/  IMAD.SHL.U32 R0, R12, 0x10, RZ ;  /* 0x000000100c007824 */ /* 0x000fe200078e00ff */
[----:B------:R-:W-:-:S02]  /*0740*/  LOP3.LUT R5, R9, 0x1, RZ, 0xc0, !PT ;  /* 0x0000000109057812 */ /* 0x000fc400078ec0ff */
[----:B------:R-:W-:Y:S02]  /*0750*/  LOP3.LUT R4, R4, 0xfffffffc, RZ, 0xc0, !PT ;  /* 0xfffffffc04047812 */ /* 0x000fe400078ec0ff */
[----:B------:R-:W-:Y:S02]  /*0760*/  LOP3.LUT R2, R6, 0x30, R0, 0xf8, !PT ;  /* 0x0000003006027812 */ /* 0x000fe400078ef800 */
[----:B------:R-:W-:Y:S01]  /*0770*/  LOP3.LUT R0, R3, 0xc0, RZ, 0xc0, !PT ;  /* 0x000000c003007812 */ /* 0x000fe200078ec0ff */
[----:B------:R-:W-:Y:S01]  /*0780*/  IMAD.IADD R10, R7, 0x1, -R4 ;  /* 0x00000001070a7824 */ /* 0x000fe200078e0a04 */
[----:B------:R-:W-:Y:S02]  /*0790*/  LEA.HI R7, R9, R9, RZ, 0x1 ;  /* 0x0000000909077211 */ /* 0x000fe400078f08ff */
[----:B------:R-:W-:Y:S02]  /*07a0*/  LOP3.LUT R3, R0, 0x8, R13, 0xf8, !PT ;  /* 0x0000000800037812 */ /* 0x000fe400078ef80d */
[----:B------:R-:W-:-:S02]  /*07b0*/  SHF.R.U32.HI R0, RZ, 0x3, R0 ;  /* 0x00000003ff007819 */ /* 0x000fc40000011600 */
[----:B------:R-:W-:Y:S02]  /*07c0*/  ISETP.NE.U32.AND P5, PT, R5, 0x1, PT ;  /* 0x000000010500780c */ /* 0x000fe40003fa5070 */
[----:B------:R-:W-:Y:S01]  /*07d0*/  LOP3.LUT R213, R3, R0, RZ, 0x3c, !PT ;  /* 0x0000000003d57212 */ /* 0x000fe200078e3cff */
[----:B------:R-:W-:Y:S01]  /*07e0*/  IMAD.SHL.U32 R3, R21, 0x20, RZ ;  /* 0x0000002015037824 */ /* 0x000fe200078e00ff */
[----:B------:R-:W-:Y:S02]  /*07f0*/  LOP3.LUT R0, R7, 0x3fffffe, RZ, 0xc0, !PT ;  /* 0x03fffffe07007812 */ /* 0x000fe400078ec0ff */
[----:B------:R-:W-:Y:S01]  /*0800*/  LOP3.LUT R4, R2, 0x8, R13, 0xf8, !PT ;  /* 0x0000000802047812 */ /* 0x000fe200078ef80d */
[----:B------:R-:W-:Y:S01]  /*0810*/  IMAD.U32 R213, R18, 0x20, R213 ;  /* 0x0000002012d57824 */ /* 0x000fe200078e00d5 */
[----:B------:R-:W-:Y:S01]  /*0820*/  SHF.R.U32.HI R2, RZ, 0x3, R6 ;  /* 0x00000003ff027819 */ /* 0x000fe20000011606 */
[----:B------:R-:W-:Y:S01]  /*0830*/  IMAD.IADD R5, R9, 0x1, -R0 ;  /* 0x0000000109057824 */ /* 0x000fe200078e0a00 */
[----:B------:R-:W-:Y:S01]  /*0840*/  SEL R239, R239, 0x10, !P5 ;  /* 0x00000010efef7807 */ /* 0x000fe20006800000 */
[----:B------:R-:W-:Y:S01]  /*0850*/  IMAD.SHL.U32 R0, R9, 0x40, RZ ;  /* 0x0000004009007824 */ /* 0x000fe200078e00ff */
[----:B------:R-:W-:Y:S01]  /*0860*/  LOP3.LUT R13, R4, R2, RZ, 0x3c, !PT ;  /* 0x00000002040d7212 */ /* 0x000fe200078e3cff */
[----:B------:R-:W-:Y:S01]  /*0870*/  IMAD.SHL.U32 R4, R17, 0x2, RZ ;  /* 0x0000000211047824 */ /* 0x000fe200078e00ff */
[----:B------:R-:W-:Y:S01]  /*0880*/  SHF.R.S32.HI R2, RZ, 0x3, R11 ;  /* 0x00000003ff027819 */ /* 0x000fe2000001140b */
[----:B------:R-:W-:Y:S01]  /*0890*/  IMAD.SHL.U32 R213, R213, 0x2, RZ ;  /* 0x00000002d5d57824 */ /* 0x000fe200078e00ff */
[----:B------:R-:W-:-:S02]  /*08a0*/  LOP3.LUT R0, R0, 0x1c0, RZ, 0xc0, !PT ;  /* 0x000001c000007812 */ /* 0x000fc400078ec0ff */
[----:B------:R-:W-:Y:S01]  /*08b0*/  SEL R214, R222, 0xffffffe0, !P6 ;  /* 0xffffffe0ded67807 */ /* 0x000fe20007000000 */
[----:B------:R-:W-:Y:S01]  /*08c0*/  IMAD R16, R2, 0x8, R16 ;  /* 0x0000000802107824 */ /* 0x000fe200078e0210 */
[----:B------:R-:W-:Y:S01]  /*08d0*/  LOP3.LUT R3, R0, 0x20, R3, 0xf8, !PT ;  /* 0x0000002000037812 */ /* 0x000fe200078ef803 */
[C---:B------:R-:W-:Y:S01]  /*08e0*/  IMAD R217, R12.reuse, 0x2, R2 ;  /* 0x000000020cd97824 */ /* 0x040fe200078e0202 */
[----:B------:R-:W-:Y:S01]  /*08f0*/  SHF.R.U32.HI R0, RZ, 0x3, R0 ;  /* 0x00000003ff007819 */ /* 0x000fe20000011600 */
[----:B------:R-:W-:Y:S02]  /*0900*/  IMAD R2, R12, 0x200, R4 ;  /* 0x000002000c027824 */ /* 0x000fe400078e0204 */
[----:B------:R-:W-:Y:S01]  /*0910*/  IMAD.IADD R214, R213, 0x1, R214 ;  /* 0x00000001d5d67824 */ /* 0x000fe200078e02d6 */
[----:B------:R-:W-:Y:S01]  /*0920*/  LOP3.LUT R6, R3, R0, RZ, 0x3c, !PT ;  /* 0x0000000003067212 */ /* 0x000fe200078e3cff */
[----:B------:R-:W-:Y:S01]  /*0930*/  IMAD R9, R5, 0x20, R2 ;  /* 0x0000002005097824 */ /* 0x000fe200078e0202 */
[----:B------:R-:W-:-:S02]  /*0940*/  SHF.R.S32.HI R0, RZ, 0x1, R7 ;  /* 0x00000001ff007819 */ /* 0x000fc40000011407 */
[----:B------:R-:W-:Y:S02]  /*0950*/  SHF.R.S32.HI R2, RZ, 0x7, R19 ;  /* 0x00000007ff027819 */ /* 0x000fe40000011413 */
[C---:B------:R-:W-:Y:S01]  /*0960*/  LOP3.LUT P3, RZ, R0.reuse, 0x2, RZ, 0xc0, !PT ;  /* 0x0000000200ff7812 */ /* 0x040fe2000786c0ff */
[----:B------:R-:W-:Y:S02]  /*0970*/  IMAD.SHL.U32 R0, R0, 0x40, RZ ;  /* 0x0000004000007824 */ /* 0x000fe400078e00ff */
[C---:B------:R-:W-:Y:S01]  /*0980*/  IMAD R3, R2.reuse, 0x1000, R4 ;  /* 0x0000100002037824 */ /* 0x040fe200078e0204 */
[----:B------:R-:W-:Y:S01]  /*0990*/  R2P PR, R15, 0x6 ;  /* 0x000000060f007804 */ /* 0x000fe20000000000 */
[----:B------:R-:W-:Y:S01]  /*09a0*/  IMAD.SHL.U32 R2, R2, 0x8, RZ ;  /* 0x0000000802027824 */ /* 0x000fe200078e00ff */
[----:B------:R-:W-:Y:S01]  /*09b0*/  LOP3.LUT R0, R0, 0xc0, RZ, 0xc0, !PT ;  /* 0x000000c000007812 */ /* 0x000fe200078ec0ff */
[----:B------:R-:W-:Y:S01]  /*09c0*/  IMAD R5, R20, 0x400, R3 ;  /* 0x0000040014057824 */ /* 0x000fe200078e0203 */
[----:B------:R-:W-:Y:S01]  /*09d0*/  LOP3.LUT P0, RZ, R10, 0x2, RZ, 0xc0, !PT ;  /* 0x000000020aff7812 */ /* 0x000fe2000780c0ff */
        /* <DEDUP_REMOVED lines=11> */
[----:B------:R-:W-:Y:S01]  /*0a90*/  SEL R218, R222, 0xffffffe0, !P1 ;  /* 0xffffffe0deda7807 */ /* 0x000fe20004800000 */
        /* <DEDUP_REMOVED lines=14> */
[----:B------:R-:W-:Y:S01]  /*0b80*/  SEL R219, R219, 0xffffffc0, !P2 ;  /* 0xffffffc0dbdb7807 */ /* 0x000fe20005000000 */
[----:B------:R-:W-:Y:S01]  /*0b90*/  IMAD.IADD R221, R0, 0x1, R2 ;  /* 0x0000000100dd7824 */ /* 0x000fe200078e0202 */
[C---:B------:R-:W-:Y:S01]  /*0ba0*/  IADD3 R0, R4.reuse, 0x20, RZ ;  /* 0x0000002004007810 */ /* 0x040fe20007ffe0ff */
[----:B------:R1:W-:Y:S01]  /*0bb0*/  STL [R1+0x1c], R4 ;  /* 0x00001c0401007387 */ /* 0x0003e20000100800 */
[----:B------:R-:W-:Y:S01]  /*0bc0*/  @P3 IADD3 R0, R4, -0x20, RZ ;  /* 0xffffffe004003810 */ /* 0x000fe20007ffe0ff */
[----:B------:R-:W-:Y:S01]  /*0bd0*/  IMAD.IADD R223, R223, 0x1, R5 ;  /* 0x00000001dfdf7824 */ /* 0x000fe200078e0205 */
[----:B------:R-:W-:Y:S01]  /*0be0*/  LEA R217, R217, 0xf000, 0x1 ;  /* 0x0000f000d9d97811 */ /* 0x000fe200078e08ff */
[----:B------:R-:W-:Y:S01]  /*0bf0*/  IMAD.SHL.U32 R2, R3, 0x2, RZ ;  /* 0x0000000203027824 */ /* 0x000fe200078e00ff */
[C---:B------:R-:W-:Y:S01]  /*0c00*/  IADD3 R240, R242.reuse, 0x20, RZ ;  /* 0x00000020f2f07810 */ /* 0x040fe20007ffe0ff */
[----:B------:R1:W-:Y:S01]  /*0c10*/  STL [R1+0x20], R0 ;  /* 0x0000200001007387 */ /* 0x0003e20000100800 */
[----:B------:R-:W-:Y:S01]  /*0c20*/  @P4 IADD3 R240, R242, -0x20, RZ ;  /* 0xffffffe0f2f04810 */ /* 0x000fe20007ffe0ff */
[C---:B------:R-:W-:Y:S01]  /*0c30*/  IMAD.IADD R218, R217.reuse, 0x1, R218 ;  /* 0x00000001d9da7824 */ /* 0x040fe200078e02da */
[----:B------:R-:W-:Y:S01]  /*0c40*/  SEL R222, R222, 0xffffffe0, !P0 ;  /* 0xffffffe0dede7807 */ /* 0x000fe20004000000 */
[----:B------:R-:W-:-:S02]  /*0c50*/  IMAD.IADD R220, R217, 0x1, R219 ;  /* 0x00000001d9dc7824 */ /* 0x000fc400078e02db */
[----:B------:R-:W-:Y:S02]  /*0c60*/  IMAD.IADD R239, R239, 0x1, R240 ;  /* 0x00000001efef7824 */ /* 0x000fe400078e02f0 */
[----:B------:R-:W-:Y:S02]  /*0c70*/  IMAD.IADD R219, R218, 0x1, R219 ;  /* 0x00000001dadb7824 */ /* 0x000fe400078e02db */
.L_x_223:
        /* <DEDUP_REMOVED lines=31> */
[----:B-----5:R-:W-:Y:S05]  /*0e70*/  @P0 BRA `(.L_x_215) ;  /* 0x00006de000000947 */ /* 0x020fea0003800000 */
[----:B------:R-:W-:Y:S01]  /*0e80*/  IABS R6, c[0x0][0x1c8] ;  /* 0x0000720000067a13 */ /* 0x000fe20000000000 */
[----:B------:R-:W1:Y:S01]  /*0e90*/  S2UR UR36, SR_CTAID.Z ;  /* 0x00000000002479c3 */ /* 0x000e620000002700 */
[----:B------:R-:W-:Y:S01]  /*0ea0*/  ULDC UR40, c[0x0][0x1c8] ;  /* 0x0000720000287ab9 */ /* 0x000fe20000000800 */
[----:B------:R-:W-:Y:S01]  /*0eb0*/  ISETP.NE.AND P2, PT, RZ, c[0x0][0x1c8], PT ;  /* 0x00007200ff007a0c */ /* 0x000fe20003f45270 */
[----:B------:R-:W2:Y:S01]  /*0ec0*/  I2F.RP R4, R6 ;  /* 0x0000000600047306 */ /* 0x000ea20000209400 */
[----:B------:R-:W-:Y:S02]  /*0ed0*/  ULDC UR44, c[0x0][0x214] ;  /* 0x00008500002c7ab9 */ /* 0x000fe40000000800 */
[----:B------:R-:W-:Y:S02]  /*0ee0*/  ULDC.U8 UR7, c[0x0][0x328] ;  /* 0x0000ca0000077ab9 */ /* 0x000fe40000000000 */
[----:B------:R-:W3:Y:S01]  /*0ef0*/  S2UR UR31, SR_CTAID.Y ;  /* 0x00000000001f79c3 */ /* 0x000ee20000002600 */
[----:B------:R-:W-:-:S02]  /*0f00*/  UIADD3 UR44, UR44, 0x3f, URZ ;  /* 0x0000003f2c2c7890 */ /* 0x000fc4000fffe03f */
[----:B------:R-:W-:Y:S02]  /*0f10*/  ULDC.64 UR4, c[0x0][0x240] ;  /* 0x0000900000047ab9 */ /* 0x000fe40000000a00 */
[----:B------:R-:W-:Y:S02]  /*0f20*/  UISETP.NE.AND UP0, UPT, UR7, URZ, UPT ;  /* 0x0000003f0700728c */ /* 0x000fe4000bf05270 */
[----:B------:R-:W-:Y:S02]  /*0f30*/  UISETP.NE.U32.AND UP1, UPT, URZ, UR4, UPT ;  /* 0x000000043f00728c */ /* 0x000fe4000bf25070 */
[----:B------:R-:W-:Y:S01]  /*0f40*/  USHF.R.S32.HI UR47, URZ, 0x1f, UR44 ;  /* 0x0000001f3f2f7899 */ /* 0x000fe2000801142c */
[----:B--2---:R-:W2:Y:S01]  /*0f50*/  MUFU.RCP R4, R4 ;  /* 0x0000000400047308 */ /* 0x004ea20000001000 */
[----:B------:R-:W-:Y:S02]  /*0f60*/  UISETP.NE.AND.EX UP1, UPT, URZ, UR5, UPT, UP1 ;  /* 0x000000053f00728c */ /* 0x000fe4000bf25310 */
[----:B------:R-:W-:Y:S01]  /*0f70*/  ULEA.HI UR47, UR47, UR44, URZ, 0x6 ;  /* 0x0000002c2f2f7291 */ /* 0x000fe2000f8f303f */
[----:B-1----:R-:W-:Y:S01]  /*0f80*/  IABS R3, UR36 ;  /* 0x0000002400037c13 */ /* 0x002fe20008000000 */
[----:B------:R-:W-:-:S02]  /*0f90*/  ULOP3.LUT UR40, UR36, UR40, URZ, 0x3c, !UPT ;  /* 0x0000002824287292 */ /* 0x000fc4000f8e3c3f */
[----:B------:R-:W-:Y:S02]  /*0fa0*/  ULDC UR5, c[0x0][0x214] ;  /* 0x0000850000057ab9 */ /* 0x000fe40000000800 */
[----:B------:R-:W-:Y:S02]  /*0fb0*/  ULDC UR46, c[0x0][0x22c] ;  /* 0x00008b00002e7ab9 */ /* 0x000fe40000000800 */
[----:B------:R-:W-:Y:S01]  /*0fc0*/  ISETP.LE.AND P1, PT, RZ, UR40, PT ;  /* 0x00000028ff007c0c */ /* 0x000fe2000bf23270 */
[----:B---3--:R-:W-:Y:S02]  /*0fd0*/  UIMAD.WIDE UR50, UR31, 0x80, URZ ;  /* 0x000000801f3278a5 */ /* 0x008fe4000f8e023f */
[----:B------:R-:W-:Y:S01]  /*0fe0*/  ULDC UR6, c[0x0][0x1c0] ;  /* 0x0000700000067ab9 */ /* 0x000fe20000000800 */
[----:B--2---:R-:W-:Y:S01]  /*0ff0*/  IADD3 R4, R4, 0xffffffe, RZ ;  /* 0x0ffffffe04047810 */ /* 0x004fe20007ffe0ff */
[----:B------:R-:W-:Y:S02]  /*1000*/  USEL UR40, UR50, URZ, UP1 ;  /* 0x0000003f32287287 */ /* 0x000fe40008800000 */
[----:B------:R-:W-:Y:S01]  /*1010*/  ULOP3.LUT UR50, UR47, 0xffffffc0, URZ, 0xc0, !UPT ;  /* 0xffffffc02f327892 */ /* 0x000fe2000f8ec03f */
[----:B------:R-:W1:Y:S01]  /*1020*/  F2I.FTZ.U32.TRUNC.NTZ R5, R4 ;  /* 0x0000000400057305 */ /* 0x000e62000021f000 */
[----:B------:R-:W-:-:S02]  /*1030*/  @UP0 UIMAD UR7, UR31, UR5, URZ ;  /* 0x000000051f0702a4 */ /* 0x000fc4000f8e023f */
[----:B------:R-:W-:Y:S02]  /*1040*/  ULDC.U8 UR39, c[0x0][0x3d0] ;  /* 0x0000f40000277ab9 */ /* 0x000fe40000000000 */
[----:B------:R-:W-:Y:S02]  /*1050*/  UIMAD UR46, UR36, UR46, URZ ;  /* 0x0000002e242e72a4 */ /* 0x000fe4000f8e023f */
[----:B------:R-:W-:Y:S02]  /*1060*/  @!UP0 UIMAD UR6, UR31, UR6, UR36 ;  /* 0x000000061f0682a4 */ /* 0x000fe4000f8e0224 */
[----:B------:R-:W-:Y:S02]  /*1070*/  UIADD3 UR50, UR50, -0x40, URZ ;  /* 0xffffffc032327890 */ /* 0x000fe4000fffe03f */
[----:B------:R-:W-:Y:S02]  /*1080*/  ULDC UR45, c[0x0][0x234] ;  /* 0x00008d00002d7ab9 */ /* 0x000fe40000000800 */
[----:B------:R-:W-:-:S02]  /*1090*/  ULDC UR42, c[0x0][0x1c0] ;  /* 0x00007000002a7ab9 */ /* 0x000fc40000000800 */
        /* <DEDUP_REMOVED lines=10> */
[----:B------:R-:W-:Y:S02]  /*1140*/  USHF.R.S32.HI UR41, URZ, 0x1f, UR46 ;  /* 0x0000001f3f297899 */ /* 0x000fe4000801142e */
[----:B------:R-:W-:Y:S01]  /*1150*/  USHF.R.S32.HI UR47, URZ, 0x6, UR47 ;  /* 0x000000063f2f7899 */ /* 0x000fe2000801142f */
[----:B------:R-:W-:Y:S01]  /*1160*/  IMAD.HI.U32 R0, R0, R3, RZ ;  /* 0x0000000300007227 */ /* 0x000fe200078e00ff */
[----:B------:R-:W-:-:S03]  /*1170*/  @!UP0 UIMAD UR45, UR6, UR5, URZ ;  /* 0x00000005062d82a4 */ /* 0x000fc6000f8e023f */
[----:B------:R-:W-:-:S04]  /*1180*/  IMAD.MOV R4, RZ, RZ, -R0 ;  /* 0x000000ffff047224 */ /* 0x000fc800078e0a00 */
[C---:B------:R-:W-:Y:S02]  /*1190*/  IMAD R3, R6.reuse, R4, R3 ;  /* 0x0000000406037224 */ /* 0x040fe400078e0203 */
[----:B------:R-:W1:Y:S03]  /*11a0*/  S2R R4, SR_CTAID.X ;  /* 0x0000000000047919 */ /* 0x000e660000002500 */
[----:B------:R-:W-:-:S13]  /*11b0*/  ISETP.GT.U32.AND P3, PT, R6, R3, PT ;  /* 0x000000030600720c */ /* 0x000fda0003f64070 */
[----:B------:R-:W-:Y:S01]  /*11c0*/  @!P3 IMAD.IADD R3, R3, 0x1, -R6 ;  /* 0x000000010303b824 */ /* 0x000fe200078e0a06 */
[----:B------:R-:W-:Y:S02]  /*11d0*/  @!P3 IADD3 R0, R0, 0x1, RZ ;  /* 0x000000010000b810 */ /* 0x000fe40007ffe0ff */
[----:B------:R-:W-:Y:S01]  /*11e0*/  ISETP.NE.AND P3, PT, RZ, UR39, PT ;  /* 0x00000027ff007c0c */ /* 0x000fe2000bf65270 */
[----:B------:R-:W-:Y:S01]  /*11f0*/  USEL UR39, UR51, URZ, UP1 ;  /* 0x0000003f33277287 */ /* 0x000fe20008800000 */
[----:B------:R-:W-:Y:S01]  /*1200*/  ISETP.GE.U32.AND P0, PT, R3, R6, PT ;  /* 0x000000060300720c */ /* 0x000fe20003f06070 */
[----:B------:R-:W-:Y:S01]  /*1210*/  USHF.R.S32.HI UR51, URZ, 0x1f, UR50 ;  /* 0x0000001f3f337899 */ /* 0x000fe20008011432 */
[----:B-1----:R-:W-:-:S04]  /*1220*/  IMAD.WIDE.U32 R20, R4, c[0x0][0x3d8], RZ ;  /* 0x0000f60004147a25 */ /* 0x002fc800078e00ff */
[----:B------:R-:W-:Y:S01]  /*1230*/  IMAD R3, R4, c[0x0][0x3dc], R21 ;  /* 0x0000f70004037a24 */ /* 0x000fe200078e0215 */
[----:B------:R-:W-:-:S04]  /*1240*/  SEL R20, R20, RZ, P3 ;  /* 0x000000ff14147207 */ /* 0x000fc80001800000 */
[----:B------:R-:W-:Y:S02]  /*1250*/  SEL R19, R3, RZ, P3 ;  /* 0x000000ff03137207 */ /* 0x000fe40001800000 */
        /* <DEDUP_REMOVED lines=9> */
.L_x_216:
[----:B------:R-:W-:-:S04]  /*12f0*/  UIMAD UR44, UR31, UR15, UR36 ;  /* 0x0000000f1f2c72a4 */ /* 0x000fc8000f8e0224 */
[----:B------:R-:W-:Y:S02]  /*1300*/  UIMAD UR44, UR44, UR14, URZ ;  /* 0x0000000e2c2c72a4 */ /* 0x000fe4000f8e023f */
.L_x_217:
[----:B------:R-:W2:Y:S04]  /*1310*/  LDL.64 R4, [R1+0x38] ;  /* 0x0000380001047983 */ /* 0x000ea80000100a00 */
[----:B------:R1:W2:Y:S01]  /*1320*/  LDL.64 R24, [R1+0x38] ;  /* 0x0000380001187983 */ /* 0x0002a20000100a00 */
[----:B------:R-:W-:Y:S01]  /*1330*/  UIADD3 UR30, UP0, UR37, UR30, URZ ;  /* 0x0000001e251e7290 */ /* 0x000fe2000ff1e03f */
[----:B------:R-:W-:Y:S01]  /*1340*/  IMAD.U32 R8, RZ, RZ, UR31 ;  /* 0x0000001fff087e24 */ /* 0x000fe2000f8e00ff */
[----:B------:R-:W-:Y:S01]  /*1350*/  ULDC.64 UR6, c[0x0][0x368] ;  /* 0x0000da0000067ab9 */ /* 0x000fe20000000a00 */
[----:B------:R-:W3:Y:S01]  /*1360*/  S2R R21, SR_TID.X ;  /* 0x0000000000157919 */ /* 0x000ee20000002100 */
[----:B------:R-:W-:Y:S01]  /*1370*/  UIADD3.X UR25, UR4, UR25, URZ, UP0, !UPT ;  /* 0x0000001904197290 */ /* 0x000fe200087fe43f */
[----:B------:R-:W-:Y:S01]  /*1380*/  MOV R12, UR31 ;  /* 0x0000001f000c7c02 */ /* 0x000fe20008000f00 */
[----:B------:R-:W-:Y:S01]  /*1390*/  UIMAD UR6, UR48, UR6, URZ ;  /* 0x00000006300672a4 */ /* 0x000fe2000f8e023f */
[----:B------:R-:W-:Y:S01]  /*13a0*/  MOV R6, UR30 ;  /* 0x0000001e00067c02 */ /* 0x000fe20008000f00 */
[----:B------:R-:W-:Y:S01]  /*13b0*/  ULDC.64 UR4, c[0x0][0x1a0] ;  /* 0x0000680000047ab9 */ /* 0x000fe20000000a00 */
[----:B------:R-:W-:Y:S01]  /*13c0*/  IMAD.U32 R11, RZ, RZ, UR31 ;  /* 0x0000001fff0b7e24 */ /* 0x000fe2000f8e00ff */
[----:B------:R-:W-:-:S02]  /*13d0*/  UIMAD UR4, UR25, UR4, URZ ;  /* 0x00000004190472a4 */ /* 0x000fc4000f8e023f */
[----:B------:R-:W-:Y:S02]  /*13e0*/  UIMAD UR7, UR31, UR7, UR6 ;  /* 0x000000071f0772a4 */ /* 0x000fe4000f8e0206 */
[----:B------:R-:W-:-:S03]  /*13f0*/  UIMAD UR6, UR30, UR5, UR4 ;  /* 0x000000051e0672a4 */ /* 0x000fc6000f8e0204 */
[----:B------:R-:W-:Y:S02]  /*1400*/  ULDC.64 UR4, c[0x0][0x198] ;  /* 0x0000660000047ab9 */ /* 0x000fe40000000a00 */
[----:B------:R-:W-:-:S04]  /*1410*/  UIMAD UR4, UR25, UR4, URZ ;  /* 0x00000004190472a4 */ /* 0x000fc8000f8e023f */
[----:B------:R-:W-:Y:S01]  /*1420*/  UIMAD UR4, UR30, UR5, UR4 ;  /* 0x000000051e0472a4 */ /* 0x000fe2000f8e0204 */
[----:B---3--:R-:W-:-:S04]  /*1430*/  SHF.R.S32.HI R22, RZ, 0x1f, R21 ;  /* 0x0000001fff167819 */ /* 0x008fc80000011415 */
[----:B------:R-:W-:-:S04]  /*1440*/  LEA.HI R16, R22, R21, RZ, 0x2 ;  /* 0x0000001516107211 */ /* 0x000fc800078f10ff */
[----:B------:R-:W-:-:S04]  /*1450*/  SHF.R.S32.HI R16, RZ, 0x2, R16 ;  /* 0x00000002ff107819 */ /* 0x000fc80000011410 */
[----:B------:R-:W-:Y:S02]  /*1460*/  SHF.R.S32.HI R17, RZ, 0x1f, R16 ;  /* 0x0000001fff117819 */ /* 0x000fe40000011410 */
[----:B------:R-:W-:-:S04]  /*1470*/  IADD3 R3, P0, R16, UR50, RZ ;  /* 0x0000003210037c10 */ /* 0x000fc8000ff1e0ff */
[----:B------:R-:W-:-:S05]  /*1480*/  IADD3.X R10, R17, UR51, RZ, P0, !PT ;  /* 0x00000033110a7c10 */ /* 0x000fca00087fe4ff */
[----:B------:R-:W-:Y:S02]  /*1490*/  IMAD R13, R10, c[0x0][0x190], RZ ;  /* 0x000064000a0d7a24 */ /* 0x000fe400078e02ff */
[----:B------:R-:W-:Y:S01]  /*14a0*/  IMAD.U32 R18, RZ, RZ, UR36 ;  /* 0x00000024ff127e24 */ /* 0x000fe2000f8e00ff */
[----:B------:R-:W-:Y:S01]  /*14b0*/  UIADD3 UR45, UR50, UR45, URZ ;  /* 0x0000002d322d7290 */ /* 0x000fe2000fffe03f */
[----:B------:R-:W-:Y:S01]  /*14c0*/  @P3 BAR.SYNC.DEFER_BLOCKING 0x0 ;  /* 0x0000000000003b1d */ /* 0x000fe20000010000 */
[----:B--2---:R-:W-:Y:S02]  /*14d0*/  IMAD.MOV.U32 R24, RZ, RZ, R4 ;  /* 0x000000ffff187224 */ /* 0x004fe400078e0004 */
[----:B------:R-:W-:-:S03]  /*14e0*/  IMAD.U32 R4, RZ, RZ, UR30 ;  /* 0x0000001eff047e24 */ /* 0x000fc6000f8e00ff */
[----:B------:R-:W-:-:S05]  /*14f0*/  SHF.R.S32.HI R25, RZ, 0x1f, R24 ;  /* 0x0000001fff197819 */ /* 0x000fca0000011418 */
[----:B------:R1:W-:Y:S01]  /*1500*/  STL [R1+0x3c], R25 ;  /* 0x00003c1901007387 */ /* 0x0003e20000100800 */
[----:B------:R-:W-:-:S03]  /*1510*/  IMAD.WIDE.U32 R4, R4, c[0x0][0x198], R24 ;  /* 0x0000660004047a25 */ /* 0x000fc600078e0018 */
[----:B------:R-:W2:Y:S01]  /*1520*/  LDL R23, [R1+0x24] ;  /* 0x0000240001177983 */ /* 0x000ea20000100800 */
[--C-:B------:R-:W-:Y:S01]  /*1530*/  IMAD.WIDE.U32 R8, R8, c[0x0][0x368], R24.reuse ;  /* 0x0000da0008087a25 */ /* 0x100fe200078e0018 */
[----:B------:R-:W-:Y:S01]  /*1540*/  IADD3 R5, R5, UR4, RZ ;  /* 0x0000000405057c10 */ /* 0x000fe2000fffe0ff */
[----:B------:R-:W-:Y:S02]  /*1550*/  ULDC.64 UR4, c[0x0][0x180] ;  /* 0x0000600000047ab9 */ /* 0x000fe40000000a00 */
[----:B------:R-:W-:Y:S01]  /*1560*/  IMAD.WIDE.U32 R6, R6, c[0x0][0x1a0], R24 ;  /* 0x0000680006067a25 */ /* 0x000fe200078e0018 */
[----:B------:R-:W-:Y:S01]  /*1570*/  UIMAD UR4, UR48, UR4, URZ ;  /* 0x00000004300472a4 */ /* 0x000fe2000f8e023f */
[----:B------:R-:W-:Y:S02]  /*1580*/  IADD3 R9, R9, UR7, RZ ;  /* 0x0000000709097c10 */ /* 0x000fe4000fffe0ff */
[----:B------:R-:W-:Y:S01]  /*1590*/  IMAD.WIDE.U32 R4, R12, c[0x0][0x180], R4 ;  /* 0x000060000c047a25 */ /* 0x000fe200078e0004 */
[----:B------:R-:W-:Y:S01]  /*15a0*/  UIMAD UR4, UR31, UR5, UR4 ;  /* 0x000000051f0472a4 */ /* 0x000fe2000f8e0204 */
[----:B------:R-:W-:Y:S01]  /*15b0*/  IADD3 R7, R7, UR6, RZ ;  /* 0x0000000607077c10 */ /* 0x000fe2000fffe0ff */
[----:B------:R-:W-:Y:S01]  /*15c0*/  ULDC.64 UR6, c[0x0][0x188] ;  /* 0x0000620000067ab9 */ /* 0x000fe20000000a00 */
[----:B------:R-:W-:Y:S01]  /*15d0*/  IMAD R12, R10, c[0x0][0x370], RZ ;  /* 0x0000dc000a0c7a24 */ /* 0x000fe200078e02ff */
[----:B------:R-:W-:-:S02]  /*15e0*/  UIMAD UR6, UR48, UR6, URZ ;  /* 0x00000006300672a4 */ /* 0x000fc4000f8e023f */
[----:B------:R-:W-:Y:S01]  /*15f0*/  IADD3 R5, R5, UR4, RZ ;  /* 0x0000000405057c10 */ /* 0x000fe2000fffe0ff */
[----:B------:R-:W-:Y:S01]  /*1600*/  ULDC.64 UR4, c[0x0][0x378] ;  /* 0x0000de0000047ab9 */ /* 0x000fe20000000a00 */
[----:B------:R-:W-:Y:S01]  /*1610*/  IMAD.WIDE.U32 R6, R11, c[0x0][0x188], R6 ;  /* 0x000062000b067a25 */ /* 0x000fe200078e0006 */
[----:B------:R-:W-:Y:S02]  /*1620*/  UIMAD UR6, UR31, UR7, UR6 ;  /* 0x000000071f0672a4 */ /* 0x000fe4000f8e0206 */
[----:B------:R-:W-:Y:S01]  /*1630*/  UIMAD UR4, UR43, UR4, URZ ;  /* 0x000000042b0472a4 */ /* 0x000fe2000f8e023f */
[----:B------:R-:W-:-:S04]  /*1640*/  IMAD.WIDE.U32 R10, R3, c[0x0][0x190], R24 ;  /* 0x00006400030a7a25 */ /* 0x000fc800078e0018 */
[C---:B------:R-:W-:Y:S02]  /*1650*/  IMAD R13, R3.reuse, c[0x0][0x194], R13 ;  /* 0x00006500030d7a24 */ /* 0x040fe400078e020d */
[----:B------:R-:W-:Y:S01]  /*1660*/  IMAD.WIDE.U32 R8, R3, c[0x0][0x370], R8 ;  /* 0x0000dc0003087a25 */ /* 0x000fe200078e0008 */
[----:B------:R-:W-:-:S03]  /*1670*/  IADD3 R7, R7, UR6, RZ ;  /* 0x0000000607077c10 */ /* 0x000fc6000fffe0ff */
[----:B------:R-:W-:Y:S01]  /*1680*/  IMAD R12, R3, c[0x0][0x374], R12 ;  /* 0x0000dd00030c7a24 */ /* 0x000fe200078e020c */
[----:B------:R-:W-:Y:S01]  /*1690*/  UIMAD UR6, UR36, UR5, UR4 ;  /* 0x00000005240672a4 */ /* 0x000fe2000f8e0204 */
[----:B------:R-:W-:Y:S02]  /*16a0*/  IMAD.IADD R11, R11, 0x1, R13 ;  /* 0x000000010b0b7824 */ /* 0x000fe400078e020d */
[----:B------:R-:W-:Y:S01]  /*16b0*/  IMAD.IADD R9, R9, 0x1, R12 ;  /* 0x0000000109097824 */ /* 0x000fe200078e020c */
[----:B------:R-:W-:Y:S01]  /*16c0*/  ULDC.64 UR4, c[0x0][0x178] ;  /* 0x00005e0000047ab9 */ /* 0x000fe20000000a00 */
[----:B------:R-:W-:Y:S01]  /*16d0*/  IMAD.U32 R13, RZ, RZ, UR36 ;  /* 0x00000024ff0d7e24 */ /* 0x000fe2000f8e00ff */
[----:B------:R-:W-:Y:S01]  /*16e0*/  UIMAD UR4, UR48, UR4, URZ ;  /* 0x00000004300472a4 */ /* 0x000fe2000f8e023f */
[C---:B------:R-:W-:Y:S02]  /*16f0*/  IMAD R12, R14.reuse, c[0x0][0x1b8], RZ ;  /* 0x00006e000e0c7a24 */ /* 0x040fe400078e02ff */
[----:B------:R-:W-:Y:S01]  /*1700*/  IMAD R3, R14, c[0x0][0x1b0], RZ ;  /* 0x00006c000e037a24 */ /* 0x000fe200078e02ff */
[----:B------:R-:W-:Y:S01]  /*1710*/  MOV R14, UR31 ;  /* 0x0000001f000e7c02 */ /* 0x000fe20008000f00 */
[----:B------:R-:W-:Y:S01]  /*1720*/  IMAD.WIDE.U32 R8, R13, c[0x0][0x378], R8 ;  /* 0x0000de000d087a25 */ /* 0x000fe200078e0008 */
[----:B------:R-:W-:-:S03]  /*1730*/  UIMAD UR4, UR31, UR5, UR4 ;  /* 0x000000051f0472a4 */ /* 0x000fc6000f8e0204 */
[C---:B------:R-:W-:Y:S02]  /*1740*/  IMAD R3, R0.reuse, c[0x0][0x1b4], R3 ;  /* 0x00006d0000037a24 */ /* 0x040fe400078e0203 */
[----:B------:R-:W-:Y:S01]  /*1750*/  IMAD.WIDE.U32 R4, R0, c[0x0][0x1b0], R4 ;  /* 0x00006c0000047a25 */ /* 0x000fe200078e0004 */
[----:B------:R-:W-:-:S03]  /*1760*/  LEA R246, P0, R8, c[0x0][0x330], 0x1 ;  /* 0x0000cc0008f67a11 */ /* 0x000fc600078008ff */
[C---:B------:R-:W-:Y:S02]  /*1770*/  IMAD R12, R0.reuse, c[0x0][0x1bc], R12 ;  /* 0x00006f00000c7a24 */ /* 0x040fe400078e020c */
[----:B------:R-:W-:Y:S01]  /*1780*/  IMAD.WIDE.U32 R6, R0, c[0x0][0x1b8], R6 ;  /* 0x00006e0000067a25 */ /* 0x000fe200078e0006 */
[----:B------:R-:W-:-:S03]  /*1790*/  IADD3 R0, R9, UR6, RZ ;  /* 0x0000000609007c10 */ /* 0x000fc6000fffe0ff */
[----:B------:R-:W-:Y:S01]  /*17a0*/  IMAD.WIDE.U32 R14, R14, c[0x0][0x178], R10 ;  /* 0x00005e000e0e7a25 */ /* 0x000fe200078e000a */
[----:B------:R-:W-:Y:S02]  /*17b0*/  IADD3 R5, R5, R3, RZ ;  /* 0x0000000305057210 */ /* 0x000fe40007ffe0ff */
[----:B------:R-:W-:Y:S01]  /*17c0*/  LEA.HI.X R247, R8, c[0x0][0x334], R0, 0x1, P0 ;  /* 0x0000cd0008f77a11 */ /* 0x000fe200000f0c00 */
[----:B------:R-:W-:Y:S01]  /*17d0*/  IMAD.IADD R7, R7, 0x1, R12 ;  /* 0x0000000107077824 */ /* 0x000fe200078e020c */
[----:B------:R-:W-:Y:S01]  /*17e0*/  IADD3 R9, R15, UR4, RZ ;  /* 0x000000040f097c10 */ /* 0x000fe2000fffe0ff */
[C---:B------:R-:W-:Y:S01]  /*17f0*/  IMAD R3, R17.reuse, c[0x0][0x1a0], RZ ;  /* 0x0000680011037a24 */ /* 0x040fe200078e02ff */
[----:B------:R-:W-:Y:S01]  /*1800*/  ULDC.64 UR4, c[0x0][0x1a8] ;  /* 0x00006a0000047ab9 */ /* 0x000fe20000000a00 */
[----:B------:R-:W-:Y:S01]  /*1810*/  IMAD R0, R17, c[0x0][0x198], RZ ;  /* 0x0000660011007a24 */ /* 0x000fe200078e02ff */
[----:B------:R-:W-:Y:S01]  /*1820*/  UIMAD UR4, UR43, UR4, URZ ;  /* 0x000000042b0472a4 */ /* 0x000fe2000f8e023f */
[C---:B------:R-:W-:Y:S01]  /*1830*/  IMAD R3, R16.reuse, c[0x0][0x1a4], R3 ;  /* 0x0000690010037a24 */ /* 0x040fe200078e0203 */
[----:B------:R-:W-:Y:S01]  /*1840*/  UIADD3 UR6, UR47, -0x1, URZ ;  /* 0xffffffff2f067890 */ /* 0x000fe2000fffe03f */
[----:B------:R-:W-:Y:S01]  /*1850*/  IMAD.WIDE.U32 R12, R16, c[0x0][0x1a0], R6 ;  /* 0x00006800100c7a25 */ /* 0x000fe200078e0006 */
[----:B------:R-:W-:-:S03]  /*1860*/  UIMAD UR4, UR36, UR5, UR4 ;  /* 0x00000005240472a4 */ /* 0x000fc6000f8e0204 */
[C---:B------:R-:W-:Y:S02]  /*1870*/  IMAD R17, R16.reuse, c[0x0][0x19c], R0 ;  /* 0x0000670010117a24 */ /* 0x040fe400078e0200 */
[----:B------:R-:W-:Y:S01]  /*1880*/  IMAD.WIDE.U32 R10, R16, c[0x0][0x198], R4 ;  /* 0x00006600100a7a25 */ /* 0x000fe200078e0004 */
[----:B------:R-:W-:Y:S01]  /*1890*/  IADD3 R0, R13, R3, RZ ;  /* 0x000000030d007210 */ /* 0x000fe20007ffe0ff */
[----:B------:R-:W-:Y:S02]  /*18a0*/  ULEA.HI UR5, UR6, UR6, URZ, 0x1 ;  /* 0x0000000606057291 */ /* 0x000fe4000f8f083f */
[----:B------:R-:W-:Y:S01]  /*18b0*/  IMAD.IADD R3, R11, 0x1, R17 ;  /* 0x000000010b037824 */ /* 0x000fe200078e0211 */
[C---:B------:R-:W-:Y:S01]  /*18c0*/  LEA R4, P0, R10.reuse, c[0x0][0x168], 0x1 ;  /* 0x00005a000a047a11 */ /* 0x040fe200078008ff */
[----:B------:R-:W-:Y:S01]  /*18d0*/  IMAD.MOV.U32 R8, RZ, RZ, R14 ;  /* 0x000000ffff087224 */ /* 0x000fe200078e000e */
[----:B------:R-:W-:Y:S02]  /*18e0*/  ULOP3.LUT UR5, UR5, 0xfffffffe, URZ, 0xc0, !UPT ;  /* 0xfffffffe05057892 */ /* 0x000fe4000f8ec03f */
[----:B------:R-:W-:Y:S01]  /*18f0*/  LEA.HI.X R5, R10, c[0x0][0x16c], R3, 0x1, P0 ;  /* 0x00005b000a057a11 */ /* 0x000fe200000f0c03 */
[----:B------:R-:W-:Y:S01]  /*1900*/  IMAD.MOV.U32 R3, RZ, RZ, c[0x0][0x198] ;  /* 0x00006600ff037624 */ /* 0x000fe200078e00ff */
[----:B------:R-:W-:Y:S01]  /*1910*/  LEA R6, P1, R12, c[0x0][0x170], 0x1 ;  /* 0x00005c000c067a11 */ /* 0x000fe200078208ff */
[----:B------:R-:W-:Y:S01]  /*1920*/  IMAD.WIDE.U32 R14, R18, c[0x0][0x1a8], R8 ;  /* 0x00006a00120e7a25 */ /* 0x000fe200078e0008 */
[----:B------:R-:W-:-:S02]  /*1930*/  UIADD3 UR5, UR6, -UR5, URZ ;  /* 0x8000000506057290 */ /* 0x000fc4000fffe03f */
[----:B------:R-:W-:Y:S01]  /*1940*/  LEA.HI.X R7, R12, c[0x0][0x174], R0, 0x1, P1 ;  /* 0x00005d000c077a11 */ /* 0x000fe200008f0c00 */
[----:B------:R-:W-:Y:S01]  /*1950*/  IMAD.MOV.U32 R9, RZ, RZ, c[0x0][0x1a0] ;  /* 0x00006800ff097624 */ /* 0x000fe200078e00ff */
[----:B------:R-:W-:Y:S01]  /*1960*/  LEA R10, P0, R3, R4, 0x7 ;  /* 0x00000004030a7211 */ /* 0x000fe200078038ff */
[----:B------:R-:W-:Y:S01]  /*1970*/  IMAD.MOV.U32 R11, RZ, RZ, c[0x0][0x19c] ;  /* 0x00006700ff0b7624 */ /* 0x000fe200078e00ff */
[----:B------:R-:W-:Y:S01]  /*1980*/  UISETP.NE.AND UP0, UPT, UR5, 0x1, UPT ;  /* 0x000000010500788c */ /* 0x000fe2000bf05270 */
[----:B------:R-:W-:Y:S02]  /*1990*/  IADD3 R0, R15, UR4, RZ ;  /* 0x000000040f007c10 */ /* 0x000fe4000fffe0ff */
[----:B------:R-:W-:Y:S02]  /*19a0*/  LEA R244, P2, R14, c[0x0][0x160], 0x1 ;  /* 0x000058000ef47a11 */ /* 0x000fe400078408ff */
[----:B------:R-:W-:Y:S02]  /*19b0*/  MOV R12, c[0x0][0x1a4] ;  /* 0x00006900000c7a02 */ /* 0x000fe40000000f00 */
[----:B------:R-:W-:-:S02]  /*19c0*/  LEA R8, P1, R9, R6, 0x7 ;  /* 0x0000000609087211 */ /* 0x000fc400078238ff */
[----:B------:R-:W-:Y:S02]  /*19d0*/  LEA.HI.X R11, R3, R5, R11, 0x7, P0 ;  /* 0x00000005030b7211 */ /* 0x000fe400000f3c0b */
[----:B------:R-:W-:Y:S02]  /*19e0*/  LEA.HI.X R245, R14, c[0x0][0x164], R0, 0x1, P2 ;  /* 0x000059000ef57a11 */ /* 0x000fe400010f0c00 */
[----:B------:R-:W-:Y:S02]  /*19f0*/  PLOP3.LUT P0, PT, PT, PT, UP0, 0x80, 0x0 ;  /* 0x000000000000781c */ /* 0x000fe40003f0f008 */
[----:B------:R-:W-:Y:S01]  /*1a00*/  LEA.HI.X R9, R9, R7, R12, 0x7, P1 ;  /* 0x0000000709097211 */ /* 0x000fe200008f3c0c */
[----:B------:R-:W-:Y:S02]  /*1a10*/  UIMAD.WIDE UR4, UR45, UR16, UR28 ;  /* 0x000000102d0472a5 */ /* 0x000fe4000f8e021c */
[----:B------:R-:W-:Y:S02]  /*1a20*/  UIMAD.WIDE UR48, UR31, UR13, UR50 ;  /* 0x0000000d1f3072a5 */ /* 0x000fe4000f8e0232 */
[----:B------:R-:W-:-:S02]  /*1a30*/  UIMAD UR42, UR42, UR12, UR18 ;  /* 0x0000000c2a2a72a4 */ /* 0x000fc4000f8e0212 */
[----:B------:R-:W-:Y:S02]  /*1a40*/  UIADD3 UR40, UP0, UR48, UR40, URZ ;  /* 0x0000002830287290 */ /* 0x000fe4000ff1e03f */
[----:B------:R-:W-:Y:S02]  /*1a50*/  UIADD3 UR42, UR33, UR42, URZ ;  /* 0x0000002a212a7290 */ /* 0x000fe4000fffe03f */
[----:B------:R-:W-:Y:S02]  /*1a60*/  UIADD3.X UR39, UR49, UR39, URZ, UP0, !UPT ;  /* 0x0000002731277290 */ /* 0x000fe400087fe43f */
[----:B------:R-:W-:-:S04]  /*1a70*/  UIMAD UR42, UR42, UR40, URZ ;  /* 0x000000282a2a72a4 */ /* 0x000fc8000f8e023f */
[----:B------:R-:W-:Y:S02]  /*1a80*/  UIMAD UR39, UR39, UR32, UR42 ;  /* 0x00000020272772a4 */ /* 0x000fe4000f8e022a */
[----:B------:R-:W-:Y:S01]  /*1a90*/  UIADD3 UR44, UR50, UR44, URZ ;  /* 0x0000002c322c7290 */ /* 0x000fe2000fffe03f */
[----:B------:R-:W-:-:S03]  /*1aa0*/  CS2R R126, SRZ ;  /* 0x00000000007e7805 */ /* 0x000fc6000001ff00 */
[----:B------:R-:W-:Y:S01]  /*1ab0*/  UIMAD.WIDE UR42, UR44, UR16, UR26 ;  /* 0x000000102c2a72a5 */ /* 0x000fe2000f8e021a */
        /* <DEDUP_REMOVED lines=47> */
[----:B--2---:R-:W-:-:S02]  /*1db0*/  SHF.L.U32 R3, R23, 0x1, RZ ;  /* 0x0000000117037819 */ /* 0x004fc400000006ff */
[----:B------:R-:W-:-:S03]  /*1dc0*/  IADD3 R0, R23, 0x1800, RZ ;  /* 0x0000180017007810 */ /* 0x000fc60007ffe0ff */
[----:B------:R-:W-:Y:S01]  /*1dd0*/  @!PT LDS RZ, [RZ] ;  /* 0x00000000fffff984 */ /* 0x000fe20000000800 */
[----:B------:R-:W-:Y:S01]  /*1de0*/  @!PT LDS RZ, [RZ] ;  /* 0x00000000fffff984 */ /* 0x000fe20000000800 */
[----:B------:R-:W-:Y:S01]  /*1df0*/  @!PT LDS RZ, [RZ] ;  /* 0x00000000fffff984 */ /* 0x000fe20000000800 */
[----:B------:R2:W-:Y:S01]  /*1e00*/  LDGSTS.E.BYPASS.LTC128B.128 [R3+0xf000], [R6.64] ;  /* 0x0f00000006037fae */ /* 0x0005e2000b901d62 */
[----:B------:R-:W-:-:S03]  /*1e10*/  SEL R0, R0, R23, !P0 ;  /* 0x0000001700007207 */ /* 0x000fc60004000000 */
[----:B------:R2:W-:Y:S04]  /*1e20*/  LDGSTS.E.BYPASS.LTC128B.128 [R3+0x11000], [R6.64+0x40] ;  /* 0x1100004006037fae */ /* 0x0005e8000b901d62 */
[----:B------:R2:W-:Y:S01]  /*1e30*/  LDGSTS.E.BYPASS.LTC128B.128 [R3+0x13000], [R6.64+0x80] ;  /* 0x1300008006037fae */ /* 0x0005e2000b901d62 */
[----:B------:R-:W-:-:S03]  /*1e40*/  IMAD.SHL.U32 R243, R0, 0x2, RZ ;  /* 0x0000000200f37824 */ /* 0x000fc600078e00ff */
[----:B------:R3:W-:Y:S04]  /*1e50*/  LDGSTS.E.BYPASS.LTC128B.128 [R3+0x10000], [R8.64] ;  /* 0x1000000008037fae */ /* 0x0007e8000b901d62 */
[----:B------:R3:W-:Y:S04]  /*1e60*/  LDGSTS.E.BYPASS.LTC128B.128 [R3+0x12000], [R8.64+0x40] ;  /* 0x1200004008037fae */ /* 0x0007e8000b901d62 */
[----:B------:R3:W-:Y:S04]  /*1e70*/  LDGSTS.E.BYPASS.LTC128B.128 [R3+0x14000], [R8.64+0x80] ;  /* 0x1400008008037fae */ /* 0x0007e8000b901d62 */
[----:B------:R-:W0:Y:S04]  /*1e80*/  LDGDEPBAR ;  /* 0x00000000000079af */ /* 0x000e280000000000 */
[----:B------:R3:W-:Y:S04]  /*1e90*/  LDGSTS.E.BYPASS.LTC128B.128 [R3+0x6000], [R246.64] ;  /* 0x06000000f6037fae */ /* 0x0007e8000b901d62 */
[----:B------:R3:W-:Y:S04]  /*1ea0*/  LDGSTS.E.BYPASS.LTC128B.128 [R3+0x7000], [R246.64+0x40] ;  /* 0x07000040f6037fae */ /* 0x0007e8000b901d62 */
[----:B------:R3:W-:Y:S04]  /*1eb0*/  LDGSTS.E.BYPASS.LTC128B.128 [R3+0x8000], [R246.64+0x80] ;  /* 0x08000080f6037fae */ /* 0x0007e8000b901d62 */
[----:B------:R1:W-:Y:S04]  /*1ec0*/  LDGSTS.E.BYPASS.LTC128B.128 [R243], [R244.64] ;  /* 0x00000000f4f37fae */ /* 0x0003e8000b901d62 */
[----:B------:R1:W-:Y:S01]  /*1ed0*/  LDGSTS.E.BYPASS.LTC128B.128 [R243+0x1000], [R244.64+0x40] ;  /* 0x01000040f4f37fae */ /* 0x0003e2000b901d62 */
[----:B------:R-:W-:-:S03]  /*1ee0*/  LEA.HI R0, R22, R21, RZ, 0x5 ;  /* 0x0000001516007211 */ /* 0x000fc600078f28ff */
[----:B------:R1:W-:Y:S04]  /*1ef0*/  LDGSTS.E.BYPASS.LTC128B.128 [R243+0x2000], [R244.64+0x80] ;  /* 0x02000080f4f37fae */ /* 0x0003e8000b901d62 */
[----:B------:R4:W-:Y:S04]  /*1f00*/  LDGSTS.E.BYPASS.LTC128B.128 [R3+0x9000], [R4.64] ;  /* 0x0900000004037fae */ /* 0x0009e8000b901d62 */
[----:B------:R4:W-:Y:S04]  /*1f10*/  LDGSTS.E.BYPASS.LTC128B.128 [R3+0xb000], [R4.64+0x40] ;  /* 0x0b00004004037fae */ /* 0x0009e8000b901d62 */
[----:B------:R4:W-:Y:S04]  /*1f20*/  LDGSTS.E.BYPASS.LTC128B.128 [R3+0xd000], [R4.64+0x80] ;  /* 0x0d00008004037fae */ /* 0x0009e8000b901d62 */
[----:B------:R3:W-:Y:S04]  /*1f30*/  LDGSTS.E.BYPASS.LTC128B.128 [R3+0xa000], [R10.64] ;  /* 0x0a0000000a037fae */ /* 0x0007e8000b901d62 */
[----:B------:R3:W-:Y:S04]  /*1f40*/  LDGSTS.E.BYPASS.LTC128B.128 [R3+0xc000], [R10.64+0x40] ;  /* 0x0c0000400a037fae */ /* 0x0007e8000b901d62 */
[----:B------:R3:W-:Y:S01]  /*1f50*/  LDGSTS.E.BYPASS.LTC128B.128 [R3+0xe000], [R10.64+0x80] ;  /* 0x0e0000800a037fae */ /* 0x0007e2000b901d62 */
[----:B--2---:R-:W-:-:S03]  /*1f60*/  IMAD.MOV.U32 R6, RZ, RZ, 0x4 ;  /* 0x00000004ff067424 */ /* 0x004fc600078e00ff */
[----:B------:R-:W0:Y:S01]  /*1f70*/  LDGDEPBAR ;  /* 0x00000000000079af */ /* 0x000e220000000000 */
[----:B------:R-:W-:-:S05]  /*1f80*/  IMAD.WIDE R6, R248, R6, UR4 ;  /* 0x00000004f8067e25 */ /* 0x000fca000f8e0206 */
[----:B------:R2:W5:Y:S04]  /*1f90*/  LDG.E R252, [R6.64] ;  /* 0x0000002206fc7981 */ /* 0x000568000c1e1900 */
[----:B------:R2:W5:Y:S01]  /*1fa0*/  LDG.E R251, [R6.64+0x20] ;  /* 0x0000202206fb7981 */ /* 0x000562000c1e1900 */
[----:B----4-:R-:W-:-:S03]  /*1fb0*/  IMAD.U32 R4, RZ, RZ, UR46 ;  /* 0x0000002eff047e24 */ /* 0x010fc6000f8e00ff */
[----:B------:R2:W5:Y:S04]  /*1fc0*/  LDG.E R250, [R6.64+0x80] ;  /* 0x0000802206fa7981 */ /* 0x000568000c1e1900 */
[----:B------:R2:W5:Y:S01]  /*1fd0*/  LDG.E R249, [R6.64+0xa0] ;  /* 0x0000a02206f97981 */ /* 0x000562000c1e1900 */
[----:B---3--:R-:W-:Y:S01]  /*1fe0*/  LOP3.LUT R3, R0, 0xffffffe0, RZ, 0xc0, !PT ;  /* 0xffffffe000037812 */ /* 0x008fe200078ec0ff */
[----:B------:R-:W-:-:S04]  /*1ff0*/  DEPBAR.LE SB0, 0x1 ;  /* 0x000080400000791a */ /* 0x000fc80000000000 */
[----:B------:R-:W-:Y:S02]  /*2000*/  IADD3 R8, -R3, R21, RZ ;  /* 0x0000001503087210 */ /* 0x000fe40007ffe1ff */
[----:B------:R-:W-:Y:S01]  /*2010*/  SHF.R.S32.HI R0, RZ, 0x5, R0 ;  /* 0x00000005ff007819 */ /* 0x000fe20000011400 */
[----:B------:R-:W-:Y:S04]  /*2020*/  BAR.SYNC.DEFER_BLOCKING 0x0 ;  /* 0x0000000000007b1d */ /* 0x000fe80000010000 */
[----:B------:R-:W-:Y:S02]  /*2030*/  IMAD R0, R0, UR21, R8 ;  /* 0x0000001500007c24 */ /* 0x000fe4000f8e0208 */
[----:B------:R-:W-:-:S03]  /*2040*/  IMAD.U32 R3, RZ, RZ, UR41 ;  /* 0x00000029ff037e24 */ /* 0x000fc6000f8e00ff */
[----:B------:R-:W-:Y:S02]  /*2050*/  IADD3 R4, P2, P1, R0, UR20, R4 ;  /* 0x0000001400047c10 */ /* 0x000fe4000f95e004 */
[----:B------:R-:W-:-:S04]  /*2060*/  SHF.R.S32.HI R0, RZ, 0x1f, R0 ;  /* 0x0000001fff007819 */ /* 0x000fc80000011400 */
[----:B------:R-:W-:Y:S02]  /*2070*/  IADD3.X R0, R0, UR19, R3, P2, P1 ;  /* 0x0000001300007c10 */ /* 0x000fe400097e2403 */
[----:B------:R-:W-:Y:S01]  /*2080*/  IADD3 R4, P1, R4, R20, RZ ;  /* 0x0000001404047210 */ /* 0x000fe20007f3e0ff */
[----:B--2---:R-:W-:-:S03]  /*2090*/  IMAD.U32 R6, RZ, RZ, UR32 ;  /* 0x00000020ff067e24 */ /* 0x004fc6000f8e00ff */
[----:B------:R-:W-:Y:S02]  /*20a0*/  IADD3.X R5, R0, R19, RZ, P1, !PT ;  /* 0x0000001300057210 */ /* 0x000fe40000ffe4ff */
[----:B------:R-:W-:Y:S01]  /*20b0*/  MOV R7, UR33 ;  /* 0x0000002100077c02 */ /* 0x000fe20008000f00 */
[----:B------:R1:W2:Y:S02]  /*20c0*/  LDSM.16.M88.4 R164, [R213+0xf000] ;  /* 0x00f00000d5a4783b */ /* 0x0002a40000000200 */
[----:B------:R-:W-:Y:S02]  /*20d0*/  IMAD.WIDE.U32 R4, R6, UR40, R4 ;  /* 0x0000002806047c25 */ /* 0x000fe4000f8e0004 */
[----:B------:R1:W3:Y:S03]  /*20e0*/  LDSM.16.M88.4 R168, [R213+0xf400] ;  /* 0x00f40000d5a8783b */ /* 0x0002e60000000200 */
[----:B------:R-:W-:Y:S01]  /*20f0*/  IADD3 R0, R5, UR39, RZ ;  /* 0x0000002705007c10 */ /* 0x000fe2000fffe0ff */
[----:B------:R-:W-:Y:S01]  /*2100*/  UIADD3 UR39, -UR38, UR11, UR37 ;  /* 0x0000000b26277290 */ /* 0x000fe2000fffe125 */
[----:B------:R1:W4:Y:S03]  /*2110*/  LDSM.16.M88.4 R172, [R214+0xf000] ;  /* 0x00f00000d6ac783b */ /* 0x0003260000000200 */
[----:B------:R-:W-:Y:S01]  /*2120*/  UIADD3 UR39, UR39, -UR10, URZ ;  /* 0x8000000a27277290 */ /* 0x000fe2000fffe03f */
[----:B------:R1:W1:Y:S03]  /*2130*/  LDSM.16.M88.4 R176, [R214+0xf400] ;  /* 0x00f40000d6b0783b */ /* 0x0002660000000200 */
[----:B------:R-:W-:Y:S01]  /*2140*/  USHF.R.S32.HI UR7, URZ, 0x1f, UR39 ;  /* 0x0000001f3f077899 */ /* 0x000fe20008011427 */
[----:B------:R1:W1:Y:S03]  /*2150*/  LDSM.16.M88.4 R180, [R213+0x11000] ;  /* 0x01100000d5b4783b */ /* 0x0002660000000200 */
[----:B------:R-:W-:Y:S01]  /*2160*/  ULEA.HI UR7, UR7, UR39, URZ, 0x6 ;  /* 0x0000002707077291 */ /* 0x000fe2000f8f303f */
[----:B------:R1:W1:Y:S03]  /*2170*/  LDSM.16.M88.4 R184, [R213+0x11400] ;  /* 0x01140000d5b8783b */ /* 0x0002660000000200 */
[----:B------:R-:W-:Y:S01]  /*2180*/  USHF.R.S32.HI UR7, URZ, 0x6, UR7 ;  /* 0x000000063f077899 */ /* 0x000fe20008011407 */
[----:B------:R1:W1:Y:S03]  /*2190*/  LDSM.16.M88.4 R188, [R214+0x11000] ;  /* 0x01100000d6bc783b */ /* 0x0002660000000200 */
[----:B------:R-:W-:Y:S01]  /*21a0*/  UISETP.LT.AND UP0, UPT, URZ, UR7, UPT ;  /* 0x000000073f00728c */ /* 0x000fe2000bf01270 */
[----:B------:R1:W1:Y:S03]  /*21b0*/  LDSM.16.M88.4 R192, [R214+0x11400] ;  /* 0x01140000d6c0783b */ /* 0x0002660000000200 */
[----:B------:R-:W-:Y:S01]  /*21c0*/  USEL UR7, URZ, UR7, !UP0 ;  /* 0x000000073f077287 */ /* 0x000fe2000c000000 */
[C---:B------:R-:W-:Y:S01]  /*21d0*/  LEA R224, P1, R4.reuse, c[0x0][0x350], 0x2 ;  /* 0x0000d40004e07a11 */ /* 0x040fe200078210ff */
[----:B------:R1:W1:Y:S02]  /*21e0*/  LDSM.16.M88.4 R196, [R213+0x13000] ;  /* 0x01300000d5c4783b */ /* 0x0002640000000200 */
[----:B------:R-:W-:Y:S01]  /*21f0*/  UISETP.GT.AND UP0, UPT, UR47, UR7, UPT ;  /* 0x000000072f00728c */ /* 0x000fe2000bf04270 */
[----:B------:R-:W-:Y:S01]  /*2200*/  LEA.HI.X R225, R4, c[0x0][0x354], R0, 0x2, P1 ;  /* 0x0000d50004e17a11 */ /* 0x000fe200008f1400 */
[----:B------:R1:W1:Y:S04]  /*2210*/  LDSM.16.M88.4 R200, [R213+0x13400] ;  /* 0x01340000d5c8783b */ /* 0x0002680000000200 */
[----:B------:R-:W-:Y:S01]  /*2220*/  PLOP3.LUT P1, PT, PT, PT, UP0, 0x80, 0x0 ;  /* 0x000000000000781c */ /* 0x000fe20003f2f008 */
[----:B------:R1:W1:Y:S04]  /*2230*/  LDSM.16.M88.4 R204, [R214+0x13000] ;  /* 0x01300000d6cc783b */ /* 0x0002680000000200 */
[----:B------:R1:W1:Y:S08]  /*2240*/  LDSM.16.M88.4 R208, [R214+0x13400] ;  /* 0x01340000d6d0783b */ /* 0x0002700000000200 */
[----:B------:R-:W-:Y:S05]  /*2250*/  @!P1 BRA `(.L_x_218) ;  /* 0x0000486000009947 */ /* 0x000fea0003800000 */
[----:B--234-:R-:W-:Y:S02]  /*2260*/  IMAD.MOV.U32 R4, RZ, RZ, c[0x0][0x308] ;  /* 0x0000c200ff047624 */ /* 0x01cfe400078e00ff */
[----:B------:R-:W-:-:S05]  /*2270*/  IMAD.MOV.U32 R5, RZ, RZ, c[0x0][0x30c] ;  /* 0x0000c300ff057624 */ /* 0x000fca00078e00ff */
[----:B------:R2:W3:Y:S04]  /*2280*/  LDG.E.64 R6, [R4.64] ;  /* 0x0000002204067981 */ /* 0x0004e8000c1e1b00 */
[----:B--2---:R-:W2:Y:S01]  /*2290*/  LDG.E.64 R4, [R4.64+0x8] ;  /* 0x0000082204047981 */ /* 0x004ea2000c1e1b00 */
[----:B------:R-:W-:Y:S01]  /*22a0*/  UIMAD UR40, UR31, UR9, UR36 ;  /* 0x000000091f2872a4 */ /* 0x000fe2000f8e0224 */
[----:B------:R-:W-:Y:S01]  /*22b0*/  SHF.R.S32.HI R0, RZ, 0x1f, R8 ;  /* 0x0000001fff007819 */ /* 0x000fe20000011408 */
[----:B------:R-:W-:Y:S01]  /*22c0*/  IMAD.MOV.U32 R127, RZ, RZ, RZ ;  /* 0x000000ffff7f7224 */ /* 0x000fe200078e00ff */
[----:B------:R-:W4:Y:S01]  /*22d0*/  S2R R12, SR_TID.X ;  /* 0x00000000000c7919 */ /* 0x000f220000002100 */
[----:B------:R-:W-:Y:S01]  /*22e0*/  USHF.L.U32 UR40, UR40, 0x5, URZ ;  /* 0x0000000528287899 */ /* 0x000fe2000800063f */
[----:B------:R-:W-:-:S02]  /*22f0*/  IADD3 R3, R223, 0x1800, RZ ;  /* 0x00001800df037810 */ /* 0x000fc40007ffe0ff */
[----:B------:R-:W1:Y:S01]  /*2300*/  S2R R13, SR_TID.X ;  /* 0x00000000000d7919 */ /* 0x000e620000002100 */
[----:B------:R-:W-:Y:S01]  /*2310*/  USHF.R.S32.HI UR36, URZ, 0x1f, UR40 ;  /* 0x0000001f3f247899 */ /* 0x000fe20008011428 */
[----:B------:R-:W-:-:S05]  /*2320*/  SEL R212, R3, R223, !P0 ;  /* 0x000000df03d47207 */ /* 0x000fca0004000000 */
[----:B------:R-:W-:Y:S01]  /*2330*/  IMAD.SHL.U32 R212, R212, 0x2, RZ ;  /* 0x00000002d4d47824 */ /* 0x000fe200078e00ff */
[----:B----4-:R-:W-:-:S04]  /*2340*/  SHF.R.S32.HI R12, RZ, 0x1f, R12 ;  /* 0x0000001fff0c7819 */ /* 0x010fc8000001140c */
[----:B-1----:R-:W-:-:S04]  /*2350*/  LEA.HI R12, R12, R13, RZ, 0x6 ;  /* 0x0000000d0c0c7211 */ /* 0x002fc800078f30ff */
[----:B------:R-:W-:Y:S01]  /*2360*/  SHF.R.S32.HI R12, RZ, 0x6, R12 ;  /* 0x00000006ff0c7819 */ /* 0x000fe2000001140c */
[----:B---3--:R-:W1:Y:S08]  /*2370*/  R2UR UR39, R6 ;  /* 0x00000000062773c2 */ /* 0x008e7000000e0000 */
[----:B------:R-:W3:Y:S01]  /*2380*/  R2UR UR31, R7 ;  /* 0x00000000071f73c2 */ /* 0x000ee200000e0000 */
[----:B--2---:R-:W-:Y:S01]  /*2390*/  IADD3 R8, P2, P1, R4, UR40, R8 ;  /* 0x0000002804087c10 */ /* 0x004fe2000f95e008 */
[----:B------:R-:W-:Y:S01]  /*23a0*/  UIADD3 UR40, UR37, UR8, URZ ;  /* 0x0000000825287290 */ /* 0x000fe2000fffe03f */
[----:B------:R-:W-:-:S02]  /*23b0*/  IADD3 R4, R221, 0x1800, RZ ;  /* 0x00001800dd047810 */ /* 0x000fc40007ffe0ff */
[----:B------:R-:W-:Y:S01]  /*23c0*/  IADD3.X R5, R5, UR36, R0, P2, P1 ;  /* 0x0000002405057c10 */ /* 0x000fe200097e2400 */
[----:B------:R-:W-:Y:S01]  /*23d0*/  IMAD.U32 R0, RZ, RZ, UR24 ;  /* 0x00000018ff007e24 */ /* 0x000fe2000f8e00ff */
[----:B------:R-:W-:Y:S01]  /*23e0*/  SEL R4, R4, R221, !P0 ;  /* 0x000000dd04047207 */ /* 0x000fe20004000000 */
[----:B------:R-:W-:Y:S02]  /*23f0*/  UMOV UR36, UR42 ;  /* 0x0000002a00247c82 */ /* 0x000fe40008000000 */
[----:B------:R-:W-:Y:S01]  /*2400*/  IMAD R0, R0, 0x4, R12 ;  /* 0x0000000400007824 */ /* 0x000fe200078e020c */
[----:B------:R-:W-:Y:S01]  /*2410*/  UIADD3 UR40, -UR38, 0x80, UR40 ;  /* 0x0000008026287890 */ /* 0x000fe2000fffe128 */
[----:B------:R-:W-:Y:S01]  /*2420*/  IMAD.SHL.U32 R3, R4, 0x2, RZ ;  /* 0x0000000204037824 */ /* 0x000fe200078e00ff */
[----:B-1----:R-:W-:Y:S02]  /*2430*/  LOP3.LUT R4, R5, UR39, RZ, 0x3c, !PT ;  /* 0x0000002705047c12 */ /* 0x002fe4000f8e3cff */
[----:B---3--:R-:W-:-:S03]  /*2440*/  LOP3.LUT R0, R0, UR31, RZ, 0x3c, !PT ;  /* 0x0000001f00007c12 */ /* 0x008fc6000f8e3cff */
[----:B------:R1:W-:Y:S04]  /*2450*/  STL [R1+0x18], R4 ;  /* 0x0000180401007387 */ /* 0x0003e80000100800 */
[----:B-1----:R-:W-:Y:S01]  /*2460*/  IMAD.MOV.U32 R4, RZ, RZ, c[0x0][0x1c0] ;  /* 0x00007000ff047624 */ /* 0x002fe200078e00ff */
[----:B------:R-:W-:Y:S01]  /*2470*/  SHF.L.U32 R5, R12, 0x5, RZ ;  /* 0x000000050c057819 */ /* 0x000fe200000006ff */
[----:B------:R-:W-:-:S04]  /*2480*/  IMAD.WIDE.U32 R8, R8, -0x2daee0ad, RZ ;  /* 0xd2511f5308087825 */ /* 0x000fc800078e00ff */
[----:B------:R-:W-:Y:S01]  /*2490*/  IMAD R4, R4, c[0x0][0x22c], RZ ;  /* 0x00008b0004047a24 */ /* 0x000fe200078e02ff */
[----:B------:R1:W-:Y:S01]  /*24a0*/  STL.64 [R1+0x28], R8 ;  /* 0x0000280801007387 */ /* 0x0003e20000100a00 */
[----:B------:R-:W-:Y:S01]  /*24b0*/  LOP3.LUT R0, R9, R0, RZ, 0x3c, !PT ;  /* 0x0000000009007212 */ /* 0x000fe200078e3cff */
[----:B------:R-:W-:Y:S02]  /*24c0*/  IMAD.SHL.U32 R215, R223, 0x2, RZ ;  /* 0x00000002dfd77824 */ /* 0x000fe400078e00ff */
[----:B------:R-:W-:Y:S01]  /*24d0*/  IMAD.SHL.U32 R7, R4, 0x10, RZ ;  /* 0x0000001004077824 */ /* 0x000fe200078e00ff */
[----:B------:R2:W-:Y:S01]  /*24e0*/  STL [R1+0x40], R5 ;  /* 0x0000400501007387 */ /* 0x0005e20000100800 */
[----:B------:R-:W-:-:S03]  /*24f0*/  IMAD.IADD R216, R215, 0x1, R222 ;  /* 0x00000001d7d87824 */ /* 0x000fc600078e02de */
[C---:B------:R-:W-:Y:S01]  /*2500*/  IADD3 R6, R7.reuse, 0x20, RZ ;  /* 0x0000002007067810 */ /* 0x040fe20007ffe0ff */
[----:B-1----:R-:W-:Y:S01]  /*2510*/  IMAD.WIDE.U32 R8, R0, -0x326172a9, RZ ;  /* 0xcd9e8d5700087825 */ /* 0x002fe200078e00ff */
[----:B--2---:R-:W-:Y:S02]  /*2520*/  SHF.L.U32 R5, R4, 0x3, RZ ;  /* 0x0000000304057819 */ /* 0x004fe400000006ff */
[----:B------:R-:W-:-:S03]  /*2530*/  IADD3 R4, R7, 0x40, RZ ;  /* 0x0000004007047810 */ /* 0x000fc60007ffe0ff */
[C---:B------:R-:W-:Y:S01]  /*2540*/  IMAD.IADD R7, R5.reuse, 0x1, R6 ;  /* 0x0000000105077824 */ /* 0x040fe200078e0206 */
[----:B------:R-:W-:-:S04]  /*2550*/  IADD3 R6, R5, R4, RZ ;  /* 0x0000000405067210 */ /* 0x000fc80007ffe0ff */
[C---:B------:R-:W-:Y:S01]  /*2560*/  IADD3 R7, R5.reuse, R7, RZ ;  /* 0x0000000705077210 */ /* 0x040fe20007ffe0ff */
[----:B------:R-:W-:-:S03]  /*2570*/  IMAD.IADD R6, R5, 0x1, R6 ;  /* 0x0000000105067824 */ /* 0x000fc600078e0206 */
[C---:B------:R-:W-:Y:S01]  /*2580*/  IADD3 R7, R5.reuse, R7, RZ ;  /* 0x0000000705077210 */ /* 0x040fe20007ffe0ff */
[----:B------:R-:W-:-:S03]  /*2590*/  IMAD.IADD R6, R5, 0x1, R6 ;  /* 0x0000000105067824 */ /* 0x000fc600078e0206 */
[C---:B------:R-:W-:Y:S01]  /*25a0*/  IADD3 R7, R5.reuse, R7, RZ ;  /* 0x0000000705077210 */ /* 0x040fe20007ffe0ff */
[----:B------:R-:W-:-:S03]  /*25b0*/  IMAD.IADD R6, R5, 0x1, R6 ;  /* 0x0000000105067824 */ /* 0x000fc600078e0206 */
[C---:B------:R-:W-:Y:S01]  /*25c0*/  IADD3 R4, R5.reuse, R7, RZ ;  /* 0x0000000705047210 */ /* 0x040fe20007ffe0ff */
[----:B------:R1:W-:Y:S01]  /*25d0*/  STL [R1+0xc], R7 ;  /* 0x00000c0701007387 */ /* 0x0003e20000100800 */
[----:B------:R-:W-:-:S03]  /*25e0*/  IADD3 R0, R5, R6, RZ ;  /* 0x0000000605007210 */ /* 0x000fc60007ffe0ff */
[----:B------:R1:W-:Y:S04]  /*25f0*/  STL.64 [R1], R8 ;  /* 0x0000000801007387 */ /* 0x0003e80000100a00 */
[----:B------:R1:W-:Y:S04]  /*2600*/  STL [R1+0x8], R6 ;  /* 0x0000080601007387 */ /* 0x0003e80000100800 */
[----:B------:R1:W-:Y:S04]  /*2610*/  STL [R1+0x14], R4 ;  /* 0x0000140401007387 */ /* 0x0003e80000100800 */
[----:B------:R1:W-:Y:S02]  /*2620*/  STL [R1+0x10], R0 ;  /* 0x0000100001007387 */ /* 0x0003e40000100800 */
.L_x_221:
[----:B------:R-:W0:Y:S01]  /*2630*/  LDGDEPBAR ;  /* 0x00000000000079af */ /* 0x000e220000000000 */
[----:B-1----:R-:W-:Y:S01]  /*2640*/  IMAD.IADD R0, R222, 0x1, R212 ;  /* 0x00000001de007824 */ /* 0x002fe200078e02d4 */
[----:B------:R-:W-:Y:S01]  /*2650*/  USHF.L.U32 UR37, UR6, 0x6, URZ ;  /* 0x0000000606257899 */ /* 0x000fe2000800063f */
[----:B-----5:R-:W-:Y:S01]  /*2660*/  FSETP.NEU.FTZ.AND P1, PT, R252, -INF , PT ;  /* 0xff800000fc00780b */ /* 0x020fe20003f3d000 */
[----:B------:R-:W-:Y:S02]  /*2670*/  UIADD3 UR41, UR39, -0x61c88647, URZ ;  /* 0x9e3779b927297890 */ /* 0x000fe4000fffe03f */
[----:B------:R-:W-:Y:S02]  /*2680*/  UISETP.GE.AND UP0, UPT, UR37, UR40, UPT ;  /* 0x000000282500728c */ /* 0x000fe4000bf06270 */
[----:B------:R-:W2:Y:S01]  /*2690*/  LDL R232, [R1+0x30] ;  /* 0x0000300001e87983 */ /* 0x000ea20000100800 */
[----:B------:R-:W-:Y:S02]  /*26a0*/  UIADD3 UR42, UR31, -0x4498517b, URZ ;  /* 0xbb67ae851f2a7890 */ /* 0x000fe4000fffe03f */
[----:B------:R-:W-:Y:S01]  /*26b0*/  UIADD3 UR44, UR31, 0x76cf5d0a, URZ ;  /* 0x76cf5d0a1f2c7890 */ /* 0x000fe2000fffe03f */
[----:B------:R-:W3:Y:S01]  /*26c0*/  LDL.64 R226, [R1] ;  /* 0x0000000001e27983 */ /* 0x000ee20000100a00 */
[----:B------:R-:W-:Y:S01]  /*26d0*/  PLOP3.LUT P0, PT, PT, PT, UP0, 0x80, 0x0 ;  /* 0x000000000000781c */ /* 0x000fe20003f0f008 */
[----:B------:R-:W-:Y:S04]  /*26e0*/  UISETP.GT.AND UP3, UPT, UR6, UR7, UPT ;  /* 0x000000070600728c */ /* 0x000fe8000bf64270 */
[----:B------:R-:W4:Y:S04]  /*26f0*/  LDL R229, [R1+0x18] ;  /* 0x0000180001e57983 */ /* 0x000f280000100800 */
[----:B------:R-:W2:Y:S04]  /*2700*/  LDL R228, [R1+0x40] ;  /* 0x0000400001e47983 */ /* 0x000ea80000100800 */
[----:B------:R-:W2:Y:S01]  /*2710*/  LDL.64 R230, [R1+0x28] ;  /* 0x0000280001e67983 */ /* 0x000ea20000100a00 */
[----:B------:R-:W-:Y:S05]  /*2720*/  DEPBAR.LE SB0, 0x0 ;  /* 0x000080000000791a */ /* 0x000fea0000000000 */
        /* <DEDUP_REMOVED lines=17> */
[C---:B------:R-:W-:Y:S08]  /*2840*/  HMMA.16816.F32 R24, R28.reuse, R132, RZ ;  /* 0x000000841c18723c */ /* 0x040ff000000018ff */
[-C--:B------:R-:W-:Y:S08]  /*2850*/  HMMA.16816.F32 R28, R28, R134.reuse, RZ ;  /* 0x000000861c1c723c */ /* 0x080ff000000018ff */
[----:B------:R-:W-:Y:S01]  /*2860*/  HMMA.16816.F32 R32, R32, R134, RZ ;  /* 0x000000862020723c */ /* 0x000fe200000018ff */
[----:B------:R-:W1:Y:S07]  /*2870*/  LDSM.16.M88.4 R132, [R212+0x1800] ;  /* 0x00180000d484783b */ /* 0x000e6e0000000200 */
[-C--:B------:R-:W-:Y:S08]  /*2880*/  HMMA.16816.F32 R4, R136, R140.reuse, R4 ;  /* 0x0000008c8804723c */ /* 0x080ff00000001804 */
[C---:B-1----:R-:W-:Y:S08]  /*2890*/  HMMA.16816.F32 R8, R144.reuse, R140, R8 ;  /* 0x0000008c9008723c */ /* 0x042ff00000001808 */
[-C--:B------:R-:W-:Y:S08]  /*28a0*/  HMMA.16816.F32 R12, R144, R142.reuse, R12 ;  /* 0x0000008e900c723c */ /* 0x080ff0000000180c */
[C---:B------:R-:W-:Y:S01]  /*28b0*/  HMMA.16816.F32 R16, R136.reuse, R142, R16 ;  /* 0x0000008e8810723c */ /* 0x040fe20000001810 */
[----:B------:R-:W-:Y:S07]  /*28c0*/  LDSM.16.M88.4 R140, [R214+0xb000] ;  /* 0x00b00000d68c783b */ /* 0x000fee0000000200 */
        /* <DEDUP_REMOVED lines=11> */
[----:B------:R-:W-:Y:S07]  /*2980*/  LDSM.16.M88.4 R156, [R213+0xd000] ;  /* 0x00d00000d59c783b */ /* 0x000fee0000000200 */
[-C--:B------:R-:W-:Y:S08]  /*2990*/  HMMA.16816.F32 R20, R152, R160.reuse, R20 ;  /* 0x000000a09814723c */ /* 0x080ff00000001814 */
[C---:B------:R-:W-:Y:S08]  /*29a0*/  HMMA.16816.F32 R24, R132.reuse, R160, R24 ;  /* 0x000000a08418723c */ /* 0x040ff00000001818 */
[-C--:B------:R-:W-:Y:S01]  /*29b0*/  HMMA.16816.F32 R28, R132, R162.reuse, R28 ;  /* 0x000000a2841c723c */ /* 0x080fe2000000181c */
[----:B------:R-:W2:Y:S07]  /*29c0*/  LDSM.16.M88.4 R132, [R212+0x2000] ;  /* 0x00200000d484783b */ /* 0x000eae0000000200 */
[----:B------:R-:W-:Y:S01]  /*29d0*/  HMMA.16816.F32 R32, R152, R162, R32 ;  /* 0x000000a29820723c */ /* 0x000fe20000001820 */
[----:B------:R-:W2:Y:S07]  /*29e0*/  LDSM.16.M88.4 R152, [R212+0x2800] ;  /* 0x00280000d498783b */ /* 0x000eae0000000200 */
[-C--:B-1----:R-:W-:Y:S01]  /*29f0*/  HMMA.16816.F32 R4, R136, R140.reuse, R4 ;  /* 0x0000008c8804723c */ /* 0x082fe20000001804 */
[----:B------:R-:W1:Y:S07]  /*2a00*/  LDSM.16.M88.4 R160, [R213+0xd400] ;  /* 0x00d40000d5a0783b */ /* 0x000e6e0000000200 */
[C---:B------:R-:W-:Y:S08]  /*2a10*/  HMMA.16816.F32 R8, R144.reuse, R140, R8 ;  /* 0x0000008c9008723c */ /* 0x040ff00000001808 */
[-C--:B------:R-:W-:Y:S08]  /*2a20*/  HMMA.16816.F32 R12, R144, R142.reuse, R12 ;  /* 0x0000008e900c723c */ /* 0x080ff0000000180c */
[C---:B------:R-:W-:Y:S01]  /*2a30*/  HMMA.16816.F32 R16, R136.reuse, R142, R16 ;  /* 0x0000008e8810723c */ /* 0x040fe20000001810 */
[----:B------:R-:W-:Y:S07]  /*2a40*/  LDSM.16.M88.4 R140, [R214+0xd000] ;  /* 0x00d00000d68c783b */ /* 0x000fee0000000200 */
[-C--:B------:R-:W-:Y:S08]  /*2a50*/  HMMA.16816.F32 R20, R136, R148.reuse, R20 ;  /* 0x000000948814723c */ /* 0x080ff00000001814 */
[C---:B------:R-:W-:Y:S07]  /*2a60*/  HMMA.16816.F32 R24, R144.reuse, R148, R24 ;  /* 0x000000949018723c */ /* 0x040fee0000001818 */
[----:B------:R-:W-:Y:S01]  /*2a70*/  IMAD.U32 R148, RZ, RZ, UR6 ;  /* 0x00000006ff947e24 */ /* 0x000fe2000f8e00ff */
[-C--:B------:R-:W-:Y:S01]  /*2a80*/  HMMA.16816.F32 R28, R144, R150.reuse, R28 ;  /* 0x00000096901c723c */ /* 0x080fe2000000181c */
[----:B------:R-:W-:Y:S07]  /*2a90*/  LDSM.16.M88.4 R144, [R0+0x2800] ;  /* 0x002800000090783b */ /* 0x000fee0000000200 */
[----:B------:R-:W-:Y:S01]  /*2aa0*/  HMMA.16816.F32 R32, R136, R150, R32 ;  /* 0x000000968820723c */ /* 0x000fe20000001820 */
[----:B------:R1:W4:Y:S07]  /*2ab0*/  LDSM.16.M88.4 R136, [R0+0x2000] ;  /* 0x002000000088783b */ /* 0x00032e0000000200 */
[-C--:B--2---:R-:W-:Y:S01]  /*2ac0*/  HMMA.16816.F32 R4, R132, R156.reuse, R4 ;  /* 0x0000009c8404723c */ /* 0x084fe20000001804 */
[----:B------:R-:W2:Y:S07]  /*2ad0*/  @!P0 S2R R151, SR_TID.X ;  /* 0x0000000000978919 */ /* 0x000eae0000002100 */
[C---:B------:R-:W-:Y:S08]  /*2ae0*/  HMMA.16816.F32 R8, R152.reuse, R156, R8 ;  /* 0x0000009c9808723c */ /* 0x040ff00000001808 */
[-C--:B------:R-:W-:Y:S01]  /*2af0*/  HMMA.16816.F32 R12, R152, R158.reuse, R12 ;  /* 0x0000009e980c723c */ /* 0x080fe2000000180c */
[----:B-1----:R-:W-:Y:S04]  /*2b00*/  IMAD R0, R148, 0x4, R232 ;  /* 0x0000000494007824 */ /* 0x002fe800078e02e8 */
[C---:B------:R-:W-:Y:S01]  /*2b10*/  IMAD.WIDE.U32 R148, R0.reuse, -0x326172a9, RZ ;  /* 0xcd9e8d5700947825 */ /* 0x040fe200078e00ff */
[----:B------:R-:W-:Y:S02]  /*2b20*/  IADD3 R150, R0, 0x2, RZ ;  /* 0x0000000200967810 */ /* 0x000fe40007ffe0ff */
[C---:B------:R-:W-:Y:S04]  /*2b30*/  HMMA.16816.F32 R16, R132.reuse, R158, R16 ;  /* 0x0000009e8410723c */ /* 0x040fe80000001810 */
[----:B---3--:R-:W-:Y:S04]  /*2b40*/  LOP3.LUT R148, R227, UR41, R148, 0x96, !PT ;  /* 0x00000029e3947c12 */ /* 0x008fe8000f8e9694 */
[-C--:B------:R-:W-:Y:S08]  /*2b50*/  HMMA.16816.F32 R20, R132, R160.reuse, R20 ;  /* 0x000000a08414723c */ /* 0x080ff00000001814 */
[C---:B------:R-:W-:Y:S08]  /*2b60*/  HMMA.16816.F32 R24, R152.reuse, R160, R24 ;  /* 0x000000a09818723c */ /* 0x040ff00000001818 */
[-C--:B------:R-:W-:Y:S08]  /*2b70*/  HMMA.16816.F32 R28, R152, R162.reuse, R28 ;  /* 0x000000a2981c723c */ /* 0x080ff0000000181c */
[----:B------:R-:W-:Y:S07]  /*2b80*/  HMMA.16816.F32 R32, R132, R162, R32 ;  /* 0x000000a28420723c */ /* 0x000fee0000001820 */
[----:B------:R-:W-:Y:S01]  /*2b90*/  LOP3.LUT R134, R230, UR42, RZ, 0x3c, !PT ;  /* 0x0000002ae6867c12 */ /* 0x000fe2000f8e3cff */
[----:B------:R-:W-:Y:S01]  /*2ba0*/  IMAD.WIDE.U32 R132, R150, -0x326172a9, RZ ;  /* 0xcd9e8d5796847825 */ /* 0x000fe200078e00ff */
[-C--:B----4-:R-:W-:Y:S01]  /*2bb0*/  LOP3.LUT R150, R149, R229.reuse, RZ, 0x3c, !PT ;  /* 0x000000e595967212 */ /* 0x090fe200078e3cff */
[-C--:B------:R-:W-:Y:S01]  /*2bc0*/  HMMA.16816.F32 R4, R136, R140.reuse, R4 ;  /* 0x0000008c8804723c */ /* 0x080fe20000001804 */
[----:B------:R-:W-:Y:S01]  /*2bd0*/  UIADD3 UR42, UR31, -0x126145ec, URZ ;  /* 0xed9eba141f2a7890 */ /* 0x000fe2000fffe03f */
[----:B--2---:R-:W-:Y:S01]  /*2be0*/  @!P0 IMAD.SHL.U32 R135, R151, 0x2, RZ ;  /* 0x0000000297878824 */ /* 0x004fe200078e00ff */
[----:B------:R-:W-:Y:S01]  /*2bf0*/  LOP3.LUT R152, R227, UR41, R132, 0x96, !PT ;  /* 0x00000029e3987c12 */ /* 0x000fe2000f8e9684 */
[----:B------:R-:W-:Y:S01]  /*2c00*/  @!UP0 UMOV UR41, 0x1 ;  /* 0x0000000100298882 */ /* 0x000fe20000000000 */
[----:B------:R-:W-:Y:S01]  /*2c10*/  LOP3.LUT R153, R133, R229, RZ, 0x3c, !PT ;  /* 0x000000e585997212 */ /* 0x000fe200078e3cff */
[----:B------:R-:W-:Y:S01]  /*2c20*/  IMAD.U32 R0, RZ, RZ, UR41 ;  /* 0x00000029ff007e24 */ /* 0x000fe2000f8e00ff */
[----:B------:R-:W-:Y:S01]  /*2c30*/  UIADD3 UR41, UR39, -0x255992d5, URZ ;  /* 0xdaa66d2b27297890 */ /* 0x000fe2000fffe03f */
[----:B------:R-:W-:Y:S01]  /*2c40*/  IMAD.U32 R149, RZ, RZ, UR37 ;  /* 0x00000025ff957e24 */ /* 0x000fe2000f8e00ff */
[C---:B------:R-:W-:Y:S01]  /*2c50*/  HMMA.16816.F32 R8, R144.reuse, R140, R8 ;  /* 0x0000008c9008723c */ /* 0x040fe20000001808 */
[----:B------:R-:W-:Y:S02]  /*2c60*/  UIADD3 UR37, UR39, 0x3c6ef372, URZ ;  /* 0x3c6ef37227257890 */ /* 0x000fe4000fffe03f */
[----:B------:R-:W-:Y:S01]  /*2c70*/  @!P0 IADD3 R151, R248, -c[0x0][0x214], R0 ;  /* 0x80008500f8978a10 */ /* 0x000fe20007ffe000 */
[----:B------:R-:W-:Y:S01]  /*2c80*/  IMAD.WIDE.U32 R132, R150, -0x2daee0ad, RZ ;  /* 0xd2511f5396847825 */ /* 0x000fe200078e00ff */
[----:B------:R-:W-:Y:S02]  /*2c90*/  @!P0 LOP3.LUT R0, R228, 0x6, R135, 0xf8, !PT ;  /* 0x00000006e4008812 */ /* 0x000fe400078ef887 */
[----:B------:R-:W-:Y:S01]  /*2ca0*/  LOP3.LUT R156, R226, UR37, RZ, 0x3c, !PT ;  /* 0x00000025e29c7c12 */ /* 0x000fe2000f8e3cff */
[----:B------:R-:W-:Y:S01]  /*2cb0*/  IMAD.WIDE.U32 R162, R148, -0x2daee0ad, RZ ;  /* 0xd2511f5394a27825 */ /* 0x000fe200078e00ff */
[----:B------:R-:W-:Y:S01]  /*2cc0*/  @!P0 IADD3 R151, R149, UR38, R151 ;  /* 0x0000002695978c10 */ /* 0x000fe2000fffe097 */
[-C--:B------:R-:W-:Y:S01]  /*2cd0*/  HMMA.16816.F32 R12, R144, R142.reuse, R12 ;  /* 0x0000008e900c723c */ /* 0x080fe2000000180c */
[----:B------:R-:W-:Y:S01]  /*2ce0*/  UIADD3 UR37, UR31, 0x32370b8f, URZ ;  /* 0x32370b8f1f257890 */ /* 0x000fe2000fffe03f */
[----:B------:R-:W-:Y:S01]  /*2cf0*/  LOP3.LUT R135, R134, R133, RZ, 0x3c, !PT ;  /* 0x0000008586877212 */ /* 0x000fe200078e3cff */
[----:B------:R-:W-:Y:S01]  /*2d00*/  IMAD.U32 R148, RZ, RZ, UR24 ;  /* 0x00000018ff947e24 */ /* 0x000fe2000f8e00ff */
[C---:B------:R-:W-:Y:S01]  /*2d10*/  @!P0 IMNMX R149, R151.reuse, UR38, PT ;  /* 0x0000002697958c17 */ /* 0x040fe2000b800200 */
[----:B------:R-:W-:Y:S01]  /*2d20*/  IMAD.WIDE.U32 R160, R152, -0x2daee0ad, RZ ;  /* 0xd2511f5398a07825 */ /* 0x000fe200078e00ff */
[----:B------:R-:W-:Y:S02]  /*2d30*/  @!P0 IADD3 R140, R151, 0x8, RZ ;  /* 0x00000008978c8810 */ /* 0x000fe40007ffe0ff */
[----:B------:R-:W-:Y:S01]  /*2d40*/  LOP3.LUT R154, R163, UR44, R132, 0x96, !PT ;  /* 0x0000002ca39a7c12 */ /* 0x000fe2000f8e9684 */
[----:B------:R-:W-:Y:S01]  /*2d50*/  @!P0 IMAD R0, R148, 0x80, R0 ;  /* 0x0000008094008824 */ /* 0x000fe200078e0200 */
[C---:B------:R-:W-:Y:S02]  /*2d60*/  HMMA.16816.F32 R16, R136.reuse, R142, R16 ;  /* 0x0000008e8810723c */ /* 0x040fe40000001810 */
[----:B------:R-:W-:Y:S01]  /*2d70*/  @!P0 IMNMX R140, R140, UR38, PT ;  /* 0x000000268c8c8c17 */ /* 0x000fe2000b800200 */
[----:B------:R-:W-:Y:S01]  /*2d80*/  IMAD.WIDE.U32 R132, R153, -0x2daee0ad, RZ ;  /* 0xd2511f5399847825 */ /* 0x000fe200078e00ff */
[CC--:B------:R-:W-:Y:S02]  /*2d90*/  @!P0 ISETP.GE.AND P2, PT, R0.reuse, R149.reuse, PT ;  /* 0x000000950000820c */ /* 0x0c0fe40003f46270 */
[----:B------:R-:W-:Y:S01]  /*2da0*/  @!P0 IADD3 R150, R0, 0x1, RZ ;  /* 0x0000000100968810 */ /* 0x000fe20007ffe0ff */
[----:B------:R-:W-:Y:S01]  /*2db0*/  FMUL.FTZ R148, R252, 1.4426950216293334961 ;  /* 0x3fb8aa3bfc947820 */ /* 0x000fe20000410000 */
[----:B------:R-:W-:Y:S01]  /*2dc0*/  @!P0 FSEL R4, R4, -INF , !P2 ;  /* 0xff80000004048808 */ /* 0x000fe20005000000 */
[----:B------:R-:W-:Y:S01]  /*2dd0*/  IMAD.WIDE.U32 R152, R135, -0x326172a9, RZ ;  /* 0xcd9e8d5787987825 */ /* 0x000fe200078e00ff */
[----:B------:R-:W-:Y:S02]  /*2de0*/  @!P0 ISETP.GE.AND P2, PT, R150, R149, PT ;  /* 0x000000959600820c */ /* 0x000fe40003f46270 */
[----:B------:R-:W-:Y:S01]  /*2df0*/  FSEL R148, R148, RZ, P1 ;  /* 0x000000ff94947208 */ /* 0x000fe20000800000 */
[C---:B------:R-:W-:Y:S01]  /*2e00*/  FMUL.FTZ R141, R251.reuse, 1.4426950216293334961 ;  /* 0x3fb8aa3bfb8d7820 */ /* 0x040fe20000410000 */
[----:B------:R-:W-:Y:S01]  /*2e10*/  FSETP.NEU.FTZ.AND P1, PT, R251, -INF , PT ;  /* 0xff800000fb00780b */ /* 0x000fe20003f3d000 */
[----:B------:R-:W-:Y:S01]  /*2e20*/  IMAD.WIDE.U32 R154, R154, -0x326172a9, RZ ;  /* 0xcd9e8d579a9a7825 */ /* 0x000fe200078e00ff */
[----:B------:R-:W-:Y:S02]  /*2e30*/  @!P0 FSEL R5, R5, -INF , !P2 ;  /* 0xff80000005058808 */ /* 0x000fe40005000000 */
[-C--:B------:R-:W-:Y:S01]  /*2e40*/  @!P0 ISETP.GE.AND P2, PT, R0, R140.reuse, PT ;  /* 0x0000008c0000820c */ /* 0x080fe20003f46270 */
[--C-:B------:R-:W-:Y:S01]  /*2e50*/  FFMA.FTZ R4, R4, c[0x0][0x23c], -R148.reuse ;  /* 0x00008f0004047a23 */ /* 0x100fe20000010894 */
[----:B------:R-:W-:Y:S01]  /*2e60*/  FSEL R141, R141, RZ, P1 ;  /* 0x000000ff8d8d7208 */ /* 0x000fe20000800000 */
[----:B------:R-:W-:Y:S01]  /*2e70*/  FFMA.FTZ R5, R5, c[0x0][0x23c], -R148 ;  /* 0x00008f0005057a23 */ /* 0x000fe20000010894 */
[-C--:B------:R-:W-:Y:S01]  /*2e80*/  @!P0 ISETP.GE.AND P1, PT, R150, R140.reuse, PT ;  /* 0x0000008c9600820c */ /* 0x080fe20003f26270 */
[----:B------:R1:W2:Y:S01]  /*2e90*/  MUFU.EX2 R228, R4 ;  /* 0x0000000400e47308 */ /* 0x0002a20000000800 */
[----:B------:R-:W-:Y:S02]  /*2ea0*/  @!P0 FSEL R6, R6, -INF , !P2 ;  /* 0xff80000006068808 */ /* 0x000fe40005000000 */
[----:B------:R-:W-:Y:S02]  /*2eb0*/  LOP3.LUT R152, R155, UR41, R152, 0x96, !PT ;  /* 0x000000299b987c12 */ /* 0x000fe4000f8e9698 */
[----:B------:R-:W-:Y:S01]  /*2ec0*/  LOP3.LUT R158, R134, R133, RZ, 0x3c, !PT ;  /* 0x00000085869e7212 */ /* 0x000fe200078e3cff */
[--C-:B------:R-:W-:Y:S01]  /*2ed0*/  FFMA.FTZ R6, R6, c[0x0][0x23c], -R141.reuse ;  /* 0x00008f0006067a23 */ /* 0x100fe2000001088d */
[----:B------:R-:W-:Y:S01]  /*2ee0*/  LOP3.LUT R157, R161, UR44, R132, 0x96, !PT ;  /* 0x0000002ca19d7c12 */ /* 0x000fe2000f8e9684 */
[----:B------:R-:W-:Y:S01]  /*2ef0*/  UIADD3 UR44, UR39, 0x1715609d, URZ ;  /* 0x1715609d272c7890 */ /* 0x000fe2000fffe03f */
[----:B------:R-:W-:Y:S01]  /*2f00*/  @!P0 FSEL R7, R7, -INF , !P1 ;  /* 0xff80000007078808 */ /* 0x000fe20004800000 */
[----:B------:R3:W4:Y:S01]  /*2f10*/  MUFU.EX2 R226, R6 ;  /* 0x0000000600e27308 */ /* 0x0007220000000800 */
[----:B------:R-:W-:Y:S01]  /*2f20*/  FSETP.NEU.FTZ.AND P1, PT, R250, -INF , PT ;  /* 0xff800000fa00780b */ /* 0x000fe20003f3d000 */
[----:B------:R-:W2:Y:S01]  /*2f30*/  LDSM.16.M88.4 R132, [R214+0xd400] ;  /* 0x00d40000d684783b */ /* 0x000ea20000000200 */
[----:B------:R-:W-:Y:S01]  /*2f40*/  FSETP.NEU.FTZ.AND P2, PT, R249, -INF , PT ;  /* 0xff800000f900780b */ /* 0x000fe20003f5d000 */
[--C-:B------:R-:W-:Y:S01]  /*2f50*/  FFMA.FTZ R233, R7, c[0x0][0x23c], -R141.reuse ;  /* 0x00008f0007e97a23 */ /* 0x100fe2000001088d */
[----:B------:R-:W-:Y:S02]  /*2f60*/  @!P0 IADD3 R7, R151, 0x20, RZ ;  /* 0x0000002097078810 */ /* 0x000fe40007ffe0ff */
[----:B------:R-:W-:Y:S02]  /*2f70*/  @!P0 IADD3 R142, R0, 0x9, RZ ;  /* 0x00000009008e8810 */ /* 0x000fe40007ffe0ff */
[----:B------:R-:W-:Y:S01]  /*2f80*/  @!P0 IMNMX R7, R7, UR38, PT ;  /* 0x0000002607078c17 */ /* 0x000fe2000b800200 */
[----:B------:R4:W2:Y:S01]  /*2f90*/  MUFU.EX2 R227, R5 ;  /* 0x0000000500e37308 */ /* 0x0008a20000000800 */
[----:B------:R-:W-:Y:S02]  /*2fa0*/  LOP3.LUT R153, R156, R153, RZ, 0x3c, !PT ;  /* 0x000000999c997212 */ /* 0x000fe400078e3cff */
[-C--:B------:R-:W-:Y:S01]  /*2fb0*/  @!P0 ISETP.GE.AND P3, PT, R0, R7.reuse, PT ;  /* 0x000000070000820c */ /* 0x080fe20003f66270 */
[----:B-1----:R-:W-:Y:S03]  /*2fc0*/  FMUL.FTZ R4, R249, 1.4426950216293334961 ;  /* 0x3fb8aa3bf9047820 */ /* 0x002fe60000410000 */
[----:B------:R-:W-:Y:S02]  /*2fd0*/  @!P0 FSEL R8, R8, -INF , !P3 ;  /* 0xff80000008088808 */ /* 0x000fe40005800000 */
[----:B------:R-:W-:Y:S01]  /*2fe0*/  FSEL R4, R4, RZ, P2 ;  /* 0x000000ff04047208 */ /* 0x000fe20001000000 */
[----:B------:R-:W1:Y:S01]  /*2ff0*/  MUFU.EX2 R233, R233 ;  /* 0x000000e900e97308 */ /* 0x000e620000000800 */
[----:B---3--:R-:W-:Y:S05]  /*3000*/  FMUL.FTZ R6, R250, 1.4426950216293334961 ;  /* 0x3fb8aa3bfa067820 */ /* 0x008fea0000410000 */
[----:B------:R-:W-:Y:S02]  /*3010*/  FSEL R6, R6, RZ, P1 ;  /* 0x000000ff06067208 */ /* 0x000fe40000800000 */
[----:B------:R-:W-:Y:S02]  /*3020*/  @!P0 ISETP.GE.AND P1, PT, R150, R7, PT ;  /* 0x000000079600820c */ /* 0x000fe40003f26270 */
[----:B----4-:R-:W-:Y:S01]  /*3030*/  @!P0 IADD3 R5, R151, 0x28, RZ ;  /* 0x0000002897058810 */ /* 0x010fe20007ffe0ff */
[--C-:B------:R-:W-:Y:S01]  /*3040*/  FFMA.FTZ R235, R8, c[0x0][0x23c], -R6.reuse ;  /* 0x00008f0008eb7a23 */ /* 0x100fe20000010806 */
[----:B------:R-:W-:Y:S02]  /*3050*/  @!P0 FSEL R9, R9, -INF , !P1 ;  /* 0xff80000009098808 */ /* 0x000fe40004800000 */
[----:B------:R-:W-:Y:S02]  /*3060*/  @!P0 IMNMX R5, R5, UR38, PT ;  /* 0x0000002605058c17 */ /* 0x000fe4000b800200 */
[----:B------:R-:W-:Y:S01]  /*3070*/  @!P0 IADD3 R8, R0, 0x8, RZ ;  /* 0x0000000800088810 */ /* 0x000fe20007ffe0ff */
[----:B------:R-:W-:Y:S01]  /*3080*/  FFMA.FTZ R9, R9, c[0x0][0x23c], -R6 ;  /* 0x00008f0009097a23 */ /* 0x000fe20000010806 */
[-C--:B------:R-:W-:Y:S01]  /*3090*/  @!P0 ISETP.GE.AND P4, PT, R150, R5.reuse, PT ;  /* 0x000000059600820c */ /* 0x080fe20003f86270 */
[-C--:B--2---:R-:W-:Y:S01]  /*30a0*/  HMMA.16816.F32 R20, R136, R132.reuse, R20 ;  /* 0x000000848814723c */ /* 0x084fe20000001814 */
[-C--:B------:R-:W-:Y:S01]  /*30b0*/  @!P0 ISETP.GE.AND P5, PT, R8, R5.reuse, PT ;  /* 0x000000050800820c */ /* 0x080fe20003fa6270 */
[----:B------:R2:W-:Y:S01]  /*30c0*/  MUFU.EX2 R234, R9 ;  /* 0x0000000900ea7308 */ /* 0x0005e20000000800 */
[-C--:B------:R-:W-:Y:S02]  /*30d0*/  @!P0 ISETP.GE.AND P6, PT, R0, R5.reuse, PT ;  /* 0x000000050000820c */ /* 0x080fe40003fc6270 */
[----:B------:R-:W-:Y:S02]  /*30e0*/  @!P0 FSEL R11, R11, -INF , !P4 ;  /* 0xff8000000b0b8808 */ /* 0x000fe40006000000 */
[-C--:B------:R-:W-:Y:S01]  /*30f0*/  @!P0 ISETP.GE.AND P2, PT, R8, R140.reuse, PT ;  /* 0x0000008c0800820c */ /* 0x080fe20003f46270 */
[C---:B------:R-:W-:Y:S01]  /*3100*/  HMMA.16816.F32 R24, R144.reuse, R132, R24 ;  /* 0x000000849018723c */ /* 0x040fe20000001818 */
[----:B------:R-:W-:Y:S02]  /*3110*/  @!P0 FSEL R10, R10, -INF , !P6 ;  /* 0xff8000000a0a8808 */ /* 0x000fe40007000000 */
[----:B------:R-:W-:Y:S01]  /*3120*/  @!P0 ISETP.GE.AND P4, PT, R142, R5, PT ;  /* 0x000000058e00820c */ /* 0x000fe20003f86270 */
[--C-:B------:R-:W-:Y:S01]  /*3130*/  FFMA.FTZ R11, R11, c[0x0][0x23c], -R4.reuse ;  /* 0x00008f000b0b7a23 */ /* 0x100fe20000010804 */
[----:B------:R-:W-:Y:S01]  /*3140*/  @!P0 FSEL R14, R14, -INF , !P5 ;  /* 0xff8000000e0e8808 */ /* 0x000fe20006800000 */
[--C-:B------:R-:W-:Y:S01]  /*3150*/  FFMA.FTZ R10, R10, c[0x0][0x23c], -R4.reuse ;  /* 0x00008f000a0a7a23 */ /* 0x100fe20000010804 */
[C---:B------:R-:W-:Y:S01]  /*3160*/  @!P0 ISETP.GE.AND P1, PT, R8.reuse, R149, PT ;  /* 0x000000950800820c */ /* 0x040fe20003f26270 */
[----:B------:R-:W-:Y:S01]  /*3170*/  MUFU.EX2 R236, R11 ;  /* 0x0000000b00ec7308 */ /* 0x000fe20000000800 */
[-C--:B------:R-:W-:Y:S01]  /*3180*/  @!P0 ISETP.GE.AND P3, PT, R8, R7.reuse, PT ;  /* 0x000000070800820c */ /* 0x080fe20003f66270 */
[-C--:B------:R-:W-:Y:S01]  /*3190*/  HMMA.16816.F32 R28, R144, R134.reuse, R28 ;  /* 0x00000086901c723c */ /* 0x080fe2000000181c */
[----:B------:R-:W-:Y:S01]  /*31a0*/  @!P0 ISETP.GE.AND P6, PT, R142, R7, PT ;  /* 0x000000078e00820c */ /* 0x000fe20003fc6270 */
[----:B------:R-:W-:Y:S01]  /*31b0*/  FFMA.FTZ R14, R14, c[0x0][0x23c], -R4 ;  /* 0x00008f000e0e7a23 */ /* 0x000fe20000010804 */
[----:B------:R-:W-:Y:S02]  /*31c0*/  @!P0 IADD3 R8, R0, 0x11, RZ ;  /* 0x0000001100088810 */ /* 0x000fe40007ffe0ff */
[----:B------:R-:W-:Y:S02]  /*31d0*/  @!P0 FSEL R16, R16, -INF , !P1 ;  /* 0xff80000010108808 */ /* 0x000fe40004800000 */
[----:B------:R-:W-:Y:S01]  /*31e0*/  @!P0 FSEL R12, R12, -INF , !P3 ;  /* 0xff8000000c0c8808 */ /* 0x000fe20005800000 */
[----:B------:R3:W-:Y:S01]  /*31f0*/  MUFU.EX2 R237, R10 ;  /* 0x0000000a00ed7308 */ /* 0x0007e20000000800 */
[----:B--2---:R-:W-:Y:S01]  /*3200*/  @!P0 IADD3 R9, R0, 0x10, RZ ;  /* 0x0000001000098810 */ /* 0x004fe20007ffe0ff */
[----:B------:R-:W-:Y:S01]  /*3210*/  HMMA.16816.F32 R32, R136, R134, R32 ;  /* 0x000000868820723c */ /* 0x000fe20000001820 */
[-C--:B------:R-:W-:Y:S01]  /*3220*/  @!P0 ISETP.GE.AND P3, PT, R142, R149.reuse, PT ;  /* 0x000000958e00820c */ /* 0x080fe20003f66270 */
[----:B------:R-:W-:Y:S01]  /*3230*/  FFMA.FTZ R16, R16, c[0x0][0x23c], -R148 ;  /* 0x00008f0010107a23 */ /* 0x000fe20000010894 */
[----:B------:R-:W-:Y:S01]  /*3240*/  @!P0 FSEL R13, R13, -INF , !P6 ;  /* 0xff8000000d0d8808 */ /* 0x000fe20007000000 */
[--C-:B------:R-:W-:Y:S01]  /*3250*/  FFMA.FTZ R12, R12, c[0x0][0x23c], -R6.reuse ;  /* 0x00008f000c0c7a23 */ /* 0x100fe20000010806 */
[-C--:B------:R-:W-:Y:S01]  /*3260*/  @!P0 ISETP.GE.AND P6, PT, R142, R140.reuse, PT ;  /* 0x0000008c8e00820c */ /* 0x080fe20003fc6270 */
[----:B------:R-:W-:Y:S01]  /*3270*/  IMAD.WIDE.U32 R142, R152, -0x2daee0ad, RZ ;  /* 0xd2511f53988e7825 */ /* 0x000fe200078e00ff */
[-C--:B------:R-:W-:Y:S01]  /*3280*/  @!P0 ISETP.GE.AND P5, PT, R9, R149.reuse, PT ;  /* 0x000000950900820c */ /* 0x080fe20003fa6270 */
[----:B------:R2:W-:Y:S01]  /*3290*/  MUFU.EX2 R231, R14 ;  /* 0x0000000e00e77308 */ /* 0x0005e20000000800 */
[----:B------:R-:W-:Y:S02]  /*32a0*/  @!P0 FSEL R18, R18, -INF , !P2 ;  /* 0xff80000012128808 */ /* 0x000fe40005000000 */
[----:B------:R-:W-:Y:S01]  /*32b0*/  @!P0 ISETP.GE.AND P2, PT, R8, R149, PT ;  /* 0x000000950800820c */ /* 0x000fe20003f46270 */
[----:B------:R-:W-:Y:S01]  /*32c0*/  FFMA.FTZ R13, R13, c[0x0][0x23c], -R6 ;  /* 0x00008f000d0d7a23 */ /* 0x000fe20000010806 */
[----:B------:R-:W-:Y:S01]  /*32d0*/  @!P0 FSEL R15, R15, -INF , !P4 ;  /* 0xff8000000f0f8808 */ /* 0x000fe20006000000 */
[--C-:B------:R-:W-:Y:S01]  /*32e0*/  FFMA.FTZ R18, R18, c[0x0][0x23c], -R141.reuse ;  /* 0x00008f0012127a23 */ /* 0x100fe2000001088d */
[-C--:B------:R-:W-:Y:S02]  /*32f0*/  @!P0 ISETP.GE.AND P4, PT, R9, R140.reuse, PT ;  /* 0x0000008c0900820c */ /* 0x080fe40003f86270 */
[----:B------:R-:W-:Y:S01]  /*3300*/  @!P0 FSEL R17, R17, -INF , !P3 ;  /* 0xff80000011118808 */ /* 0x000fe20005800000 */
[----:B------:R-:W-:Y:S01]  /*3310*/  FFMA.FTZ R232, R15, c[0x0][0x23c], -R4 ;  /* 0x00008f000fe87a23 */ /* 0x000fe20000010804 */
[----:B------:R-:W-:Y:S01]  /*3320*/  @!P0 FSEL R19, R19, -INF , !P6 ;  /* 0xff80000013138808 */ /* 0x000fe20007000000 */
[----:B------:R-:W-:Y:S01]  /*3330*/  MUFU.EX2 R229, R13 ;  /* 0x0000000d00e57308 */ /* 0x000fe20000000800 */
[-C--:B------:R-:W-:Y:S01]  /*3340*/  @!P0 ISETP.GE.AND P6, PT, R8, R140.reuse, PT ;  /* 0x0000008c0800820c */ /* 0x080fe20003fc6270 */
[--C-:B------:R-:W-:Y:S01]  /*3350*/  FFMA.FTZ R17, R17, c[0x0][0x23c], -R148.reuse ;  /* 0x00008f0011117a23 */ /* 0x100fe20000010894 */
[----:B------:R-:W-:Y:S01]  /*3360*/  @!P0 FSEL R20, R20, -INF , !P5 ;  /* 0xff80000014148808 */ /* 0x000fe20006800000 */
[--C-:B------:R-:W-:Y:S01]  /*3370*/  FFMA.FTZ R19, R19, c[0x0][0x23c], -R141.reuse ;  /* 0x00008f0013137a23 */ /* 0x100fe2000001088d */
[C---:B------:R-:W-:Y:S01]  /*3380*/  @!P0 ISETP.GE.AND P5, PT, R8.reuse, R7, PT ;  /* 0x000000070800820c */ /* 0x040fe20003fa6270 */
[----:B---3--:R-:W-:Y:S01]  /*3390*/  IMAD.WIDE.U32 R10, R153, -0x2daee0ad, RZ ;  /* 0xd2511f53990a7825 */ /* 0x008fe200078e00ff */
[----:B------:R-:W-:Y:S02]  /*33a0*/  @!P0 FSEL R21, R21, -INF , !P2 ;  /* 0xff80000015158808 */ /* 0x000fe40005000000 */
[----:B------:R-:W-:Y:S01]  /*33b0*/  @!P0 ISETP.GE.AND P2, PT, R8, R5, PT ;  /* 0x000000050800820c */ /* 0x000fe20003f46270 */
[----:B------:R-:W-:Y:S01]  /*33c0*/  FFMA.FTZ R20, R20, c[0x0][0x23c], -R148 ;  /* 0x00008f0014147a23 */ /* 0x000fe20000010894 */
[----:B------:R-:W-:Y:S01]  /*33d0*/  LOP3.LUT R144, R143, UR42, R10, 0x96, !PT ;  /* 0x0000002a8f907c12 */ /* 0x000fe2000f8e960a */
[----:B------:R-:W-:Y:S01]  /*33e0*/  FFMA.FTZ R21, R21, c[0x0][0x23c], -R148 ;  /* 0x00008f0015157a23 */ /* 0x000fe20000010894 */
[----:B------:R-:W-:Y:S01]  /*33f0*/  @!P0 IADD3 R8, R0, 0x18, RZ ;  /* 0x0000001800088810 */ /* 0x000fe20007ffe0ff */
[----:B------:R-:W-:Y:S01]  /*3400*/  MUFU.EX2 R163, R16 ;  /* 0x0000001000a37308 */ /* 0x000fe20000000800 */
[----:B------:R-:W-:Y:S01]  /*3410*/  @!P0 ISETP.GE.AND P1, PT, R9, R7, PT ;  /* 0x000000070900820c */ /* 0x000fe20003f26270 */
[----:B--2---:R-:W-:Y:S01]  /*3420*/  IMAD.WIDE.U32 R14, R157, -0x326172a9, RZ ;  /* 0xcd9e8d579d0e7825 */ /* 0x004fe200078e00ff */
[----:B------:R-:W-:Y:S02]  /*3430*/  @!P0 ISETP.GE.AND P3, PT, R9, R5, PT ;  /* 0x000000050900820c */ /* 0x000fe40003f66270 */
[----:B------:R-:W-:Y:S01]  /*3440*/  @!P0 FSEL R22, R22, -INF , !P4 ;  /* 0xff80000016168808 */ /* 0x000fe20006000000 */
[----:B------:R-:W-:Y:S01]  /*3450*/  IMAD.WIDE.U32 R144, R144, -0x326172a9, RZ ;  /* 0xcd9e8d5790907825 */ /* 0x000fe200078e00ff */
[----:B------:R-:W-:Y:S02]  /*3460*/  @!P0 ISETP.GE.AND P4, PT, R8, R7, PT ;  /* 0x000000070800820c */ /* 0x000fe40003f86270 */
[----:B------:R-:W-:Y:S01]  /*3470*/  LOP3.LUT R11, R11, UR37, R162, 0x96, !PT ;  /* 0x000000250b0b7c12 */ /* 0x000fe2000f8e96a2 */
[----:B------:R2:W-:Y:S01]  /*3480*/  MUFU.EX2 R230, R12 ;  /* 0x0000000c00e67308 */ /* 0x0005e20000000800 */
[----:B------:R-:W-:Y:S01]  /*3490*/  @!P0 FSEL R24, R24, -INF , !P1 ;  /* 0xff80000018188808 */ /* 0x000fe20004800000 */
[--C-:B------:R-:W-:Y:S01]  /*34a0*/  FFMA.FTZ R22, R22, c[0x0][0x23c], -R141.reuse ;  /* 0x00008f0016167a23 */ /* 0x100fe2000001088d */
[----:B------:R-:W-:Y:S01]  /*34b0*/  @!P0 ISETP.GE.AND P1, PT, R8, R5, PT ;  /* 0x000000050800820c */ /* 0x000fe20003f26270 */
[----:B------:R-:W-:Y:S01]  /*34c0*/  IMAD.WIDE.U32 R10, R11, -0x326172a9, RZ ;  /* 0xcd9e8d570b0a7825 */ /* 0x000fe200078e00ff */
[----:B------:R-:W-:Y:S02]  /*34d0*/  @!P0 FSEL R26, R26, -INF , !P3 ;  /* 0xff8000001a1a8808 */ /* 0x000fe40005800000 */
[----:B------:R-:W-:Y:S01]  /*34e0*/  @!P0 ISETP.GE.AND P3, PT, R8, R149, PT ;  /* 0x000000950800820c */ /* 0x000fe20003f66270 */
[----:B------:R-:W-:Y:S01]  /*34f0*/  FFMA.FTZ R24, R24, c[0x0][0x23c], -R6 ;  /* 0x00008f0018187a23 */ /* 0x000fe20000010806 */
[----:B------:R-:W-:Y:S01]  /*3500*/  @!P0 FSEL R28, R28, -INF , !P4 ;  /* 0xff8000001c1c8808 */ /* 0x000fe20006000000 */
[----:B------:R-:W-:Y:S01]  /*3510*/  FFMA.FTZ R26, R26, c[0x0][0x23c], -R4 ;  /* 0x00008f001a1a7a23 */ /* 0x000fe20000010804 */
[-C--:B------:R-:W-:Y:S01]  /*3520*/  @!P0 ISETP.GE.AND P4, PT, R8, R140.reuse, PT ;  /* 0x0000008c0800820c */ /* 0x080fe20003f86270 */
[----:B------:R-:W-:Y:S01]  /*3530*/  IMAD.WIDE.U32 R8, R158, -0x326172a9, RZ ;  /* 0xcd9e8d579e087825 */ /* 0x000fe200078e00ff */
[----:B------:R-:W-:Y:S01]  /*3540*/  LOP3.LUT R10, R145, UR44, R10, 0x96, !PT ;  /* 0x0000002c910a7c12 */ /* 0x000fe2000f8e960a */
[----:B------:R3:W-:Y:S01]  /*3550*/  MUFU.EX2 R162, R17 ;  /* 0x0000001100a27308 */ /* 0x0007e20000000800 */
[----:B------:R-:W-:Y:S01]  /*3560*/  @!P0 IADD3 R0, R0, 0x19, RZ ;  /* 0x0000001900008810 */ /* 0x000fe20007ffe0ff */
[----:B------:R-:W-:Y:S01]  /*3570*/  FFMA.FTZ R28, R28, c[0x0][0x23c], -R6 ;  /* 0x00008f001c1c7a23 */ /* 0x000fe20000010806 */
[----:B------:R-:W-:Y:S02]  /*3580*/  LOP3.LUT R9, R156, R9, RZ, 0x3c, !PT ;  /* 0x000000099c097212 */ /* 0x000fe400078e3cff */
[----:B------:R-:W-:Y:S01]  /*3590*/  LOP3.LUT R132, R15, UR41, R8, 0x96, !PT ;  /* 0x000000290f847c12 */ /* 0x000fe2000f8e9608 */
[----:B------:R-:W-:Y:S01]  /*35a0*/  UIADD3 UR41, UR39, 0x78dde6e4, URZ ;  /* 0x78dde6e427297890 */ /* 0x000fe2000fffe03f */
[----:B------:R-:W-:Y:S01]  /*35b0*/  @!P0 FSEL R23, R23, -INF , !P6 ;  /* 0xff80000017178808 */ /* 0x000fe20007000000 */
[----:B------:R-:W-:Y:S01]  /*35c0*/  IMAD.WIDE.U32 R8, R9, -0x2daee0ad, RZ ;  /* 0xd2511f5309087825 */ /* 0x000fe200078e00ff */
[----:B------:R-:W-:Y:S01]  /*35d0*/  @!P0 ISETP.GE.AND P6, PT, R0, R7, PT ;  /* 0x000000070000820c */ /* 0x000fe20003fc6270 */
[----:B------:R-:W-:Y:S01]  /*35e0*/  MUFU.EX2 R161, R18 ;  /* 0x0000001200a17308 */ /* 0x000fe20000000800 */
[----:B------:R-:W-:Y:S01]  /*35f0*/  @!P0 FSEL R25, R25, -INF , !P5 ;  /* 0xff80000019198808 */ /* 0x000fe20006800000 */
[----:B------:R-:W-:Y:S01]  /*3600*/  IMAD.WIDE.U32 R132, R132, -0x2daee0ad, RZ ;  /* 0xd2511f5384847825 */ /* 0x000fe200078e00ff */
[----:B------:R-:W-:Y:S01]  /*3610*/  LOP3.LUT R9, R9, UR37, R160, 0x96, !PT ;  /* 0x0000002509097c12 */ /* 0x000fe2000f8e96a0 */
[----:B------:R-:W-:Y:S01]  /*3620*/  UIADD3 UR37, UR31, -0x56f99767, URZ ;  /* 0xa90668991f257890 */ /* 0x000fe2000fffe03f */
[----:B--2---:R-:W-:Y:S01]  /*3630*/  LOP3.LUT R12, R11, UR41, R154, 0x96, !PT ;  /* 0x000000290b0c7c12 */ /* 0x004fe2000f8e969a */
[----:B------:R-:W-:Y:S01]  /*3640*/  IMAD.WIDE.U32 R10, R10, -0x2daee0ad, RZ ;  /* 0xd2511f530a0a7825 */ /* 0x000fe200078e00ff */
[----:B------:R-:W-:Y:S01]  /*3650*/  LOP3.LUT R16, R133, UR42, R8, 0x96, !PT ;  /* 0x0000002a85107c12 */ /* 0x000fe2000f8e9608 */
[----:B------:R-:W-:Y:S01]  /*3660*/  UIADD3 UR42, UR31, 0x646e171e, URZ ;  /* 0x646e171e1f2a7890 */ /* 0x000fe2000fffe03f */
[----:B------:R-:W-:Y:S01]  /*3670*/  @!P0 FSEL R29, R29, -INF , !P6 ;  /* 0xff8000001d1d8808 */ /* 0x000fe20007000000 */
[----:B------:R-:W-:Y:S01]  /*3680*/  IMAD.WIDE.U32 R8, R9, -0x326172a9, RZ ;  /* 0xcd9e8d5709087825 */ /* 0x000fe200078e00ff */
[----:B------:R2:W-:Y:S01]  /*3690*/  MUFU.EX2 R160, R19 ;  /* 0x0000001300a07308 */ /* 0x0005e20000000800 */
[----:B------:R-:W-:Y:S02]  /*36a0*/  @!P0 ISETP.GE.AND P5, PT, R0, R5, PT ;  /* 0x000000050000820c */ /* 0x000fe40003fa6270 */
[----:B---3--:R-:W-:Y:S01]  /*36b0*/  IMAD.WIDE.U32 R16, R16, -0x326172a9, RZ ;  /* 0xcd9e8d5710107825 */ /* 0x008fe200078e00ff */
[----:B------:R-:W-:Y:S01]  /*36c0*/  LOP3.LUT R14, R9, UR41, R14, 0x96, !PT ;  /* 0x00000029090e7c12 */ /* 0x000fe2000f8e960e */
[----:B------:R-:W-:Y:S01]  /*36d0*/  UIADD3 UR41, UR39, -0x4ab325aa, URZ ;  /* 0xb54cda5627297890 */ /* 0x000fe2000fffe03f */
[----:B------:R-:W-:Y:S01]  /*36e0*/  @!P0 ISETP.GE.AND P6, PT, R0, R140, PT ;  /* 0x0000008c0000820c */ /* 0x000fe20003fc6270 */
[----:B------:R-:W-:Y:S01]  /*36f0*/  IMAD.WIDE.U32 R12, R12, -0x2daee0ad, RZ ;  /* 0xd2511f530c0c7825 */ /* 0x000fe200078e00ff */
[----:B------:R-:W-:Y:S02]  /*3700*/  LOP3.LUT R8, R17, UR44, R8, 0x96, !PT ;  /* 0x0000002c11087c12 */ /* 0x000fe4000f8e9608 */
[----:B------:R3:W-:Y:S01]  /*3710*/  MUFU.EX2 R159, R20 ;  /* 0x00000014009f7308 */ /* 0x0007e20000000800 */
[----:B------:R-:W-:Y:S01]  /*3720*/  IMAD.WIDE.U32 R14, R14, -0x2daee0ad, RZ ;  /* 0xd2511f530e0e7825 */ /* 0x000fe200078e00ff */
[----:B------:R-:W-:Y:S02]  /*3730*/  LOP3.LUT R142, R13, UR37, R142, 0x96, !PT ;  /* 0x000000250d8e7c12 */ /* 0x000fe4000f8e968e */
[----:B------:R-:W-:Y:S01]  /*3740*/  SHF.R.U32.HI R146, RZ, 0x10, R10 ;  /* 0x00000010ff927819 */ /* 0x000fe2000001160a */
[----:B------:R-:W-:Y:S01]  /*3750*/  IMAD.WIDE.U32 R8, R8, -0x2daee0ad, RZ ;  /* 0xd2511f5308087825 */ /* 0x000fe200078e00ff */
[----:B------:R-:W-:Y:S01]  /*3760*/  LOP3.LUT R132, R15, UR37, R132, 0x96, !PT ;  /* 0x000000250f847c12 */ /* 0x000fe2000f8e9684 */
[----:B------:R-:W-:Y:S01]  /*3770*/  ULDC.U8 UR37, c[0x0][0x2d8] ;  /* 0x0000b60000257ab9 */ /* 0x000fe20000000000 */
[----:B------:R-:W-:Y:S01]  /*3780*/  LOP3.LUT R140, R10, 0xffff, RZ, 0xc0, !PT ;  /* 0x0000ffff0a8c7812 */ /* 0x000fe200078ec0ff */
[--C-:B------:R-:W-:Y:S01]  /*3790*/  FFMA.FTZ R25, R25, c[0x0][0x23c], -R6.reuse ;  /* 0x00008f0019197a23 */ /* 0x100fe20000010806 */
[----:B------:R-:W-:Y:S01]  /*37a0*/  @!P0 FSEL R27, R27, -INF , !P2 ;  /* 0xff8000001b1b8808 */ /* 0x000fe20005000000 */
[----:B------:R-:W4:Y:S01]  /*37b0*/  MUFU.EX2 R235, R235 ;  /* 0x000000eb00eb7308 */ /* 0x000f220000000800 */
[----:B------:R-:W-:Y:S01]  /*37c0*/  @!P0 ISETP.GE.AND P2, PT, R0, R149, PT ;  /* 0x000000950000820c */ /* 0x000fe20003f46270 */
[----:B------:R-:W-:Y:S01]  /*37d0*/  FFMA.FTZ R6, R29, c[0x0][0x23c], -R6 ;  /* 0x00008f001d067a23 */ /* 0x000fe20000010806 */
[----:B------:R-:W-:Y:S01]  /*37e0*/  LOP3.LUT R12, R11, UR42, R12, 0x96, !PT ;  /* 0x0000002a0b0c7c12 */ /* 0x000fe2000f8e960c */
[----:B------:R-:W-:Y:S01]  /*37f0*/  FFMA.FTZ R27, R27, c[0x0][0x23c], -R4 ;  /* 0x00008f001b1b7a23 */ /* 0x000fe20000010804 */
[----:B------:R-:W-:Y:S01]  /*3800*/  LOP3.LUT R5, R10, 0xff, RZ, 0xc0, !PT ;  /* 0x000000ff0a057812 */ /* 0x000fe200078ec0ff */
[----:B------:R-:W-:Y:S01]  /*3810*/  FFMA.FTZ R23, R23, c[0x0][0x23c], -R141 ;  /* 0x00008f0017177a23 */ /* 0x000fe2000001088d */
[----:B------:R-:W-:Y:S01]  /*3820*/  SHF.R.U32.HI R0, RZ, 0x18, R10 ;  /* 0x00000018ff007819 */ /* 0x000fe2000001160a */
[----:B------:R-:W-:Y:S01]  /*3830*/  IMAD.WIDE.U32 R10, R142, -0x326172a9, RZ ;  /* 0xcd9e8d578e0a7825 */ /* 0x000fe200078e00ff */
[C---:B------:R-:W-:Y:S01]  /*3840*/  LOP3.LUT R133, R8.reuse, 0xff, RZ, 0xc0, !PT ;  /* 0x000000ff08857812 */ /* 0x040fe200078ec0ff */
[----:B------:R-:W-:Y:S01]  /*3850*/  MUFU.EX2 R150, R6 ;  /* 0x0000000600967308 */ /* 0x000fe20000000800 */
[----:B------:R-:W-:Y:S02]  /*3860*/  LOP3.LUT R143, R8, 0xffff, RZ, 0xc0, !PT ;  /* 0x0000ffff088f7812 */ /* 0x000fe400078ec0ff */
[----:B------:R-:W-:Y:S02]  /*3870*/  LOP3.LUT R7, R9, UR42, R14, 0x96, !PT ;  /* 0x0000002a09077c12 */ /* 0x000fe4000f8e960e */
[--C-:B------:R-:W-:Y:S02]  /*3880*/  SHF.R.U32.HI R145, RZ, 0x18, R8.reuse ;  /* 0x00000018ff917819 */ /* 0x100fe40000011608 */
[----:B------:R-:W-:Y:S01]  /*3890*/  SHF.R.U32.HI R238, RZ, 0x10, R8 ;  /* 0x00000010ffee7819 */ /* 0x000fe20000011608 */
[----:B------:R-:W-:Y:S01]  /*38a0*/  IMAD.WIDE.U32 R8, R132, -0x326172a9, RZ ;  /* 0xcd9e8d5784087825 */ /* 0x000fe200078e00ff */
[----:B------:R-:W-:Y:S01]  /*38b0*/  @!P0 FSEL R30, R30, -INF , !P1 ;  /* 0xff8000001e1e8808 */ /* 0x000fe20004800000 */
[----:B------:R-:W-:Y:S01]  /*38c0*/  MUFU.EX2 R232, R232 ;  /* 0x000000e800e87308 */ /* 0x000fe20000000800 */
[----:B------:R-:W-:Y:S02]  /*38d0*/  ISETP.LE.U32.AND P1, PT, R5, UR37, PT ;  /* 0x0000002505007c0c */ /* 0x000fe4000bf23070 */
[----:B------:R-:W-:Y:S01]  /*38e0*/  LOP3.LUT R5, R11, UR41, R144, 0x96, !PT ;  /* 0x000000290b057c12 */ /* 0x000fe2000f8e9690 */
[--C-:B------:R-:W-:Y:S01]  /*38f0*/  FFMA.FTZ R30, R30, c[0x0][0x23c], -R4.reuse ;  /* 0x00008f001e1e7a23 */ /* 0x100fe20000010804 */
[----:B------:R-:W-:Y:S02]  /*3900*/  @!P0 FSEL R31, R31, -INF , !P5 ;  /* 0xff8000001f1f8808 */ /* 0x000fe40006800000 */
[----:B------:R-:W-:Y:S02]  /*3910*/  ISETP.LE.U32.AND P5, PT, R0, UR37, PT ;  /* 0x0000002500007c0c */ /* 0x000fe4000bfa3070 */
[C---:B------:R-:W-:Y:S01]  /*3920*/  LOP3.LUT R17, R10.reuse, 0xffff, RZ, 0xc0, !PT ;  /* 0x0000ffff0a117812 */ /* 0x040fe200078ec0ff */
[----:B------:R-:W-:Y:S01]  /*3930*/  MUFU.EX2 R158, R21 ;  /* 0x00000015009e7308 */ /* 0x000fe20000000800 */
[----:B--2---:R-:W-:Y:S01]  /*3940*/  LOP3.LUT R19, R10, 0xff, RZ, 0xc0, !PT ;  /* 0x000000ff0a137812 */ /* 0x004fe200078ec0ff */
[----:B------:R-:W-:Y:S01]  /*3950*/  FFMA.FTZ R4, R31, c[0x0][0x23c], -R4 ;  /* 0x00008f001f047a23 */ /* 0x000fe20000010804 */
[--C-:B------:R-:W-:Y:S02]  /*3960*/  SHF.R.U32.HI R18, RZ, 0x10, R10.reuse ;  /* 0x00000010ff127819 */ /* 0x100fe4000001160a */
[----:B---3--:R-:W-:Y:S02]  /*3970*/  SHF.R.U32.HI R20, RZ, 0x18, R10 ;  /* 0x00000018ff147819 */ /* 0x008fe4000001160a */
[----:B------:R-:W-:Y:S02]  /*3980*/  LOP3.LUT R0, R9, UR41, R16, 0x96, !PT ;  /* 0x0000002909007c12 */ /* 0x000fe4000f8e9610 */
[--C-:B------:R-:W-:Y:S01]  /*3990*/  SHF.R.U32.HI R11, RZ, 0x10, R8.reuse ;  /* 0x00000010ff0b7819 */ /* 0x100fe20000011608 */
[----:B------:R-:W-:Y:S01]  /*39a0*/  MUFU.EX2 R157, R22 ;  /* 0x00000016009d7308 */ /* 0x000fe20000000800 */
[C---:B------:R-:W-:Y:S02]  /*39b0*/  LOP3.LUT R13, R8.reuse, 0xffff, RZ, 0xc0, !PT ;  /* 0x0000ffff080d7812 */ /* 0x040fe400078ec0ff */
[----:B------:R-:W-:Y:S02]  /*39c0*/  LOP3.LUT R14, R8, 0xff, RZ, 0xc0, !PT ;  /* 0x000000ff080e7812 */ /* 0x000fe400078ec0ff */
[----:B------:R-:W-:Y:S02]  /*39d0*/  SHF.R.U32.HI R15, RZ, 0x18, R8 ;  /* 0x00000018ff0f7819 */ /* 0x000fe40000011608 */
[C---:B------:R-:W-:Y:S02]  /*39e0*/  LOP3.LUT R9, R5.reuse, 0xffff, RZ, 0xc0, !PT ;  /* 0x0000ffff05097812 */ /* 0x040fe400078ec0ff */
[----:B------:R-:W-:Y:S01]  /*39f0*/  LOP3.LUT R10, R5, 0xff, RZ, 0xc0, !PT ;  /* 0x000000ff050a7812 */ /* 0x000fe200078ec0ff */
[----:B------:R-:W-:Y:S01]  /*3a00*/  MUFU.EX2 R155, R24 ;  /* 0x00000018009b7308 */ /* 0x000fe20000000800 */
[--C-:B------:R-:W-:Y:S02]  /*3a10*/  SHF.R.U32.HI R8, RZ, 0x10, R5.reuse ;  /* 0x00000010ff087819 */ /* 0x100fe40000011605 */
[----:B------:R-:W-:Y:S02]  /*3a20*/  @!P0 FSEL R32, R32, -INF , !P3 ;  /* 0xff80000020208808 */ /* 0x000fe40005800000 */
[----:B------:R-:W-:Y:S02]  /*3a30*/  ISETP.LE.U32.AND P3, PT, R10, UR37, PT ;  /* 0x000000250a007c0c */ /* 0x000fe4000bf63070 */
[----:B------:R-:W-:Y:S01]  /*3a40*/  SHF.R.U32.HI R10, RZ, 0x18, R5 ;  /* 0x00000018ff0a7819 */ /* 0x000fe20000011605 */
[--C-:B------:R-:W-:Y:S01]  /*3a50*/  FFMA.FTZ R32, R32, c[0x0][0x23c], -R148.reuse ;  /* 0x00008f0020207a23 */ /* 0x100fe20000010894 */
[----:B------:R-:W-:Y:S01]  /*3a60*/  LOP3.LUT R5, R8, 0xff, RZ, 0xc0, !PT ;  /* 0x000000ff08057812 */ /* 0x000fe200078ec0ff */
[----:B------:R-:W-:Y:S01]  /*3a70*/  MUFU.EX2 R153, R26 ;  /* 0x0000001a00997308 */ /* 0x000fe20000000800 */
[----:B------:R-:W-:Y:S02]  /*3a80*/  SHF.R.U32.HI R8, RZ, 0x8, R9 ;  /* 0x00000008ff087819 */ /* 0x000fe40000011609 */
[----:B------:R-:W-:Y:S02]  /*3a90*/  @!P0 FSEL R34, R34, -INF , !P4 ;  /* 0xff80000022228808 */ /* 0x000fe40006000000 */
[----:B------:R-:W-:Y:S02]  /*3aa0*/  ISETP.LE.U32.AND P4, PT, R5, UR37, PT ;  /* 0x0000002505007c0c */ /* 0x000fe4000bf83070 */
[----:B------:R-:W-:Y:S01]  /*3ab0*/  LOP3.LUT R5, R8, 0xffff, RZ, 0xc0, !PT ;  /* 0x0000ffff08057812 */ /* 0x000fe200078ec0ff */
[----:B------:R-:W-:Y:S01]  /*3ac0*/  @!P3 FADD.FTZ R228, -R228, -RZ ;  /* 0x800000ffe4e4b221 */ /* 0x000fe20000010100 */
[----:B------:R-:W-:Y:S01]  /*3ad0*/  @!P0 FSEL R33, R33, -INF , !P2 ;  /* 0xff80000021218808 */ /* 0x000fe20005000000 */
[----:B------:R-:W2:Y:S01]  /*3ae0*/  MUFU.EX2 R149, R32 ;  /* 0x0000002000957308 */ /* 0x000ea20000000800 */
[----:B------:R-:W-:Y:S01]  /*3af0*/  @!P0 FSEL R35, R35, -INF , !P6 ;  /* 0xff80000023238808 */ /* 0x000fe20007000000 */
[--C-:B------:R-:W-:Y:S01]  /*3b00*/  FFMA.FTZ R34, R34, c[0x0][0x23c], -R141.reuse ;  /* 0x00008f0022227a23 */ /* 0x100fe2000001088d */
[----:B------:R-:W-:Y:S01]  /*3b10*/  ISETP.LE.U32.AND P0, PT, R5, UR37, PT ;  /* 0x0000002505007c0c */ /* 0x000fe2000bf03070 */
[----:B------:R-:W-:Y:S01]  /*3b20*/  FFMA.FTZ R148, R33, c[0x0][0x23c], -R148 ;  /* 0x00008f0021947a23 */ /* 0x000fe20000010894 */
[C---:B------:R-:W-:Y:S01]  /*3b30*/  LOP3.LUT R5, R0.reuse, 0xffff, RZ, 0xc0, !PT ;  /* 0x0000ffff00057812 */ /* 0x040fe200078ec0ff */
[----:B------:R-:W-:Y:S01]  /*3b40*/  FFMA.FTZ R141, R35, c[0x0][0x23c], -R141 ;  /* 0x00008f00238d7a23 */ /* 0x000fe2000001088d */
[----:B------:R-:W-:Y:S01]  /*3b50*/  LOP3.LUT R8, R0, 0xff, RZ, 0xc0, !PT ;  /* 0x000000ff00087812 */ /* 0x000fe200078ec0ff */
[----:B------:R-:W-:Y:S01]  /*3b60*/  @!P4 FADD.FTZ R226, -R226, -RZ ;  /* 0x800000ffe2e2c221 */ /* 0x000fe20000010100 */
[----:B------:R-:W-:Y:S01]  /*3b70*/  SHF.R.U32.HI R5, RZ, 0x8, R5 ;  /* 0x00000008ff057819 */ /* 0x000fe20000011605 */
[----:B------:R-:W-:Y:S01]  /*3b80*/  MUFU.EX2 R148, R148 ;  /* 0x0000009400947308 */ /* 0x000fe20000000800 */
[----:B------:R-:W-:Y:S02]  /*3b90*/  ISETP.LE.U32.AND P2, PT, R10, UR37, PT ;  /* 0x000000250a007c0c */ /* 0x000fe4000bf43070 */
[----:B------:R-:W-:Y:S02]  /*3ba0*/  ISETP.LE.U32.AND P6, PT, R8, UR37, PT ;  /* 0x0000002508007c0c */ /* 0x000fe4000bfc3070 */
[----:B------:R-:W-:Y:S01]  /*3bb0*/  LOP3.LUT R5, R5, 0xffff, RZ, 0xc0, !PT ;  /* 0x0000ffff05057812 */ /* 0x000fe200078ec0ff */
[----:B------:R-:W-:Y:S01]  /*3bc0*/  @!P0 FADD.FTZ R227, -R227, -RZ ;  /* 0x800000ffe3e38221 */ /* 0x000fe20000010100 */
[--C-:B------:R-:W-:Y:S02]  /*3bd0*/  SHF.R.U32.HI R8, RZ, 0x18, R0.reuse ;  /* 0x00000018ff087819 */ /* 0x100fe40000011600 */
[----:B------:R-:W-:Y:S01]  /*3be0*/  SHF.R.U32.HI R0, RZ, 0x10, R0 ;  /* 0x00000010ff007819 */ /* 0x000fe20000011600 */
[----:B------:R-:W-:Y:S01]  /*3bf0*/  MUFU.EX2 R144, R4 ;  /* 0x0000000400907308 */ /* 0x000fe20000000800 */
[----:B------:R-:W-:Y:S02]  /*3c00*/  ISETP.LE.U32.AND P0, PT, R5, UR37, PT ;  /* 0x0000002505007c0c */ /* 0x000fe4000bf03070 */
[----:B------:R-:W-:Y:S01]  /*3c10*/  LOP3.LUT R0, R0, 0xff, RZ, 0xc0, !PT ;  /* 0x000000ff00007812 */ /* 0x000fe200078ec0ff */
[----:B-1----:R-:W-:Y:S01]  /*3c20*/  @!P2 FADD.FTZ R233, -R233, -RZ ;  /* 0x800000ffe9e9a221 */ /* 0x002fe20000010100 */
[----:B------:R-:W-:Y:S01]  /*3c30*/  SHF.R.U32.HI R5, RZ, 0x8, R13 ;  /* 0x00000008ff057819 */ /* 0x000fe2000001160d */
[----:B----4-:R-:W-:Y:S01]  /*3c40*/  @!P6 FADD.FTZ R235, -R235, -RZ ;  /* 0x800000ffebebe221 */ /* 0x010fe20000010100 */
[----:B------:R-:W-:Y:S01]  /*3c50*/  ISETP.LE.U32.AND P4, PT, R0, UR37, PT ;  /* 0x0000002500007c0c */ /* 0x000fe2000bf83070 */
[----:B--2---:R-:W-:Y:S01]  /*3c60*/  @!P1 FADD.FTZ R149, -R149, -RZ ;  /* 0x800000ff95959221 */ /* 0x004fe20000010100 */
[----:B------:R-:W-:Y:S01]  /*3c70*/  LOP3.LUT R0, R11, 0xff, RZ, 0xc0, !PT ;  /* 0x000000ff0b007812 */ /* 0x000fe200078ec0ff */
[----:B------:R-:W1:Y:S01]  /*3c80*/  MUFU.EX2 R156, R23 ;  /* 0x00000017009c7308 */ /* 0x000e620000000800 */
[----:B------:R-:W-:Y:S02]  /*3c90*/  ISETP.LE.U32.AND P2, PT, R14, UR37, PT ;  /* 0x000000250e007c0c */ /* 0x000fe4000bf43070 */
[----:B------:R-:W-:Y:S01]  /*3ca0*/  ISETP.LE.U32.AND P6, PT, R0, UR37, PT ;  /* 0x0000002500007c0c */ /* 0x000fe2000bfc3070 */
[----:B------:R-:W-:Y:S01]  /*3cb0*/  @!P0 FADD.FTZ R234, -R234, -RZ ;  /* 0x800000ffeaea8221 */ /* 0x000fe20000010100 */
[----:B------:R-:W-:Y:S02]  /*3cc0*/  LOP3.LUT R0, R5, 0xffff, RZ, 0xc0, !PT ;  /* 0x0000ffff05007812 */ /* 0x000fe400078ec0ff */
[----:B------:R-:W-:Y:S02]  /*3cd0*/  ISETP.LE.U32.AND P3, PT, R8, UR37, PT ;  /* 0x0000002508007c0c */ /* 0x000fe4000bf63070 */
[----:B------:R-:W-:Y:S01]  /*3ce0*/  ISETP.LE.U32.AND P0, PT, R0, UR37, PT ;  /* 0x0000002500007c0c */ /* 0x000fe2000bf03070 */
[----:B------:R-:W-:Y:S01]  /*3cf0*/  @!P4 FADD.FTZ R237, -R237, -RZ ;  /* 0x800000ffededc221 */ /* 0x000fe20000010100 */
[----:B------:R-:W-:Y:S01]  /*3d00*/  LOP3.LUT R5, R12, 0xff, RZ, 0xc0, !PT ;  /* 0x000000ff0c057812 */ /* 0x000fe200078ec0ff */
[----:B------:R-:W2:Y:S01]  /*3d10*/  MUFU.EX2 R154, R25 ;  /* 0x00000019009a7308 */ /* 0x000ea20000000800 */
[----:B------:R-:W-:Y:S01]  /*3d20*/  SHF.R.U32.HI R0, RZ, 0x8, R17 ;  /* 0x00000008ff007819 */ /* 0x000fe20000011611 */
[----:B------:R-:W-:Y:S01]  /*3d30*/  @!P2 FADD.FTZ R230, -R230, -RZ ;  /* 0x800000ffe6e6a221 */ /* 0x000fe20000010100 */
[----:B------:R-:W-:Y:S01]  /*3d40*/  ISETP.LE.U32.AND P2, PT, R19, UR37, PT ;  /* 0x0000002513007c0c */ /* 0x000fe2000bf43070 */
[----:B------:R-:W-:Y:S01]  /*3d50*/  @!P6 FADD.FTZ R231, -R231, -RZ ;  /* 0x800000ffe7e7e221 */ /* 0x000fe20000010100 */
[----:B------:R-:W-:Y:S02]  /*3d60*/  ISETP.LE.U32.AND P4, PT, R5, UR37, PT ;  /* 0x0000002505007c0c */ /* 0x000fe4000bf83070 */
[----:B------:R-:W-:Y:S01]  /*3d70*/  LOP3.LUT R5, R18, 0xff, RZ, 0xc0, !PT ;  /* 0x000000ff12057812 */ /* 0x000fe200078ec0ff */
[----:B------:R-:W-:Y:S01]  /*3d80*/  @!P3 FADD.FTZ R236, -R236, -RZ ;  /* 0x800000ffececb221 */ /* 0x000fe20000010100 */
[----:B------:R-:W-:Y:S01]  /*3d90*/  LOP3.LUT R0, R0, 0xffff, RZ, 0xc0, !PT ;  /* 0x0000ffff00007812 */ /* 0x000fe200078ec0ff */
[----:B------:R-:W-:Y:S01]  /*3da0*/  @!P0 FADD.FTZ R229, -R229, -RZ ;  /* 0x800000ffe5e58221 */ /* 0x000fe20000010100 */
[----:B------:R-:W-:Y:S01]  /*3db0*/  ISETP.LE.U32.AND P0, PT, R5, UR37, PT ;  /* 0x0000002505007c0c */ /* 0x000fe2000bf03070 */
[----:B------:R-:W-:Y:S01]  /*3dc0*/  MUFU.EX2 R152, R27 ;  /* 0x0000001b00987308 */ /* 0x000fe20000000800 */
[----:B------:R-:W-:Y:S02]  /*3dd0*/  ISETP.LE.U32.AND P6, PT, R0, UR37, PT ;  /* 0x0000002500007c0c */ /* 0x000fe4000bfc3070 */
[----:B------:R-:W-:Y:S01]  /*3de0*/  LOP3.LUT R0, R12, 0xffff, RZ, 0xc0, !PT ;  /* 0x0000ffff0c007812 */ /* 0x000fe200078ec0ff */
[----:B------:R-:W-:Y:S01]  /*3df0*/  @!P2 FADD.FTZ R163, -R163, -RZ ;  /* 0x800000ffa3a3a221 */ /* 0x000fe20000010100 */
[----:B------:R-:W-:Y:S01]  /*3e00*/  ISETP.LE.U32.AND P3, PT, R15, UR37, PT ;  /* 0x000000250f007c0c */ /* 0x000fe2000bf63070 */
[----:B------:R-:W-:Y:S01]  /*3e10*/  @!P4 FADD.FTZ R159, -R159, -RZ ;  /* 0x800000ff9f9fc221 */ /* 0x000fe20000010100 */
[----:B------:R-:W-:Y:S02]  /*3e20*/  SHF.R.U32.HI R0, RZ, 0x8, R0 ;  /* 0x00000008ff007819 */ /* 0x000fe40000011600 */
[----:B------:R-:W-:Y:S01]  /*3e30*/  ISETP.LE.U32.AND P2, PT, R20, UR37, PT ;  /* 0x0000002514007c0c */ /* 0x000fe2000bf43070 */
[----:B------:R-:W-:Y:S01]  /*3e40*/  MUFU.EX2 R151, R28 ;  /* 0x0000001c00977308 */ /* 0x000fe20000000800 */
[--C-:B------:R-:W-:Y:S01]  /*3e50*/  SHF.R.U32.HI R5, RZ, 0x18, R12.reuse ;  /* 0x00000018ff057819 */ /* 0x100fe2000001160c */
[----:B------:R-:W-:Y:S01]  /*3e60*/  @!P0 FADD.FTZ R161, -R161, -RZ ;  /* 0x800000ffa1a18221 */ /* 0x000fe20000010100 */
[----:B------:R-:W-:Y:S01]  /*3e70*/  LOP3.LUT R0, R0, 0xffff, RZ, 0xc0, !PT ;  /* 0x0000ffff00007812 */ /* 0x000fe200078ec0ff */
[----:B------:R-:W-:Y:S01]  /*3e80*/  @!P6 FADD.FTZ R162, -R162, -RZ ;  /* 0x800000ffa2a2e221 */ /* 0x000fe20000010100 */
[----:B------:R-:W-:Y:S02]  /*3e90*/  SHF.R.U32.HI R12, RZ, 0x10, R12 ;  /* 0x00000010ff0c7819 */ /* 0x000fe4000001160c */
[----:B------:R-:W-:Y:S01]  /*3ea0*/  ISETP.LE.U32.AND P0, PT, R0, UR37, PT ;  /* 0x0000002500007c0c */ /* 0x000fe2000bf03070 */
[----:B------:R-:W-:Y:S01]  /*3eb0*/  @!P3 FADD.FTZ R232, -R232, -RZ ;  /* 0x800000ffe8e8b221 */ /* 0x000fe20000010100 */
[----:B------:R-:W-:Y:S01]  /*3ec0*/  LOP3.LUT R12, R12, 0xff, RZ, 0xc0, !PT ;  /* 0x000000ff0c0c7812 */ /* 0x000fe200078ec0ff */
[----:B------:R-:W-:Y:S01]  /*3ed0*/  MUFU.EX2 R147, R30 ;  /* 0x0000001e00937308 */ /* 0x000fe20000000800 */
[C---:B------:R-:W-:Y:S01]  /*3ee0*/  LOP3.LUT R0, R7.reuse, 0xffff, RZ, 0xc0, !PT ;  /* 0x0000ffff07007812 */ /* 0x040fe200078ec0ff */
[----:B------:R-:W-:Y:S01]  /*3ef0*/  @!P2 FADD.FTZ R160, -R160, -RZ ;  /* 0x800000ffa0a0a221 */ /* 0x000fe20000010100 */
[----:B------:R-:W-:Y:S02]  /*3f00*/  ISETP.LE.U32.AND P6, PT, R12, UR37, PT ;  /* 0x000000250c007c0c */ /* 0x000fe4000bfc3070 */
[----:B------:R-:W-:Y:S02]  /*3f10*/  LOP3.LUT R6, R7, 0xff, RZ, 0xc0, !PT ;  /* 0x000000ff07067812 */ /* 0x000fe400078ec0ff */
[----:B------:R-:W-:Y:S02]  /*3f20*/  ISETP.LE.U32.AND P3, PT, R5, UR37, PT ;  /* 0x0000002505007c0c */ /* 0x000fe4000bf63070 */
[--C-:B------:R-:W-:Y:S01]  /*3f30*/  SHF.R.U32.HI R5, RZ, 0x10, R7.reuse ;  /* 0x00000010ff057819 */ /* 0x100fe20000011607 */
[----:B------:R-:W-:Y:S01]  /*3f40*/  @!P0 FADD.FTZ R158, -R158, -RZ ;  /* 0x800000ff9e9e8221 */ /* 0x000fe20000010100 */
[----:B------:R-:W-:Y:S02]  /*3f50*/  SHF.R.U32.HI R0, RZ, 0x8, R0 ;  /* 0x00000008ff007819 */ /* 0x000fe40000011600 */
[----:B------:R-:W-:Y:S02]  /*3f60*/  ISETP.LE.U32.AND P2, PT, R6, UR37, PT ;  /* 0x0000002506007c0c */ /* 0x000fe4000bf43070 */
[----:B------:R-:W-:Y:S01]  /*3f70*/  LOP3.LUT R0, R0, 0xffff, RZ, 0xc0, !PT ;  /* 0x0000ffff00007812 */ /* 0x000fe200078ec0ff */
[----:B------:R-:W-:Y:S01]  /*3f80*/  @!P6 FADD.FTZ R157, -R157, -RZ ;  /* 0x800000ff9d9de221 */ /* 0x000fe20000010100 */
[----:B------:R-:W-:Y:S02]  /*3f90*/  LOP3.LUT R5, R5, 0xff, RZ, 0xc0, !PT ;  /* 0x000000ff05057812 */ /* 0x000fe400078ec0ff */
[----:B------:R-:W-:Y:S01]  /*3fa0*/  ISETP.LE.U32.AND P0, PT, R0, UR37, PT ;  /* 0x0000002500007c0c */ /* 0x000fe2000bf03070 */
[----:B-1----:R-:W-:Y:S01]  /*3fb0*/  @!P3 FADD.FTZ R156, -R156, -RZ ;  /* 0x800000ff9c9cb221 */ /* 0x002fe20000010100 */
[----:B------:R-:W-:Y:S02]  /*3fc0*/  LOP3.LUT R0, R146, 0xff, RZ, 0xc0, !PT ;  /* 0x000000ff92007812 */ /* 0x000fe400078ec0ff */
[----:B------:R-:W-:Y:S01]  /*3fd0*/  ISETP.LE.U32.AND P4, PT, R5, UR37, PT ;  /* 0x0000002505007c0c */ /* 0x000fe2000bf83070 */
[----:B------:R-:W1:Y:S01]  /*3fe0*/  MUFU.EX2 R146, R34 ;  /* 0x0000002200927308 */ /* 0x000e620000000800 */
[----:B------:R-:W-:Y:S01]  /*3ff0*/  SHF.R.U32.HI R5, RZ, 0x8, R140 ;  /* 0x00000008ff057819 */ /* 0x000fe2000001168c */
[----:B------:R-:W-:Y:S01]  /*4000*/  @!P2 FADD.FTZ R155, -R155, -RZ ;  /* 0x800000ff9b9ba221 */ /* 0x000fe20000010100 */
[----:B------:R-:W-:Y:S01]  /*4010*/  ISETP.LE.U32.AND P6, PT, R0, UR37, PT ;  /* 0x0000002500007c0c */ /* 0x000fe2000bfc3070 */
[----:B------:R-:W-:Y:S01]  /*4020*/  IMAD.U32 R140, RZ, RZ, UR36 ;  /* 0x00000024ff8c7e24 */ /* 0x000fe2000f8e00ff */
[----:B------:R-:W-:Y:S02]  /*4030*/  LOP3.LUT R0, R5, 0xffff, RZ, 0xc0, !PT ;  /* 0x0000ffff05007812 */ /* 0x000fe400078ec0ff */
[----:B------:R-:W-:Y:S01]  /*4040*/  SHF.R.U32.HI R7, RZ, 0x18, R7 ;  /* 0x00000018ff077819 */ /* 0x000fe20000011607 */
[----:B--2---:R-:W-:Y:S01]  /*4050*/  @!P0 FADD.FTZ R154, -R154, -RZ ;  /* 0x800000ff9a9a8221 */ /* 0x004fe20000010100 */
[----:B------:R-:W-:Y:S02]  /*4060*/  ISETP.LE.U32.AND P2, PT, R0, UR37, PT ;  /* 0x0000002500007c0c */ /* 0x000fe4000bf43070 */
[----:B------:R-:W-:Y:S01]  /*4070*/  F2FP.RELU.PACK_AB R0, R227, R228 ;  /* 0x000000e4e300723e */ /* 0x000fe200000008ff */
[----:B------:R-:W-:Y:S01]  /*4080*/  @!P4 FADD.FTZ R153, -R153, -RZ ;  /* 0x800000ff9999c221 */ /* 0x000fe20000010100 */
[----:B------:R-:W-:Y:S02]  /*4090*/  SHF.R.U32.HI R5, RZ, 0x8, R143 ;  /* 0x00000008ff057819 */ /* 0x000fe4000001168f */
[----:B------:R-:W-:Y:S01]  /*40a0*/  ISETP.LE.U32.AND P4, PT, R7, UR37, PT ;  /* 0x0000002507007c0c */ /* 0x000fe2000bf83070 */
[----:B------:R2:W-:Y:S01]  /*40b0*/  STS [R242+0x13000], R0 ;  /* 0x01300000f2007388 */ /* 0x0005e20000000800 */
[----:B------:R-:W-:Y:S02]  /*40c0*/  F2FP.RELU.PACK_AB R7, R233, R226 ;  /* 0x000000e2e907723e */ /* 0x000fe400000008ff */
[----:B------:R-:W-:Y:S02]  /*40d0*/  LOP3.LUT R5, R5, 0xffff, RZ, 0xc0, !PT ;  /* 0x0000ffff05057812 */ /* 0x000fe400078ec0ff */
[----:B------:R-:W-:Y:S01]  /*40e0*/  LOP3.LUT R6, R238, 0xff, RZ, 0xc0, !PT ;  /* 0x000000ffee067812 */ /* 0x000fe200078ec0ff */
[----:B------:R-:W-:Y:S01]  /*40f0*/  @!P2 FADD.FTZ R148, -R148, -RZ ;  /* 0x800000ff9494a221 */ /* 0x000fe20000010100 */
[----:B------:R-:W-:Y:S01]  /*4100*/  ISETP.LE.U32.AND P2, PT, R5, UR37, PT ;  /* 0x0000002505007c0c */ /* 0x000fe2000bf43070 */
[----:B------:R3:W-:Y:S01]  /*4110*/  STS [R242+0x13400], R7 ;  /* 0x01340007f2007388 */ /* 0x0007e20000000800 */
[----:B------:R-:W-:Y:S01]  /*4120*/  F2FP.RELU.PACK_AB R5, R162, R163 ;  /* 0x000000a3a205723e */ /* 0x000fe200000008ff */
[----:B-1----:R-:W-:Y:S01]  /*4130*/  @!P6 FADD.FTZ R146, -R146, -RZ ;  /* 0x800000ff9292e221 */ /* 0x002fe20000010100 */
[----:B------:R-:W-:Y:S01]  /*4140*/  ISETP.LE.U32.AND P1, PT, R6, UR37, PT ;  /* 0x0000002506007c0c */ /* 0x000fe2000bf23070 */
[----:B------:R-:W-:Y:S01]  /*4150*/  @!P4 FADD.FTZ R152, -R152, -RZ ;  /* 0x800000ff9898c221 */ /* 0x000fe20000010100 */
[----:B------:R-:W-:Y:S01]  /*4160*/  F2FP.RELU.PACK_AB R6, R234, R235 ;  /* 0x000000ebea06723e */ /* 0x000fe200000008ff */
[----:B------:R1:W-:Y:S01]  /*4170*/  STS [R241+0x13000], R5 ;  /* 0x01300005f1007388 */ /* 0x0003e20000000800 */
[----:B------:R-:W-:Y:S01]  /*4180*/  F2FP.RELU.PACK_AB R4, R236, R237 ;  /* 0x000000edec04723e */ /* 0x000fe200000008ff */
[----:B------:R-:W-:Y:S01]  /*4190*/  IMAD.MOV.U32 R238, RZ, RZ, c[0x0][0x1c0] ;  /* 0x00007000ffee7624 */ /* 0x000fe200078e00ff */
[----:B------:R-:W-:Y:S02]  /*41a0*/  ISETP.LE.U32.AND P0, PT, R145, UR37, PT ;  /* 0x0000002591007c0c */ /* 0x000fe4000bf03070 */
[----:B------:R-:W4:Y:S01]  /*41b0*/  MUFU.EX2 R145, R141 ;  /* 0x0000008d00917308 */ /* 0x000f220000000800 */
[----:B------:R-:W-:Y:S01]  /*41c0*/  ISETP.LE.U32.AND P3, PT, R133, UR37, PT ;  /* 0x0000002585007c0c */ /* 0x000fe2000bf63070 */
[----:B------:R-:W-:Y:S01]  /*41d0*/  @!P2 FADD.FTZ R150, -R150, -RZ ;  /* 0x800000ff9696a221 */ /* 0x000fe20000010100 */
[----:B------:R-:W-:Y:S01]  /*41e0*/  FSETP.GE.FTZ.AND P2, PT, R228, RZ, PT ;  /* 0x000000ffe400720b */ /* 0x000fe20003f56000 */
[----:B------:R-:W-:Y:S01]  /*41f0*/  IMAD R238, R238, c[0x0][0x22c], RZ ;  /* 0x00008b00eeee7a24 */ /* 0x000fe200078e02ff */
[----:B------:R-:W-:Y:S01]  /*4200*/  FSETP.GE.FTZ.AND P4, PT, R162, RZ, PT ;  /* 0x000000ffa200720b */ /* 0x000fe20003f96000 */
[----:B------:R-:W-:Y:S01]  /*4210*/  @!P1 FADD.FTZ R147, -R147, -RZ ;  /* 0x800000ff93939221 */ /* 0x000fe20000010100 */
[----:B--2---:R-:W-:Y:S01]  /*4220*/  F2FP.RELU.PACK_AB R0, R160, R161 ;  /* 0x000000a1a000723e */ /* 0x004fe200000008ff */
[----:B------:R-:W-:Y:S01]  /*4230*/  IMAD.U32 R238, R238, -0x40, RZ ;  /* 0xffffffc0eeee7824 */ /* 0x000fe200078e00ff */
[----:B------:R-:W-:Y:S02]  /*4240*/  FSETP.GE.FTZ.AND P1, PT, R227, RZ, PT ;  /* 0x000000ffe300720b */ /* 0x000fe40003f36000 */
[----:B------:R-:W-:Y:S01]  /*4250*/  @!P0 FADD.FTZ R144, -R144, -RZ ;  /* 0x800000ff90908221 */ /* 0x000fe20000010100 */
[----:B------:R2:W-:Y:S01]  /*4260*/  STS [R241+0x13400], R0 ;  /* 0x01340000f1007388 */ /* 0x0005e20000000800 */
[----:B------:R-:W-:Y:S01]  /*4270*/  LEA R142, P0, R248, R140, 0x2 ;  /* 0x0000008cf88e7211 */ /* 0x000fe200078010ff */
[----:B------:R-:W-:Y:S01]  /*4280*/  @!P3 FADD.FTZ R151, -R151, -RZ ;  /* 0x800000ff9797b221 */ /* 0x000fe20000010100 */
[----:B---3--:R-:W-:Y:S01]  /*4290*/  F2FP.RELU.PACK_AB R7, R229, R230 ;  /* 0x000000e6e507723e */ /* 0x008fe200000008ff */
[----:B------:R3:W-:Y:S01]  /*42a0*/  STS [R242+0x14000], R6 ;  /* 0x01400006f2007388 */ /* 0x0007e20000000800 */
[----:B------:R-:W-:Y:S03]  /*42b0*/  FSETP.GE.FTZ.AND P3, PT, R159, RZ, PT ;  /* 0x000000ff9f00720b */ /* 0x000fe60003f76000 */
[----:B------:R3:W-:Y:S01]  /*42c0*/  STS [R242+0x14400], R4 ;  /* 0x01440004f2007388 */ /* 0x0007e20000000800 */
[----:B-1----:R-:W-:Y:S03]  /*42d0*/  F2FP.RELU.PACK_AB R5, R158, R159 ;  /* 0x0000009f9e05723e */ /* 0x002fe600000008ff */
[----:B------:R1:W-:Y:S01]  /*42e0*/  STS [R241+0x14000], R7 ;  /* 0x01400007f1007388 */ /* 0x0003e20000000800 */
[----:B----4-:R-:W-:Y:S01]  /*42f0*/  @!P5 FADD.FTZ R145, -R145, -RZ ;  /* 0x800000ff9191d221 */ /* 0x010fe20000010100 */
[----:B------:R-:W-:Y:S01]  /*4300*/  FSETP.GE.FTZ.AND P5, PT, R163, RZ, PT ;  /* 0x000000ffa300720b */ /* 0x000fe20003fb6000 */
[----:B------:R-:W-:Y:S05]  /*4310*/  IMAD.U32 R141, RZ, RZ, UR43 ;  /* 0x0000002bff8d7e24 */ /* 0x000fea000f8e00ff */
[----:B------:R-:W-:Y:S02]  /*4320*/  LEA.HI.X.SX32 R143, R248, R141, 0x2, P0 ;  /* 0x0000008df88f7211 */ /* 0x000fe400000f16ff */
[----:B------:R-:W-:Y:S02]  /*4330*/  FSETP.GE.FTZ.AND P0, PT, R226, RZ, PT ;  /* 0x000000ffe200720b */ /* 0x000fe40003f16000 */
[----:B--2---:R-:W-:Y:S01]  /*4340*/  F2FP.RELU.PACK_AB R0, R148, R149 ;  /* 0x000000959400723e */ /* 0x004fe200000008ff */
[----:B------:R-:W2:Y:S01]  /*4350*/  LDG.E R141, [R142.64] ;  /* 0x000000228e8d7981 */ /* 0x000ea2000c1e1900 */
[----:B---3--:R-:W-:Y:S03]  /*4360*/  F2FP.RELU.PACK_AB R6, R232, R231 ;  /* 0x000000e7e806723e */ /* 0x008fe600000008ff */
[----:B------:R-:W3:Y:S01]  /*4370*/  LDG.E R140, [R142.64+0x20] ;  /* 0x000020228e8c7981 */ /* 0x000ee2000c1e1900 */
[----:B------:R-:W-:Y:S03]  /*4380*/  F2FP.RELU.PACK_AB R4, R156, R157 ;  /* 0x0000009d9c04723e */ /* 0x000fe600000008ff */
[----:B------:R4:W-:Y:S01]  /*4390*/  STS [R241+0x14400], R6 ;  /* 0x01440006f1007388 */ /* 0x0009e20000000800 */
[----:B-1----:R-:W-:Y:S03]  /*43a0*/  F2FP.RELU.PACK_AB R7, R154, R155 ;  /* 0x0000009b9a07723e */ /* 0x002fe600000008ff */
[----:B------:R1:W-:Y:S04]  /*43b0*/  STS [R240+0x13000], R5 ;  /* 0x01300005f0007388 */ /* 0x0003e80000000800 */
[----:B------:R1:W-:Y:S04]  /*43c0*/  STS [R240+0x13400], R4 ;  /* 0x01340004f0007388 */ /* 0x0003e80000000800 */
[----:B------:R1:W-:Y:S01]  /*43d0*/  STS [R239+0x13000], R0 ;  /* 0x01300000ef007388 */ /* 0x0003e20000000800 */
[----:B----4-:R-:W-:Y:S02]  /*43e0*/  F2FP.RELU.PACK_AB R6, R152, R153 ;  /* 0x000000999806723e */ /* 0x010fe400000008ff */
[----:B-1----:R-:W-:Y:S02]  /*43f0*/  F2FP.RELU.PACK_AB R5, R145, R146 ;  /* 0x000000929105723e */ /* 0x002fe400000008ff */
        /* <DEDUP_REMOVED lines=66> */
[----:B------:R-:W-:Y:S01]  /*4820*/  FSEL R4, R4, R141, P1 ;  /* 0x0000008d04047208 */ /* 0x000fe20000800000 */
[----:B------:R-:W1:Y:S01]  /*4830*/  LDSM.16.M88.4 R136, [R216+0x8800] ;  /* 0x00880000d888783b */ /* 0x000e620000000200 */
[----:B------:R-:W-:Y:S01]  /*4840*/  FSEL R0, R0, R140, P0 ;  /* 0x0000008c00007208 */ /* 0x000fe20000000000 */
[----:B------:R-:W-:Y:S01]  /*4850*/  FMUL.FTZ R228, R228, R5 ;  /* 0x00000005e4e47220 */ /* 0x000fe20000410000 */
[----:B------:R-:W-:Y:S01]  /*4860*/  LEA R224, P0, R238, R224, 0x2 ;  /* 0x000000e0eee07211 */ /* 0x000fe200078010ff */
[----:B------:R-:W-:Y:S01]  /*4870*/  FMUL.FTZ R227, R227, R4 ;  /* 0x00000004e3e37220 */ /* 0x000fe20000410000 */
[----:B------:R-:W-:Y:S01]  /*4880*/  FSETP.GE.FTZ.AND P1, PT, R149, RZ, PT ;  /* 0x000000ff9500720b */ /* 0x000fe20003f36000 */
[----:B------:R-:W-:Y:S01]  /*4890*/  FMUL.FTZ R226, R226, R0 ;  /* 0x00000000e2e27220 */ /* 0x000fe20000410000 */
[----:B------:R-:W-:Y:S01]  /*48a0*/  LEA.HI.X.SX32 R225, R238, R225, 0x2, P0 ;  /* 0x000000e1eee17211 */ /* 0x000fe200000f16ff */
[----:B------:R-:W2:Y:S01]  /*48b0*/  LDG.E R4, [R142.64+0x80] ;  /* 0x000080228e047981 */ /* 0x000ea2000c1e1900 */
[----:B------:R-:W-:Y:S02]  /*48c0*/  FSETP.GE.FTZ.AND P0, PT, R148, RZ, PT ;  /* 0x000000ff9400720b */ /* 0x000fe40003f16000 */
[----:B------:R-:W-:Y:S01]  /*48d0*/  FSETP.GE.FTZ.AND P2, PT, R158, RZ, PT ;  /* 0x000000ff9e00720b */ /* 0x000fe20003f56000 */
[----:B------:R-:W3:Y:S01]  /*48e0*/  LDG.E R0, [R142.64+0xa0] ;  /* 0x0000a0228e007981 */ /* 0x000ee2000c1e1900 */
        /* <DEDUP_REMOVED lines=19> */
[----:B------:R-:W-:Y:S01]  /*4a20*/  FADD.FTZ R6, -R140, R19 ;  /* 0x000000138c067221 */ /* 0x000fe20000010100 */
[----:B------:R-:W-:Y:S01]  /*4a30*/  FSETP.GE.FTZ.AND P4, PT, R156, RZ, PT ;  /* 0x000000ff9c00720b */ /* 0x000fe20003f96000 */
[----:B------:R-:W-:Y:S01]  /*4a40*/  FMUL.FTZ R20, R163, R20 ;  /* 0x00000014a3147220 */ /* 0x000fe20000410000 */
[----:B------:R-:W-:Y:S01]  /*4a50*/  FSETP.GE.FTZ.AND P3, PT, R146, RZ, PT ;  /* 0x000000ff9200720b */ /* 0x000fe20003f76000 */
[----:B------:R-:W-:Y:S02]  /*4a60*/  FMUL.FTZ R162, R162, R17 ;  /* 0x00000011a2a27220 */ /* 0x000fe40000410000 */
[----:B------:R-:W-:Y:S04]  /*4a70*/  FMUL.FTZ R159, R159, R16 ;  /* 0x000000109f9f7220 */ /* 0x000fe80000410000 */
[----:B------:R-:W-:Y:S05]  /*4a80*/  FADD.FTZ R5, -R141, R32 ;  /* 0x000000208d057221 */ /* 0x000fea0000010100 */
[----:B------:R-:W-:Y:S01]  /*4a90*/  FSEL R5, R5, R141, P1 ;  /* 0x0000008d05057208 */ /* 0x000fe20000800000 */
[----:B------:R-:W-:Y:S01]  /*4aa0*/  @P0 FADD.FTZ R141, -R141, R33 ;  /* 0x000000218d8d0221 */ /* 0x000fe20000010100 */
[----:B------:R-:W-:Y:S02]  /*4ab0*/  FSETP.GE.FTZ.AND P0, PT, R233, RZ, PT ;  /* 0x000000ffe900720b */ /* 0x000fe40003f16000 */
[----:B------:R-:W-:Y:S01]  /*4ac0*/  FSETP.GE.FTZ.AND P1, PT, R160, RZ, PT ;  /* 0x000000ffa000720b */ /* 0x000fe20003f36000 */
[----:B------:R-:W-:Y:S01]  /*4ad0*/  FMUL.FTZ R149, R149, R5 ;  /* 0x0000000595957220 */ /* 0x000fe20000410000 */
[-C--:B------:R-:W-:Y:S01]  /*4ae0*/  FSEL R7, R7, R140.reuse, P0 ;  /* 0x0000008c07077208 */ /* 0x080fe20000000000 */
[----:B------:R-:W-:Y:S01]  /*4af0*/  FADD.FTZ R5, -R140, R22 ;  /* 0x000000168c057221 */ /* 0x000fe20000010100 */
[----:B------:R-:W-:Y:S01]  /*4b00*/  FSETP.GE.FTZ.AND P0, PT, R157, RZ, PT ;  /* 0x000000ff9d00720b */ /* 0x000fe20003f16000 */
[----:B------:R-:W-:Y:S01]  /*4b10*/  FMUL.FTZ R141, R148, R141 ;  /* 0x0000008d948d7220 */ /* 0x000fe20000410000 */
[-C--:B------:R-:W-:Y:S01]  /*4b20*/  FSEL R6, R6, R140.reuse, P1 ;  /* 0x0000008c06067208 */ /* 0x080fe20000800000 */
[----:B------:R-:W-:Y:S01]  /*4b30*/  FMUL.FTZ R233, R233, R7 ;  /* 0x00000007e9e97220 */ /* 0x000fe20000410000 */
        /* <DEDUP_REMOVED lines=12> */
[C---:B--2---:R-:W-:Y:S02]  /*4c00*/  FADD.FTZ R5, -R4.reuse, R9 ;  /* 0x0000000904057221 */ /* 0x044fe40000010100 */
        /* <DEDUP_REMOVED lines=16> */
[C---:B---3--:R-:W-:Y:S01]  /*4d10*/  FADD.FTZ R5, -R0.reuse, R14 ;  /* 0x0000000e00057221 */ /* 0x048fe20000010100 */
        /* <DEDUP_REMOVED lines=65> */
.L_x_219:
        /* <DEDUP_REMOVED lines=119> */
.L_x_220:
[----:B------:R-:W-:Y:S01]  /*58a0*/  LDSM.16.M88.4 R24, [R217] ;  /* 0x00000000d918783b */ /* 0x000fe20000000200 */
[----:B------:R-:W-:Y:S01]  /*58b0*/  IMAD.MOV.U32 R140, RZ, RZ, c[0x0][0x1c0] ;  /* 0x00007000ff8c7624 */ /* 0x000fe200078e00ff */
[----:B------:R-:W-:Y:S01]  /*58c0*/  ULOP3.LUT UR37, UR6, 0x1, URZ, 0xc0, !UPT ;  /* 0x0000000106257892 */ /* 0x000fe2000f8ec03f */
[----:B------:R-:W-:Y:S01]  /*58d0*/  IMAD.MOV.U32 R141, RZ, RZ, 0x4 ;  /* 0x00000004ff8d7424 */ /* 0x000fe200078e00ff */
[----:B------:R-:W-:Y:S01]  /*58e0*/  UISETP.GT.AND UP2, UPT, UR6, UR7, UPT ;  /* 0x000000070600728c */ /* 0x000fe2000bf44270 */
[----:B------:R-:W2:Y:S01]  /*58f0*/  LDSM.16.MT88.4 R8, [R0+0x9000] ;  /* 0x009000000008783b */ /* 0x000ea20000004200 */
[----:B------:R-:W-:Y:S01]  /*5900*/  IMAD R140, R140, c[0x0][0x22c], RZ ;  /* 0x00008b008c8c7a24 */ /* 0x000fe200078e02ff */
[----:B------:R-:W-:Y:S01]  /*5910*/  UISETP.NE.U32.AND UP0, UPT, UR37, 0x1, UPT ;  /* 0x000000012500788c */ /* 0x000fe2000bf05070 */
[----:B------:R-:W-:Y:S01]  /*5920*/  IMAD.MOV.U32 R142, RZ, RZ, c[0x0][0x1c0] ;  /* 0x00007000ff8e7624 */ /* 0x000fe200078e00ff */
[----:B------:R-:W-:Y:S01]  /*5930*/  @UP3 UIADD3 UR41, UP1, UR4, -0x100, URZ ;  /* 0xffffff0004293890 */ /* 0x000fe2000ff3e03f */
[----:B------:R-:W3:Y:S01]  /*5940*/  LDSM.16.MT88.4 R16, [R0+0xb000] ;  /* 0x00b000000010783b */ /* 0x000ee20000004200 */
[----:B------:R-:W-:Y:S01]  /*5950*/  IMAD.SHL.U32 R140, R140, 0x8, RZ ;  /* 0x000000088c8c7824 */ /* 0x000fe200078e00ff */
[----:B------:R-:W-:Y:S01]  /*5960*/  UIADD3 UR6, UR6, -0x1, URZ ;  /* 0xffffffff06067890 */ /* 0x000fe2000fffe03f */
[----:B------:R-:W-:Y:S01]  /*5970*/  IMAD R142, R142, c[0x0][0x22c], RZ ;  /* 0x00008b008e8e7a24 */ /* 0x000fe200078e02ff */
[----:B------:R-:W-:Y:S01]  /*5980*/  @UP3 UIADD3.X UR37, UR5, -0x1, URZ, UP1, !UPT ;  /* 0xffffffff05253890 */ /* 0x000fe20008ffe43f */
[----:B------:R-:W4:Y:S01]  /*5990*/  LDSM.16.MT88.4 R28, [R0+0xd000] ;  /* 0x00d00000001c783b */ /* 0x000f220000004200 */
[----:B------:R-:W-:Y:S02]  /*59a0*/  IMAD.MOV.U32 R145, RZ, RZ, c[0x0][0x1c0] ;  /* 0x00007000ff917624 */ /* 0x000fe400078e00ff */
[----:B------:R-:W-:Y:S02]  /*59b0*/  IMAD R142, R142, 0x18, RZ ;  /* 0x000000188e8e7824 */ /* 0x000fe400078e02ff */
[----:B------:R-:W-:Y:S01]  /*59c0*/  LDSM.16.M88.4 R32, [R218] ;  /* 0x00000000da20783b */ /* 0x000fe20000000200 */
[----:B------:R-:W-:Y:S02]  /*59d0*/  IMAD R145, R145, c[0x0][0x22c], RZ ;  /* 0x00008b0091917a24 */ /* 0x000fe400078e02ff */
[----:B------:R-:W-:Y:S02]  /*59e0*/  IMAD.MOV.U32 R144, RZ, RZ, c[0x0][0x1c0] ;  /* 0x00007000ff907624 */ /* 0x000fe400078e00ff */
[----:B------:R-:W1:Y:S01]  /*59f0*/  LDSM.16.MT88.4 R132, [R0+0x9400] ;  /* 0x009400000084783b */ /* 0x000e620000004200 */
[----:B------:R-:W-:Y:S02]  /*5a00*/  IMAD.SHL.U32 R145, R145, 0x20, RZ ;  /* 0x0000002091917824 */ /* 0x000fe400078e00ff */
[----:B------:R-:W-:Y:S02]  /*5a10*/  IMAD R144, R144, c[0x0][0x22c], RZ ;  /* 0x00008b0090907a24 */ /* 0x000fe400078e02ff */
[----:B------:R-:W1:Y:S01]  /*5a20*/  LDSM.16.MT88.4 R136, [R0+0xb400] ;  /* 0x00b400000088783b */ /* 0x000e620000004200 */
[----:B------:R-:W-:Y:S02]  /*5a30*/  IMAD.MOV.U32 R143, RZ, RZ, c[0x0][0x1c0] ;  /* 0x00007000ff8f7624 */ /* 0x000fe400078e00ff */
[----:B------:R-:W-:Y:S02]  /*5a40*/  IMAD R144, R144, 0x28, RZ ;  /* 0x0000002890907824 */ /* 0x000fe400078e02ff */
[----:B------:R-:W-:Y:S04]  /*5a50*/  IMAD R143, R143, c[0x0][0x22c], RZ ;  /* 0x00008b008f8f7a24 */ /* 0x000fe800078e02ff */
[----:B------:R-:W-:Y:S01]  /*5a60*/  IMAD R143, R143, 0x30, RZ ;  /* 0x000000308f8f7824 */ /* 0x000fe200078e02ff */
[C---:B-12---:R-:W-:Y:S08]  /*5a70*/  HMMA.16816.F32 R4, R24.reuse, R8, RZ ;  /* 0x000000081804723c */ /* 0x046ff000000018ff */
[C---:B------:R-:W-:Y:S08]  /*5a80*/  HMMA.16816.F32 R8, R24.reuse, R10, RZ ;  /* 0x0000000a1808723c */ /* 0x040ff000000018ff */
[C---:B---3--:R-:W-:Y:S08]  /*5a90*/  HMMA.16816.F32 R12, R24.reuse, R16, RZ ;  /* 0x00000010180c723c */ /* 0x048ff000000018ff */
[C---:B------:R-:W-:Y:S08]  /*5aa0*/  HMMA.16816.F32 R16, R24.reuse, R18, RZ ;  /* 0x000000121810723c */ /* 0x040ff000000018ff */
[C---:B----4-:R-:W-:Y:S08]  /*5ab0*/  HMMA.16816.F32 R20, R24.reuse, R28, RZ ;  /* 0x0000001c1814723c */ /* 0x050ff000000018ff */
        /* <DEDUP_REMOVED lines=10> */
[----:B------:R-:W1:Y:S05]  /*5b60*/  LDSM.16.MT88.4 R28, [R0+0xb800] ;  /* 0x00b80000001c783b */ /* 0x000e6a0000004200 */
[----:B------:R-:W3:Y:S02]  /*5b70*/  LDSM.16.MT88.4 R32, [R0+0xd800] ;  /* 0x00d800000020783b */ /* 0x000ee40000004200 */
        /* <DEDUP_REMOVED lines=8> */
[----:B------:R-:W2:Y:S05]  /*5c00*/  LDSM.16.MT88.4 R32, [R0+0xbc00] ;  /* 0x00bc00000020783b */ /* 0x000eaa0000004200 */
[----:B------:R-:W3:Y:S02]  /*5c10*/  LDSM.16.MT88.4 R132, [R0+0xdc00] ;  /* 0x00dc00000084783b */ /* 0x000ee40000004200 */
        /* <DEDUP_REMOVED lines=39> */
[----:B------:R3:W2:Y:S02]  /*5e90*/  LDSM.16.MT88.4 R132, [R0+0xec00] ;  /* 0x00ec00000084783b */ /* 0x0006a40000004200 */
[C---:B-1----:R-:W-:Y:S03]  /*5ea0*/  HMMA.16816.F32 R4, R28.reuse, R136, R4 ;  /* 0x000000881c04723c */ /* 0x042fe60000001804 */
[----:B------:R-:W4:Y:S02]  /*5eb0*/  LDL R137, [R1+0xc] ;  /* 0x00000c0001897983 */ /* 0x000f240000100800 */
[----:B---3--:R-:W-:Y:S03]  /*5ec0*/  @P0 IADD3 R0, R248, -0x40, RZ ;  /* 0xffffffc0f8000810 */ /* 0x008fe60007ffe0ff */
[----:B------:R-:W3:Y:S01]  /*5ed0*/  LDL R136, [R1+0x14] ;  /* 0x0000140001887983 */ /* 0x000ee20000100800 */
[C---:B------:R-:W-:Y:S08]  /*5ee0*/  HMMA.16816.F32 R8, R28.reuse, R138, R8 ;  /* 0x0000008a1c08723c */ /* 0x040ff00000001808 */
[C---:B--2---:R-:W-:Y:S07]  /*5ef0*/  HMMA.16816.F32 R12, R28.reuse, R32, R12 ;  /* 0x000000201c0c723c */ /* 0x044fee000000180c */
[CC--:B------:R-:W-:Y:S01]  /*5f00*/  LEA R32, P1, R140.reuse, R224.reuse, 0x2 ;  /* 0x000000e08c207211 */ /* 0x0c0fe200078210ff */
[C---:B------:R-:W-:Y:S04]  /*5f10*/  HMMA.16816.F32 R16, R28.reuse, R34, R16 ;  /* 0x000000221c10723c */ /* 0x040fe80000001810 */
[----:B------:R-:W-:Y:S03]  /*5f20*/  LEA.HI.X.SX32 R33, R140, R225, 0x2, P1 ;  /* 0x000000e18c217211 */ /* 0x000fe600008f16ff */
[----:B------:R-:W-:Y:S01]  /*5f30*/  @P0 IMAD.WIDE R34, R0, R141, UR4 ;  /* 0x0000000400220e25 */ /* 0x000fe2000f8e028d */
[C---:B------:R-:W-:Y:S01]  /*5f40*/  HMMA.16816.F32 R20, R28.reuse, R132, R20 ;  /* 0x000000841c14723c */ /* 0x040fe20000001814 */
[----:B------:R-:W2:Y:S01]  /*5f50*/  LDL R0, [R1+0x10] ;  /* 0x0000100001007983 */ /* 0x000ea20000100800 */
[----:B------:R-:W-:Y:S02]  /*5f60*/  @UP3 UMOV UR4, UR41 ;  /* 0x0000002900043c82 */ /* 0x000fe40008000000 */
[----:B------:R-:W-:Y:S01]  /*5f70*/  IMAD.MOV.U32 R141, RZ, RZ, c[0x0][0x1c0] ;  /* 0x00007000ff8d7624 */ /* 0x000fe200078e00ff */
[----:B------:R-:W-:Y:S01]  /*5f80*/  @UP3 UMOV UR5, UR37 ;  /* 0x0000002500053c82 */ /* 0x000fe20008000000 */
[----:B------:R1:W5:Y:S02]  /*5f90*/  @P0 LDG.E R252, [R34.64] ;  /* 0x0000002222fc0981 */ /* 0x000364000c1e1900 */
[----:B------:R-:W-:Y:S03]  /*5fa0*/  HMMA.16816.F32 R24, R28, R134, R24 ;  /* 0x000000861c18723c */ /* 0x000fe60000001818 */
[----:B------:R1:W5:Y:S01]  /*5fb0*/  @P0 LDG.E R251, [R34.64+0x20] ;  /* 0x0000202222fb0981 */ /* 0x000362000c1e1900 */
[----:B------:R-:W-:Y:S03]  /*5fc0*/  IMAD R141, R141, c[0x0][0x22c], RZ ;  /* 0x00008b008d8d7a24 */ /* 0x000fe600078e02ff */
[CC--:B------:R-:W-:Y:S01]  /*5fd0*/  LEA R28, P2, R144.reuse, R224.reuse, 0x2 ;  /* 0x000000e0901c7211 */ /* 0x0c0fe200078410ff */
[----:B------:R1:W5:Y:S01]  /*5fe0*/  @P0 LDG.E R250, [R34.64+0x80] ;  /* 0x0000802222fa0981 */ /* 0x000362000c1e1900 */
[----:B------:R-:W-:Y:S03]  /*5ff0*/  IMAD.SHL.U32 R141, R141, 0x10, RZ ;  /* 0x000000108d8d7824 */ /* 0x000fe600078e00ff */
[-C--:B------:R-:W-:Y:S01]  /*6000*/  LEA.HI.X.SX32 R29, R144, R225.reuse, 0x2, P2 ;  /* 0x000000e1901d7211 */ /* 0x080fe200010f16ff */
[----:B------:R1:W5:Y:S01]  /*6010*/  @P0 LDG.E R249, [R34.64+0xa0] ;  /* 0x0000a02222f90981 */ /* 0x000362000c1e1900 */
[----:B------:R-:W-:Y:S04]  /*6020*/  IMAD.MOV.U32 R144, RZ, RZ, c[0x0][0x1c0] ;  /* 0x00007000ff907624 */ /* 0x000fe800078e00ff */
[----:B------:R1:W-:Y:S01]  /*6030*/  RED.E.ADD.F32.FTZ.RN.STRONG.GPU [R224.64], R4 ;  /* 0x00000004e000798e */ /* 0x0003e2000c10e7a2 */
[----:B------:R-:W-:Y:S04]  /*6040*/  IMAD R144, R144, c[0x0][0x22c], RZ ;  /* 0x00008b0090907a24 */ /* 0x000fe800078e02ff */
[----:B------:R1:W-:Y:S01]  /*6050*/  RED.E.ADD.F32.FTZ.RN.STRONG.GPU [R32.64], R5 ;  /* 0x000000052000798e */ /* 0x0003e2000c10e7a2 */
[----:B------:R-:W-:Y:S01]  /*6060*/  IMAD.SHL.U32 R144, R144, 0x8, RZ ;  /* 0x0000000890907824 */ /* 0x000fe200078e00ff */
[CC--:B-1----:R-:W-:Y:S04]  /*6070*/  LEA R34, P0, R141.reuse, R224.reuse, 0x2 ;  /* 0x000000e08d227211 */ /* 0x0c2fe800078010ff */
[-C--:B------:R-:W-:Y:S02]  /*6080*/  LEA.HI.X.SX32 R35, R141, R225.reuse, 0x2, P0 ;  /* 0x000000e18d237211 */ /* 0x080fe400000f16ff */
[CC--:B------:R-:W-:Y:S02]  /*6090*/  LEA R30, P0, R145.reuse, R224.reuse, 0x2 ;  /* 0x000000e0911e7211 */ /* 0x0c0fe400078010ff */
[CC--:B------:R-:W-:Y:S01]  /*60a0*/  LEA R4, P1, R142.reuse, R224.reuse, 0x2 ;  /* 0x000000e08e047211 */ /* 0x0c0fe200078210ff */
[----:B------:R1:W-:Y:S01]  /*60b0*/  RED.E.ADD.F32.FTZ.RN.STRONG.GPU [R34.64], R6 ;  /* 0x000000062200798e */ /* 0x0003e2000c10e7a2 */
[-C--:B------:R-:W-:Y:S01]  /*60c0*/  LEA.HI.X.SX32 R31, R145, R225.reuse, 0x2, P0 ;  /* 0x000000e1911f7211 */ /* 0x080fe200000f16ff */
[----:B------:R-:W-:Y:S01]  /*60d0*/  IMAD.MOV.U32 R145, RZ, RZ, c[0x0][0x1c0] ;  /* 0x00007000ff917624 */ /* 0x000fe200078e00ff */
[-C--:B------:R-:W-:Y:S01]  /*60e0*/  LEA.HI.X.SX32 R5, R142, R225.reuse, 0x2, P1 ;  /* 0x000000e18e057211 */ /* 0x080fe200008f16ff */
[----:B------:R-:W-:Y:S02]  /*60f0*/  IMAD.MOV.U32 R142, RZ, RZ, c[0x0][0x1c0] ;  /* 0x00007000ff8e7624 */ /* 0x000fe400078e00ff */
[----:B------:R-:W-:Y:S02]  /*6100*/  IMAD R145, R145, c[0x0][0x22c], RZ ;  /* 0x00008b0091917a24 */ /* 0x000fe400078e02ff */
[----:B------:R1:W-:Y:S01]  /*6110*/  RED.E.ADD.F32.FTZ.RN.STRONG.GPU [R4.64], R7 ;  /* 0x000000070400798e */ /* 0x0003e2000c10e7a2 */
[----:B------:R-:W-:Y:S02]  /*6120*/  IMAD R142, R142, c[0x0][0x22c], RZ ;  /* 0x00008b008e8e7a24 */ /* 0x000fe400078e02ff */
[----:B------:R-:W-:Y:S02]  /*6130*/  IMAD.SHL.U32 R145, R145, 0x10, RZ ;  /* 0x0000001091917824 */ /* 0x000fe400078e00ff */
[----:B------:R1:W-:Y:S01]  /*6140*/  RED.E.ADD.F32.FTZ.RN.STRONG.GPU [R30.64], R8 ;  /* 0x000000081e00798e */ /* 0x0003e2000c10e7a2 */
[----:B------:R-:W-:Y:S02]  /*6150*/  IMAD R142, R142, 0x38, RZ ;  /* 0x000000388e8e7824 */ /* 0x000fe400078e02ff */
[----:B------:R-:W-:Y:S02]  /*6160*/  IADD3 R139, R145, 0x20, RZ ;  /* 0x00000020918b7810 */ /* 0x000fe40007ffe0ff */
[----:B------:R1:W-:Y:S03]  /*6170*/  RED.E.ADD.F32.FTZ.RN.STRONG.GPU [R28.64], R9 ;  /* 0x000000091c00798e */ /* 0x0003e6000c10e7a2 */
[C---:B------:R-:W-:Y:S04]  /*6180*/  IMAD.IADD R139, R144.reuse, 0x1, R139 ;  /* 0x00000001908b7824 */ /* 0x040fe800078e028b */
[----:B------:R-:W-:Y:S01]  /*6190*/  IMAD.IADD R139, R144, 0x1, R139 ;  /* 0x00000001908b7824 */ /* 0x000fe200078e028b */
[-C--:B-1----:R-:W-:Y:S02]  /*61a0*/  LEA R6, P1, R143, R224.reuse, 0x2 ;  /* 0x000000e08f067211 */ /* 0x082fe400078210ff */
[C---:B------:R-:W-:Y:S02]  /*61b0*/  IADD3 R35, R141.reuse, 0x40, RZ ;  /* 0x000000408d237810 */ /* 0x040fe40007ffe0ff */
[----:B------:R-:W-:Y:S03]  /*61c0*/  IADD3 R34, R141, 0x40, RZ ;  /* 0x000000408d227810 */ /* 0x000fe60007ffe0ff */
[C---:B------:R-:W-:Y:S01]  /*61d0*/  IMAD.IADD R35, R140.reuse, 0x1, R35 ;  /* 0x000000018c237824 */ /* 0x040fe200078e0223 */
[-C--:B------:R-:W-:Y:S01]  /*61e0*/  LEA.HI.X.SX32 R7, R143, R225.reuse, 0x2, P1 ;  /* 0x000000e18f077211 */ /* 0x080fe200008f16ff */
[----:B------:R-:W-:Y:S01]  /*61f0*/  IMAD.IADD R34, R140, 0x1, R34 ;  /* 0x000000018c227824 */ /* 0x000fe200078e0222 */
[CC--:B------:R-:W-:Y:S02]  /*6200*/  LEA R4, P0, R142.reuse, R224.reuse, 0x2 ;  /* 0x000000e08e047211 */ /* 0x0c0fe400078010ff */
[----:B------:R-:W-:Y:S01]  /*6210*/  IADD3 R143, R145, 0x20, RZ ;  /* 0x00000020918f7810 */ /* 0x000fe20007ffe0ff */
[----:B------:R-:W2:Y:S01]  /*6220*/  LDL R30, [R1+0x8] ;  /* 0x00000800011e7983 */ /* 0x000ea20000100800 */
[-C--:B------:R-:W-:Y:S01]  /*6230*/  LEA.HI.X.SX32 R5, R142, R225.reuse, 0x2, P0 ;  /* 0x000000e18e057211 */ /* 0x080fe200000f16ff */
[----:B------:R-:W-:Y:S01]  /*6240*/  IMAD.MOV.U32 R142, RZ, RZ, c[0x0][0x1c0] ;  /* 0x00007000ff8e7624 */ /* 0x000fe200078e00ff */
[----:B------:R-:W-:Y:S01]  /*6250*/  IADD3 R31, R141, 0x40, RZ ;  /* 0x000000408d1f7810 */ /* 0x000fe20007ffe0ff */
[----:B------:R-:W-:Y:S01]  /*6260*/  IMAD.IADD R143, R144, 0x1, R143 ;  /* 0x00000001908f7824 */ /* 0x000fe200078e028f */
[----:B------:R1:W-:Y:S01]  /*6270*/  RED.E.ADD.F32.FTZ.RN.STRONG.GPU [R6.64], R10 ;  /* 0x0000000a0600798e */ /* 0x0003e2000c10e7a2 */
[----:B------:R-:W-:Y:S02]  /*6280*/  IMAD R142, R142, c[0x0][0x22c], RZ ;  /* 0x00008b008e8e7a24 */ /* 0x000fe400078e02ff */
[----:B------:R-:W-:Y:S02]  /*6290*/  IMAD.IADD R31, R140, 0x1, R31 ;  /* 0x000000018c1f7824 */ /* 0x000fe400078e021f */
[----:B------:R-:W-:Y:S01]  /*62a0*/  IMAD.SHL.U32 R142, R142, 0x10, RZ ;  /* 0x000000108e8e7824 */ /* 0x000fe200078e00ff */
[----:B------:R1:W-:Y:S01]  /*62b0*/  RED.E.ADD.F32.FTZ.RN.STRONG.GPU [R4.64], R11 ;  /* 0x0000000b0400798e */ /* 0x0003e2000c10e7a2 */
[C---:B------:R-:W-:Y:S02]  /*62c0*/  IMAD.IADD R34, R140.reuse, 0x1, R34 ;  /* 0x000000018c227824 */ /* 0x040fe400078e0222 */
[----:B------:R-:W-:Y:S01]  /*62d0*/  IMAD.IADD R31, R140, 0x1, R31 ;  /* 0x000000018c1f7824 */ /* 0x000fe200078e021f */
[----:B------:R-:W-:Y:S01]  /*62e0*/  IADD3 R138, R142, 0x20, RZ ;  /* 0x000000208e8a7810 */ /* 0x000fe20007ffe0ff */
[----:B------:R-:W-:Y:S01]  /*62f0*/  RED.E.ADD.F32.FTZ.RN.STRONG.GPU [R224.64+0x80], R12 ;  /* 0x0000800ce000798e */ /* 0x000fe2000c10e7a2 */
[----:B------:R-:W-:Y:S02]  /*6300*/  IMAD.MOV.U32 R142, RZ, RZ, c[0x0][0x1c0] ;  /* 0x00007000ff8e7624 */ /* 0x000fe400078e00ff */
[-C--:B------:R-:W-:Y:S01]  /*6310*/  LEA R8, P0, R138, R224.reuse, 0x2 ;  /* 0x000000e08a087211 */ /* 0x080fe200078010ff */
[----:B------:R-:W-:Y:S01]  /*6320*/  IMAD.IADD R31, R140, 0x1, R31 ;  /* 0x000000018c1f7824 */ /* 0x000fe200078e021f */
[----:B------:R-:W-:Y:S01]  /*6330*/  RED.E.ADD.F32.FTZ.RN.STRONG.GPU [R32.64+0x80], R13 ;  /* 0x0000800d2000798e */ /* 0x000fe2000c10e7a2 */
[----:B------:R-:W-:Y:S01]  /*6340*/  IMAD R142, R142, c[0x0][0x22c], RZ ;  /* 0x00008b008e8e7a24 */ /* 0x000fe200078e02ff */
[-C--:B------:R-:W-:Y:S03]  /*6350*/  LEA.HI.X.SX32 R9, R138, R225.reuse, 0x2, P0 ;  /* 0x000000e18a097211 */ /* 0x080fe600000f16ff */
[----:B------:R-:W-:Y:S02]  /*6360*/  IMAD.SHL.U32 R142, R142, 0x10, RZ ;  /* 0x000000108e8e7824 */ /* 0x000fe400078e00ff */
[----:B------:R-:W-:Y:S03]  /*6370*/  RED.E.ADD.F32.FTZ.RN.STRONG.GPU [R8.64], R14 ;  /* 0x0000000e0800798e */ /* 0x000fe6000c10e7a2 */
[C---:B------:R-:W-:Y:S02]  /*6380*/  IADD3 R138, R142.reuse, 0x20, RZ ;  /* 0x000000208e8a7810 */ /* 0x040fe40007ffe0ff */
[CC--:B-1----:R-:W-:Y:S02]  /*6390*/  LEA R6, P1, R143.reuse, R224.reuse, 0x2 ;  /* 0x000000e08f067211 */ /* 0x0c2fe400078210ff */
[----:B------:R-:W-:Y:S01]  /*63a0*/  IADD3 R132, R142, 0x40, RZ ;  /* 0x000000408e847810 */ /* 0x000fe20007ffe0ff */
[C---:B------:R-:W-:Y:S01]  /*63b0*/  IMAD.IADD R138, R144.reuse, 0x1, R138 ;  /* 0x00000001908a7824 */ /* 0x040fe200078e028a */
[-C--:B------:R-:W-:Y:S02]  /*63c0*/  LEA.HI.X.SX32 R7, R143, R225.reuse, 0x2, P1 ;  /* 0x000000e18f077211 */ /* 0x080fe400008f16ff */
[CC--:B------:R-:W-:Y:S01]  /*63d0*/  LEA R4, P0, R139.reuse, R224.reuse, 0x2 ;  /* 0x000000e08b047211 */ /* 0x0c0fe200078010ff */
[C---:B------:R-:W-:Y:S01]  /*63e0*/  IMAD.IADD R138, R144.reuse, 0x1, R138 ;  /* 0x00000001908a7824 */ /* 0x040fe200078e028a */
[----:B------:R-:W-:Y:S02]  /*63f0*/  LDSM.16.MT88.4 R140, [R3+0x1c00] ;  /* 0x001c0000038c783b */ /* 0x000fe40000004200 */
[-C--:B------:R-:W-:Y:S01]  /*6400*/  LEA.HI.X.SX32 R5, R139, R225.reuse, 0x2, P0 ;  /* 0x000000e18b057211 */ /* 0x080fe200000f16ff */
[----:B------:R-:W-:Y:S02]  /*6410*/  IMAD.IADD R138, R144, 0x1, R138 ;  /* 0x00000001908a7824 */ /* 0x000fe400078e028a */
[----:B------:R-:W-:Y:S03]  /*6420*/  RED.E.ADD.F32.FTZ.RN.STRONG.GPU [R6.64], R15 ;  /* 0x0000000f0600798e */ /* 0x000fe6000c10e7a2 */
[CC--:B------:R-:W-:Y:S02]  /*6430*/  LEA R10, P2, R138.reuse, R224.reuse, 0x2 ;  /* 0x000000e08a0a7211 */ /* 0x0c0fe400078410ff */
[----:B------:R-:W-:Y:S02]  /*6440*/  RED.E.ADD.F32.FTZ.RN.STRONG.GPU [R4.64], R16 ;  /* 0x000000100400798e */ /* 0x000fe4000c10e7a2 */
[-C--:B------:R-:W-:Y:S05]  /*6450*/  LEA.HI.X.SX32 R11, R138, R225.reuse, 0x2, P2 ;  /* 0x000000e18a0b7211 */ /* 0x080fea00010f16ff */
[----:B------:R1:W-:Y:S02]  /*6460*/  RED.E.ADD.F32.FTZ.RN.STRONG.GPU [R10.64], R17 ;  /* 0x000000110a00798e */ /* 0x0003e4000c10e7a2 */
[CC--:B-1----:R-:W-:Y:S04]  /*6470*/  LEA R10, P3, R34.reuse, R224.reuse, 0x2 ;  /* 0x000000e0220a7211 */ /* 0x0c2fe800078610ff */
[-C--:B------:R-:W-:Y:S02]  /*6480*/  LEA.HI.X.SX32 R11, R34, R225.reuse, 0x2, P3 ;  /* 0x000000e1220b7211 */ /* 0x080fe400018f16ff */
[CC--:B----4-:R-:W-:Y:S04]  /*6490*/  LEA R8, P1, R137.reuse, R224.reuse, 0x2 ;  /* 0x000000e089087211 */ /* 0x0d0fe800078210ff */
[-C--:B------:R-:W-:Y:S02]  /*64a0*/  LEA.HI.X.SX32 R9, R137, R225.reuse, 0x2, P1 ;  /* 0x000000e189097211 */ /* 0x080fe400008f16ff */
[-C--:B---3--:R-:W-:Y:S02]  /*64b0*/  LEA R6, P0, R136, R224.reuse, 0x2 ;  /* 0x000000e088067211 */ /* 0x088fe400078010ff */
[-C--:B------:R-:W-:Y:S01]  /*64c0*/  LEA R4, P1, R132, R224.reuse, 0x2 ;  /* 0x000000e084047211 */ /* 0x080fe200078210ff */
[----:B------:R1:W-:Y:S01]  /*64d0*/  RED.E.ADD.F32.FTZ.RN.STRONG.GPU [R8.64], R18 ;  /* 0x000000120800798e */ /* 0x0003e2000c10e7a2 */
[-C--:B------:R-:W-:Y:S02]  /*64e0*/  LEA.HI.X.SX32 R7, R136, R225.reuse, 0x2, P0 ;  /* 0x000000e188077211 */ /* 0x080fe400000f16ff */
[-C--:B------:R-:W-:Y:S02]  /*64f0*/  LEA.HI.X.SX32 R5, R132, R225.reuse, 0x2, P1 ;  /* 0x000000e184057211 */ /* 0x080fe400008f16ff */
[CC--:B------:R-:W-:Y:S01]  /*6500*/  LEA R12, P0, R35.reuse, R224.reuse, 0x2 ;  /* 0x000000e0230c7211 */ /* 0x0c0fe200078010ff */
[----:B------:R-:W-:Y:S03]  /*6510*/  RED.E.ADD.F32.FTZ.RN.STRONG.GPU [R6.64], R19 ;  /* 0x000000130600798e */ /* 0x000fe6000c10e7a2 */
[-C--:B------:R-:W-:Y:S02]  /*6520*/  LEA.HI.X.SX32 R13, R35, R225.reuse, 0x2, P0 ;  /* 0x000000e1230d7211 */ /* 0x080fe400000f16ff */
[----:B------:R-:W-:Y:S05]  /*6530*/  RED.E.ADD.F32.FTZ.RN.STRONG.GPU [R224.64+0x100], R20 ;  /* 0x00010014e000798e */ /* 0x000fea000c10e7a2 */
[----:B------:R-:W-:Y:S05]  /*6540*/  RED.E.ADD.F32.FTZ.RN.STRONG.GPU [R32.64+0x100], R21 ;  /* 0x000100152000798e */ /* 0x000fea000c10e7a2 */
[----:B------:R2:W-:Y:S05]  /*6550*/  RED.E.ADD.F32.FTZ.RN.STRONG.GPU [R4.64], R22 ;  /* 0x000000160400798e */ /* 0x0005ea000c10e7a2 */
[----:B------:R-:W-:Y:S01]  /*6560*/  RED.E.ADD.F32.FTZ.RN.STRONG.GPU [R12.64], R23 ;  /* 0x000000170c00798e */ /* 0x000fe2000c10e7a2 */
[CC--:B-1----:R-:W-:Y:S04]  /*6570*/  LEA R8, P2, R31.reuse, R224.reuse, 0x2 ;  /* 0x000000e01f087211 */ /* 0x0c2fe800078410ff */
[----:B------:R-:W-:Y:S01]  /*6580*/  RED.E.ADD.F32.FTZ.RN.STRONG.GPU [R10.64], R24 ;  /* 0x000000180a00798e */ /* 0x000fe2000c10e7a2 */
[-C--:B------:R-:W-:Y:S04]  /*6590*/  LEA.HI.X.SX32 R9, R31, R225.reuse, 0x2, P2 ;  /* 0x000000e11f097211 */ /* 0x080fe800010f16ff */
[----:B------:R-:W-:Y:S05]  /*65a0*/  LDSM.16.MT88.4 R12, [R2+0x11000] ;  /* 0x01100000020c783b */ /* 0x000fea0000004200 */
[----:B------:R-:W-:Y:S05]  /*65b0*/  RED.E.ADD.F32.FTZ.RN.STRONG.GPU [R8.64], R25 ;  /* 0x000000190800798e */ /* 0x000fea000c10e7a2 */
[----:B------:R-:W-:Y:S01]  /*65c0*/  LDSM.16.MT88.4 R8, [R3] ;  /* 0x000000000308783b */ /* 0x000fe20000004200 */
[CC--:B--2---:R-:W-:Y:S04]  /*65d0*/  LEA R4, P0, R0.reuse, R224.reuse, 0x2 ;  /* 0x000000e000047211 */ /* 0x0c4fe800078010ff */
[----:B------:R-:W-:Y:S01]  /*65e0*/  LDSM.16.MT88.4 R16, [R3+0x1000] ;  /* 0x001000000310783b */ /* 0x000fe20000004200 */
[-C--:B------:R-:W-:Y:S02]  /*65f0*/  LEA.HI.X.SX32 R5, R0, R225.reuse, 0x2, P0 ;  /* 0x000000e100057211 */ /* 0x080fe400000f16ff */
[----:B------:R-:W-:Y:S02]  /*6600*/  PLOP3.LUT P0, PT, PT, PT, UP2, 0x80, 0x0 ;  /* 0x000000000000781c */ /* 0x000fe40003f0f028 */
[----:B------:R-:W-:Y:S01]  /*6610*/  LDSM.16.MT88.4 R20, [R3+0x2000] ;  /* 0x002000000314783b */ /* 0x000fe20000004200 */
[C---:B------:R-:W-:Y:S04]  /*6620*/  IADD3 R0, R3.reuse, -0x3000, RZ ;  /* 0xffffd00003007810 */ /* 0x040fe80007ffe0ff */
[----:B------:R-:W-:Y:S05]  /*6630*/  LDSM.16.MT88.4 R32, [R2+0x11800] ;  /* 0x011800000220783b */ /* 0x000fea0000004200 */
[----:B------:R-:W-:Y:S05]  /*6640*/  LDSM.16.MT88.4 R132, [R3+0x1400] ;  /* 0x001400000384783b */ /* 0x000fea0000004200 */
[----:B------:R-:W-:Y:S01]  /*6650*/  LDSM.16.MT88.4 R136, [R2+0x12800] ;  /* 0x012800000288783b */ /* 0x000fe20000004200 */
[C---:B------:R-:W-:Y:S04]  /*6660*/  LEA R6, P1, R30.reuse, R224, 0x2 ;  /* 0x000000e01e067211 */ /* 0x040fe800078210ff */
[----:B------:R-:W-:Y:S02]  /*6670*/  LEA.HI.X.SX32 R7, R30, R225, 0x2, P1 ;  /* 0x000000e11e077211 */ /* 0x000fe400008f16ff */
[----:B------:R-:W-:Y:S01]  /*6680*/  LDSM.16.MT88.4 R28, [R2+0xf800] ;  /* 0x00f80000021c783b */ /* 0x000fe20000004200 */
[----:B------:R-:W-:Y:S01]  /*6690*/  PLOP3.LUT P1, PT, PT, PT, UP0, 0x80, 0x0 ;  /* 0x000000000000781c */ /* 0x000fe20003f2f008 */
[----:B------:R-:W-:Y:S03]  /*66a0*/  @UP3 UIADD3 UR36, UP0, UR36, -0x100, URZ ;  /* 0xffffff0024243890 */ /* 0x000fe6000ff1e03f */
[----:B------:R-:W-:Y:S01]  /*66b0*/  RED.E.ADD.F32.FTZ.RN.STRONG.GPU [R6.64], R26 ;  /* 0x0000001a0600798e */ /* 0x000fe2000c10e7a2 */
[----:B------:R-:W-:Y:S04]  /*66c0*/  @UP3 UIADD3.X UR43, UR43, -0x1, URZ, UP0, !UPT ;  /* 0xffffffff2b2b3890 */ /* 0x000fe800087fe43f */
[----:B------:R-:W-:Y:S04]  /*66d0*/  RED.E.ADD.F32.FTZ.RN.STRONG.GPU [R4.64], R27 ;  /* 0x0000001b0400798e */ /* 0x000fe8000c10e7a2 */
[----:B------:R-:W-:Y:S01]  /*66e0*/  @P1 IADD3 R0, R3, 0x3000, RZ ;  /* 0x0000300003001810 */ /* 0x000fe20007ffe0ff */
[----:B------:R-:W1:Y:S05]  /*66f0*/  LDSM.16.MT88.4 R4, [R2+0xf000] ;  /* 0x00f000000204783b */ /* 0x000e6a0000004200 */
        /* <DEDUP_REMOVED lines=16> */
[----:B------:R-:W3:Y:S05]  /*6800*/  LDSM.16.MT88.4 R4, [R2+0x10000] ;  /* 0x010000000204783b */ /* 0x000eea0000004200 */
[----:B------:R-:W4:Y:S02]  /*6810*/  LDSM.16.MT88.4 R20, [R3+0x1800] ;  /* 0x001800000314783b */ /* 0x000f240000004200 */
        /* <DEDUP_REMOVED lines=42> */
.L_x_218:
[----:B--234-:R-:W2:Y:S04]  /*6ac0*/  LDL R134, [R1+0x1c] ;  /* 0x00001c0001867983 */ /* 0x01cea80000100800 */
[----:B------:R-:W3:Y:S04]  /*6ad0*/  LDL R132, [R1+0x20] ;  /* 0x0000200001847983 */ /* 0x000ee80000100800 */
[----:B------:R-:W4:Y:S04]  /*6ae0*/  LDL.64 R136, [R1+0x38] ;  /* 0x0000380001887983 */ /* 0x000f280000100a00 */
[----:B------:R-:W4:Y:S01]  /*6af0*/  LDL R133, [R1+0x24] ;  /* 0x0000240001857983 */ /* 0x000f220000100800 */
[----:B------:R-:W-:Y:S01]  /*6b00*/  FMUL.FTZ R84, R84, c[0x0][0x2e0] ;  /* 0x0000b80054547a20 */ /* 0x000fe20000410000 */
[----:B------:R-:W-:Y:S01]  /*6b10*/  ULDC.64 UR6, c[0x0][0x3a0] ;  /* 0x0000e80000067ab9 */ /* 0x000fe20000000a00 */
[----:B------:R-:W-:Y:S01]  /*6b20*/  FMUL.FTZ R3, R85, c[0x0][0x2e0] ;  /* 0x0000b80055037a20 */ /* 0x000fe20000410000 */
[----:B------:R-:W-:Y:S01]  /*6b30*/  ULDC.64 UR4, c[0x0][0x3a8] ;  /* 0x0000ea0000047ab9 */ /* 0x000fe20000000a00 */
[----:B------:R-:W-:-:S02]  /*6b40*/  FMUL.FTZ R86, R86, c[0x0][0x2e0] ;  /* 0x0000b80056567a20 */ /* 0x000fc40000410000 */
[----:B------:R-:W-:Y:S02]  /*6b50*/  FMUL.FTZ R0, R87, c[0x0][0x2e0] ;  /* 0x0000b80057007a20 */ /* 0x000fe40000410000 */
[----:B------:R-:W-:Y:S02]  /*6b60*/  FMUL.FTZ R96, R96, c[0x0][0x2e0] ;  /* 0x0000b80060607a20 */ /* 0x000fe40000410000 */
[----:B------:R-:W-:Y:S02]  /*6b70*/  FMUL.FTZ R9, R97, c[0x0][0x2e0] ;  /* 0x0000b80061097a20 */ /* 0x000fe40000410000 */
[----:B------:R-:W-:Y:S02]  /*6b80*/  FMUL.FTZ R98, R98, c[0x0][0x2e0] ;  /* 0x0000b80062627a20 */ /* 0x000fe40000410000 */
[----:B------:R-:W-:Y:S01]  /*6b90*/  FMUL.FTZ R8, R99, c[0x0][0x2e0] ;  /* 0x0000b80063087a20 */ /* 0x000fe20000410000 */
        /* <DEDUP_REMOVED lines=12> */
[----:B------:R-:W-:Y:S02]  /*6c60*/  FMUL.FTZ R94, R94, c[0x0][0x2e0] ;  /* 0x0000b8005e5e7a20 */ /* 0x000fe40000410000 */
[----:B------:R-:W-:Y:S01]  /*6c70*/  FMUL.FTZ R10, R95, c[0x0][0x2e0] ;  /* 0x0000b8005f0a7a20 */ /* 0x000fe20000410000 */
[----:B------:R-:W-:Y:S01]  /*6c80*/  F2FP.PACK_AB R13, R13, R88 ;  /* 0x000000580d0d723e */ /* 0x000fe200000000ff */
[----:B------:R-:W-:Y:S02]  /*6c90*/  FMUL.FTZ R34, R39, c[0x0][0x2dc] ;  /* 0x0000b70027227a20 */ /* 0x000fe40000410000 */
        /* <DEDUP_REMOVED lines=72> */
[----:B------:R-:W1:Y:S01]  /*7120*/  S2R R44, SR_CTAID.Y ;  /* 0x00000000002c7919 */ /* 0x000e620000002600 */
        /* <DEDUP_REMOVED lines=11> */
[----:B-1----:R-:W-:Y:S01]  /*71e0*/  FMUL.FTZ R25, R57, c[0x0][0x2dc] ;  /* 0x0000b70039197a20 */ /* 0x002fe20000410000 */
        /* <DEDUP_REMOVED lines=13> */
[----:B------:R-:W-:Y:S01]  /*72c0*/  FMUL.FTZ R70, R70, c[0x0][0x2dc] ;  /* 0x0000b70046467a20 */ /* 0x000fe20000410000 */
[----:B------:R-:W1:Y:S01]  /*72d0*/  S2R R45, SR_CTAID.Z ;  /* 0x00000000002d7919 */ /* 0x000e620000002700 */
        /* <DEDUP_REMOVED lines=16> */
[----:B------:R-:W1:Y:S01]  /*73e0*/  S2R R46, SR_TID.X ;  /* 0x00000000002e7919 */ /* 0x000e620000002100 */
[----:B------:R-:W-:Y:S01]  /*73f0*/  FMUL.FTZ R78, R78, c[0x0][0x2dc] ;  /* 0x0000b7004e4e7a20 */ /* 0x000fe20000410000 */
[----:B------:R-:W-:Y:S01]  /*7400*/  F2FP.PACK_AB R14, R14, R82 ;  /* 0x000000520e0e723e */ /* 0x000fe200000000ff */
[----:B------:R-:W-:Y:S01]  /*7410*/  FMUL.FTZ R36, R79, c[0x0][0x2dc] ;  /* 0x0000b7004f247a20 */ /* 0x000fe20000410000 */
[----:B------:R-:W-:Y:S01]  /*7420*/  F2FP.PACK_AB R17, R17, R72 ;  /* 0x000000481111723e */ /* 0x000fe200000000ff */
[----:B------:R-:W-:Y:S01]  /*7430*/  UIMAD UR6, UR25, UR6, URZ ;  /* 0x00000006190672a4 */ /* 0x000fe2000f8e023f */
[----:B------:R-:W-:Y:S02]  /*7440*/  MOV R6, UR30 ;  /* 0x0000001e00067c02 */ /* 0x000fe40008000f00 */
[----:B------:R-:W-:Y:S02]  /*7450*/  F2FP.PACK_AB R16, R16, R74 ;  /* 0x0000004a1010723e */ /* 0x000fe400000000ff */
[----:B------:R-:W-:-:S02]  /*7460*/  F2FP.PACK_AB R37, R37, R76 ;  /* 0x0000004c2525723e */ /* 0x000fc400000000ff */
        /* <DEDUP_REMOVED lines=43> */
[----:B------:R-:W-:Y:S01]  /*7720*/  STS [R134+0x9000], R25 ;  /* 0x0090001986007388 */ /* 0x000fe20000000800 */
[----:B------:R-:W-:-:S03]  /*7730*/  MOV R4, R136 ;  /* 0x0000008800047202 */ /* 0x000fc60000000f00 */
[----:B------:R-:W-:Y:S01]  /*7740*/  STS [R134+0x9200], R24 ;  /* 0x0092001886007388 */ /* 0x000fe20000000800 */
[----:B-1----:R-:W-:-:S03]  /*7750*/  MOV R0, UR30 ;  /* 0x0000001e00007c02 */ /* 0x002fc60008000f00 */
[----:B------:R-:W-:Y:S04]  /*7760*/  STS [R132+0x9000], R21 ;  /* 0x0090001584007388 */ /* 0x000fe80000000800 */
[----:B------:R-:W-:Y:S04]  /*7770*/  STS [R132+0x9200], R20 ;  /* 0x0092001484007388 */ /* 0x000fe80000000800 */
        /* <DEDUP_REMOVED lines=8> */
[----:B------:R-:W-:Y:S04]  /*7800*/  STS [R134+0xb200], R16 ;  /* 0x00b2001086007388 */ /* 0x000fe80000000800 */
[----:B------:R-:W-:Y:S01]  /*7810*/  STS [R132+0xb000], R37 ;  /* 0x00b0002584007388 */ /* 0x000fe20000000800 */
[----:B------:R-:W-:-:S03]  /*7820*/  IADD3 R7, R7, UR6, RZ ;  /* 0x0000000607077c10 */ /* 0x000fc6000fffe0ff */
[----:B------:R-:W-:Y:S01]  /*7830*/  STS [R132+0xb200], R36 ;  /* 0x00b2002484007388 */ /* 0x000fe20000000800 */
[C---:B--2---:R-:W-:Y:S02]  /*7840*/  IMAD R8, R0.reuse, c[0x0][0x388], RZ ;  /* 0x0000e20000087a24 */ /* 0x044fe400078e02ff */
        /* <DEDUP_REMOVED lines=12> */
[----:B------:R-:W-:Y:S01]  /*7910*/  IMAD.WIDE.U32 R6, R45, c[0x0][0x3b8], R6 ;  /* 0x0000ee002d067a25 */ /* 0x000fe200078e0006 */
[----:B------:R-:W-:-:S03]  /*7920*/  IADD3 R5, R5, R3, RZ ;  /* 0x0000000305057210 */ /* 0x000fc60007ffe0ff */
[----:B------:R-:W-:Y:S01]  /*7930*/  IMAD R3, R8, c[0x0][0x3c0], RZ ;  /* 0x0000f00008037a24 */ /* 0x000fe200078e02ff */
[----:B------:R-:W-:Y:S01]  /*7940*/  IADD3 R7, R7, R0, RZ ;  /* 0x0000000007077210 */ /* 0x000fe20007ffe0ff */
[----:B------:R-:W-:Y:S01]  /*7950*/  IMAD.WIDE.U32 R4, R45, c[0x0][0x3c0], R4 ;  /* 0x0000f0002d047a25 */ /* 0x000fe200078e0004 */
[----:B------:R-:W-:-:S03]  /*7960*/  SHF.R.S32.HI R0, RZ, 0x2, R43 ;  /* 0x00000002ff007819 */ /* 0x000fc6000001142b */
[----:B------:R-:W-:Y:S01]  /*7970*/  IMAD R3, R45, c[0x0][0x3c4], R3 ;  /* 0x0000f1002d037a24 */ /* 0x000fe200078e0203 */
[----:B------:R-:W-:Y:S01]  /*7980*/  SHF.R.S32.HI R8, RZ, 0x1f, R0 ;  /* 0x0000001fff087819 */ /* 0x000fe20000011400 */
[----:B------:R-:W1:Y:S04]  /*7990*/  LDS.128 R56, [R12+0x9000] ;  /* 0x009000000c387984 */ /* 0x000e680000000c00 */
[----:B------:R-:W2:Y:S04]  /*79a0*/  LDS.128 R48, [R12+0xb000] ;  /* 0x00b000000c307984 */ /* 0x000ea80000000c00 */
[----:B------:R-:W3:Y:S04]  /*79b0*/  LDS.128 R40, [R12+0xd000] ;  /* 0x00d000000c287984 */ /* 0x000ee80000000c00 */
[----:B------:R-:W4:Y:S04]  /*79c0*/  LDS.128 R52, [R12+0xa000] ;  /* 0x00a000000c347984 */ /* 0x000f280000000c00 */
        /* <DEDUP_REMOVED lines=8> */
[----:B------:R-:W-:Y:S01]  /*7a50*/  IADD3 R5, R5, R3, RZ ;  /* 0x0000000305057210 */ /* 0x000fe20007ffe0ff */
[----:B------:R-:W-:-:S02]  /*7a60*/  IMAD R3, R8, c[0x0][0x3a0], RZ ;  /* 0x0000e80008037a24 */ /* 0x000fc400078e02ff */
[----:B------:R-:W-:Y:S02]  /*7a70*/  IMAD R8, R8, c[0x0][0x3a8], RZ ;  /* 0x0000ea0008087a24 */ /* 0x000fe400078e02ff */
[C---:B------:R-:W-:Y:S02]  /*7a80*/  IMAD R60, R0.reuse, c[0x0][0x3a4], R3 ;  /* 0x0000e900003c7a24 */ /* 0x040fe400078e0203 */
[C---:B------:R-:W-:Y:S02]  /*7a90*/  IMAD R3, R0.reuse, c[0x0][0x3ac], R8 ;  /* 0x0000eb0000037a24 */ /* 0x040fe400078e0208 */
[----:B------:R-:W-:-:S04]  /*7aa0*/  IMAD.WIDE.U32 R10, R0, c[0x0][0x3a0], R6 ;  /* 0x0000e800000a7a25 */ /* 0x000fc800078e0006 */
[----:B------:R-:W-:Y:S01]  /*7ab0*/  IMAD.WIDE.U32 R8, R0, c[0x0][0x3a8], R4 ;  /* 0x0000ea0000087a25 */ /* 0x000fe200078e0004 */
[----:B------:R-:W-:Y:S02]  /*7ac0*/  IADD3 R5, R11, R60, RZ ;  /* 0x0000003c0b057210 */ /* 0x000fe40007ffe0ff */
[----:B------:R-:W-:Y:S02]  /*7ad0*/  LEA R6, P1, R10, c[0x0][0x340], 0x1 ;  /* 0x0000d0000a067a11 */ /* 0x000fe400078208ff */
[----:B------:R-:W-:Y:S02]  /*7ae0*/  IADD3 R0, R9, R3, RZ ;  /* 0x0000000309007210 */ /* 0x000fe40007ffe0ff */
[----:B------:R-:W-:Y:S02]  /*7af0*/  LEA R4, P0, R8, c[0x0][0x348], 0x1 ;  /* 0x0000d20008047a11 */ /* 0x000fe400078008ff */
[----:B------:R-:W-:Y:S02]  /*7b00*/  LEA.HI.X R7, R10, c[0x0][0x344], R5, 0x1, P1 ;  /* 0x0000d1000a077a11 */ /* 0x000fe400008f0c05 */
[----:B------:R-:W-:-:S02]  /*7b10*/  MOV R3, c[0x0][0x3a0] ;  /* 0x0000e80000037a02 */ /* 0x000fc40000000f00 */
[----:B------:R-:W-:Y:S02]  /*7b20*/  LEA.HI.X R5, R8, c[0x0][0x34c], R0, 0x1, P0 ;  /* 0x0000d30008057a11 */ /* 0x000fe400000f0c00 */
[----:B------:R-:W-:Y:S02]  /*7b30*/  MOV R0, c[0x0][0x3a8] ;  /* 0x0000ea0000007a02 */ /* 0x000fe40000000f00 */
[----:B------:R-:W-:Y:S02]  /*7b40*/  MOV R11, c[0x0][0x3a4] ;  /* 0x0000e900000b7a02 */ /* 0x000fe40000000f00 */
[----:B------:R-:W-:Y:S02]  /*7b50*/  LEA R10, P1, R3, R6, 0x7 ;  /* 0x00000006030a7211 */ /* 0x000fe400078238ff */
[----:B------:R-:W-:Y:S02]  /*7b60*/  MOV R9, c[0x0][0x3ac] ;  /* 0x0000eb0000097a02 */ /* 0x000fe40000000f00 */
[----:B------:R-:W-:-:S02]  /*7b70*/  LEA R8, P0, R0, R4, 0x7 ;  /* 0x0000000400087211 */ /* 0x000fc400078038ff */
[----:B------:R-:W-:Y:S02]  /*7b80*/  LEA.HI.X R11, R3, R7, R11, 0x7, P1 ;  /* 0x00000007030b7211 */ /* 0x000fe400008f3c0b */
[----:B------:R-:W-:Y:S01]  /*7b90*/  LEA.HI.X R9, R0, R5, R9, 0x7, P0 ;  /* 0x0000000500097211 */ /* 0x000fe200000f3c09 */
[----:B-1----:R1:W-:Y:S04]  /*7ba0*/  STG.E.128 [R6.64], R56 ;  /* 0x0000003806007986 */ /* 0x0023e8000c101d22 */
[----:B--2---:R1:W-:Y:S04]  /*7bb0*/  STG.E.128 [R6.64+0x40], R48 ;  /* 0x0000403006007986 */ /* 0x0043e8000c101d22 */
[----:B---3--:R1:W-:Y:S04]  /*7bc0*/  STG.E.128 [R6.64+0x80], R40 ;  /* 0x0000802806007986 */ /* 0x0083e8000c101d22 */
[----:B----4-:R1:W-:Y:S04]  /*7bd0*/  STG.E.128 [R10.64], R52 ;  /* 0x000000340a007986 */ /* 0x0103e8000c101d22 */
        /* <DEDUP_REMOVED lines=8> */
.L_x_215:
        /* <DEDUP_REMOVED lines=11> */
.L_x_222:
[----:B------:R-:W-:Y:S05]  /*7d10*/  EXIT ;  /* 0x000000000000794d */ /* 0x000fea0003800000 */
.L_x_224:
        /* <DEDUP_REMOVED lines=14> */
.L_x_671:


//--------------------- .text._ZN5flash44flash_bwd_dq_dk_dv_loop_seqk_parallel_kernelI23Flash_bwd_kernel_traitsILi96ELi64ELi128ELi8ELi2ELi4ELi4ELb1ELb0EN7cutlass6half_tE19Flash_kernel_traitsILi96ELi64ELi128ELi8ES3_EELb0ELb1ELb0ELb0ELb1ELb1ELb1EEEvNS_16Flash_bwd_paramsE --------------------------
	.section	.text._ZN5flash44flash_bwd_dq_dk_dv_loop_seqk_parallel_kernelI23Flash_bwd_kernel_traitsILi96ELi64ELi128ELi8ELi2ELi4ELi4ELb1ELb0EN7cutlass6half_tE19Flash_kernel_traitsILi96ELi64ELi128ELi8ES3_EELb0ELb1ELb0ELb0ELb1ELb1ELb1EEEvNS_16Flash_bwd_paramsE,"ax",@progbits
	.sectioninfo	@"SHI_REGISTERS=255"
	.align	128
        .global         _ZN5flash44flash_bwd_dq_dk_dv_loop_seqk_parallel_kernelI23Flash_bwd_kernel_traitsILi96ELi64ELi128ELi8ELi2ELi4ELi4ELb1ELb0EN7cutlass6half_tE19Flash_kernel_traitsILi96ELi64ELi128ELi8ES3_EELb0ELb1ELb0ELb0ELb1ELb1ELb1EEEvNS_16Flash_bwd_paramsE
        .type           _ZN5flash44flash_bwd_dq_dk_dv_loop_seqk_parallel_kernelI23Flash_bwd_kernel_traitsILi96ELi64ELi128ELi8ELi2ELi4ELi4ELb1ELb0EN7cutlass6half_tE19Flash_kernel_traitsILi96ELi64ELi128ELi8ES3_EELb0ELb1ELb0ELb0ELb1ELb1ELb1EEEvNS_16Flash_bwd_paramsE,@function
        .size           _ZN5flash44flash_bwd_dq_dk_dv_loop_seqk_parallel_kernelI23Flash_bwd_kernel_traitsILi96ELi64ELi128ELi8ELi2ELi4ELi4ELb1ELb0EN7cutlass6half_tE19Flash_kernel_traitsILi96ELi64ELi128ELi8ES3_EELb0ELb1ELb0ELb0ELb1ELb1ELb1EEEvNS_16Flash_bwd_paramsE,(.L_x_672 - _ZN5flash44flash_bwd_dq_dk_dv_loop_seqk_parallel_kernelI23Flash_bwd_kernel_traitsILi96ELi64ELi128ELi8ELi2ELi4ELi4ELb1ELb0EN7cutlass6half_tE19Flash_kernel_traitsILi96ELi64ELi128ELi8ES3_EELb0ELb1ELb0ELb0ELb1ELb1ELb1EEEvNS_16Flash_bwd_paramsE)
        .other          _ZN5flash44flash_bwd_dq_dk_dv_loop_seqk_parallel_kernelI23Flash_bwd_kernel_traitsILi96ELi64ELi128ELi8ELi2ELi4ELi4ELb1ELb0EN7cutlass6half_tE19Flash_kernel_traitsILi96ELi64ELi128ELi8ES3_EELb0ELb1ELb0ELb0ELb1ELb1ELb1EEEvNS_16Flash_bwd_paramsE,@"STO_CUDA_ENTRY STV_DEFAULT"
_ZN5flash44flash_bwd_dq_dk_dv_loop_seqk_parallel_kernelI23Flash_bwd_kernel_traitsILi96ELi64ELi128ELi8ELi2ELi4ELi4ELb1ELb0EN7cutlass6half_tE19Flash_kernel_traitsILi96ELi64ELi128ELi8ES3_EELb0ELb1ELb0ELb0ELb1ELb1ELb1EEEvNS_16Flash_bwd_paramsE:
.text._ZN5flash44flash_bwd_dq_dk_dv_loop_seqk_parallel_kernelI23Flash_bwd_kernel_traitsILi96ELi64ELi128ELi8ELi2ELi4ELi4ELb1ELb0EN7cutlass6half_tE19Flash_kernel_traitsILi96ELi64ELi128ELi8ES3_EELb0ELb1ELb0ELb0ELb1ELb1ELb1EEEvNS_16Flash_bwd_paramsE:
        /* <DEDUP_REMOVED lines=211> */
.L_x_233:
        /* <DEDUP_REMOVED lines=105> */
.L_x_226:
[----:B------:R-:W-:-:S04]  /*13c0*/  UIMAD UR43, UR29, UR14, UR33 ;  /* 0x0000000e1d2b72a4 */ /* 0x000fc8000f8e0221 */
[----:B------:R-:W-:Y:S02]  /*13d0*/  UIMAD UR43, UR43, UR13, URZ ;  /* 0x0000000d2b2b72a4 */ /* 0x000fe4000f8e023f */
.L_x_227:
        /* <DEDUP_REMOVED lines=254> */
[----:B------:R-:W-:Y:S01]  /*23c0*/  IMAD.MOV.U32 R127, RZ, RZ, RZ ;  /* 0x000000ffff7f7224 */ /* 0x000fe200078e00ff */
[----:B------:R-:W-:Y:S01]  /*23d0*/  SEL R0, R0, R231, !P0 ;  /* 0x000000e700007207 */ /* 0x000fe20004000000 */
[----:B------:R2:W-:Y:S01]  /*23e0*/  STL [R1+0x4], R12 ;  /* 0x0000040c01007387 */ /* 0x0005e20000100800 */
[----:B------:R-:W-:Y:S01]  /*23f0*/  UIADD3 UR33, -UR37, 0x80, UR33 ;  /* 0x0000008025217890 */ /* 0x000fe2000fffe121 */
[----:B------:R-:W-:-:S02]  /*2400*/  IMAD.SHL.U32 R3, R3, 0x2, RZ ;  /* 0x0000000203037824 */ /* 0x000fc400078e00ff */
[----:B------:R2:W-:Y:S01]  /*2410*/  STL [R1], R8 ;  /* 0x0000000801007387 */ /* 0x0005e20000100800 */
[----:B------:R-:W-:-:S03]  /*2420*/  IMAD.SHL.U32 R220, R0, 0x2, RZ ;  /* 0x0000000200dc7824 */ /* 0x000fc600078e00ff */
        /* <DEDUP_REMOVED lines=26> */
.L_x_231:
[----:B------:R-:W0:Y:S01]  /*25d0*/  LDGDEPBAR ;  /* 0x00000000000079af */ /* 0x000e220000000000 */
[----:B--2---:R-:W-:Y:S01]  /*25e0*/  IADD3 R0, R230, R220, RZ ;  /* 0x000000dce6007210 */ /* 0x004fe20007ffe0ff */
[----:B------:R-:W-:Y:S02]  /*25f0*/  USHF.L.U32 UR29, UR4, 0x6, URZ ;  /* 0x00000006041d7899 */ /* 0x000fe4000800063f */
[----:B------:R-:W-:Y:S02]  /*2600*/  UISETP.GT.AND UP3, UPT, UR4, UR7, UPT ;  /* 0x000000070400728c */ /* 0x000fe4000bf64270 */
[----:B------:R-:W-:Y:S02]  /*2610*/  UISETP.GE.AND UP0, UPT, UR29, UR33, UPT ;  /* 0x000000211d00728c */ /* 0x000fe4000bf06270 */
[----:B------:R-:W2:Y:S04]  /*2620*/  LDL R244, [R1+0xc] ;  /* 0x00000c0001f47983 */ /* 0x000ea80000100800 */
[----:B------:R-:W2:Y:S01]  /*2630*/  LDL R246, [R1+0x3c] ;  /* 0x00003c0001f67983 */ /* 0x000ea20000100800 */
[----:B------:R-:W-:Y:S03]  /*2640*/  PLOP3.LUT P0, PT, PT, PT, UP0, 0x80, 0x0 ;  /* 0x000000000000781c */ /* 0x000fe60003f0f008 */
[----:B----4-:R-:W4:Y:S04]  /*2650*/  LDL R243, [R1+0x8] ;  /* 0x0000080001f37983 */ /* 0x010f280000100800 */
        /* <DEDUP_REMOVED lines=26> */
[----:B-1----:R-:W2:Y:S01]  /*2800*/  LDL R3, [R1] ;  /* 0x0000000001037983 */ /* 0x002ea20000100800 */
        /* <DEDUP_REMOVED lines=98> */
[----:B-1----:R-:W-:Y:S04]  /*2e30*/  MOV R8, UR29 ;  /* 0x0000001d00087c02 */ /* 0x002fe80008000f00 */
[----:B------:R-:W-:Y:S05]  /*2e40*/  @!P0 IADD3 R8, R8, UR37, R246 ;  /* 0x0000002508088c10 */ /* 0x000fea000fffe0f6 */
        /* <DEDUP_REMOVED lines=125> */
[CC--:B------:R-:W-:Y:S01]  /*3620*/  @!P0 ISETP.GE.AND P1, PT, R15.reuse, R13.reuse, PT ;  /* 0x0000000d0f00820c */ /* 0x0c0fe20003f26270 */
[----:B------:R-:W-:Y:S08]  /*3630*/  FFMA.FTZ R6, R6, c[0x0][0x23c], -R4 ;  /* 0x00008f0006067a23 */ /* 0x000ff00000010804 */
[----:B------:R1:W-:Y:S02]  /*3640*/  MUFU.EX2 R43, R6 ;  /* 0x00000006002b7308 */ /* 0x0003e40000000800 */
[----:B-1----:R-:W-:Y:S02]  /*3650*/  MOV R6, R154 ;  /* 0x0000009a00067202 */ /* 0x002fe40000000f00 */
[----:B------:R-:W-:Y:S02]  /*3660*/  @!P0 FSEL R6, R154, -INF , !P1 ;  /* 0xff8000009a068808 */ /* 0x000fe40004800000 */
[-C--:B------:R-:W-:Y:S03]  /*3670*/  @!P0 ISETP.GE.AND P1, PT, R14, R13.reuse, PT ;  /* 0x0000000d0e00820c */ /* 0x080fe60003f26270 */
[--C-:B------:R-:W-:Y:S01]  /*3680*/  FFMA.FTZ R7, R6, c[0x0][0x23c], -R11.reuse ;  /* 0x00008f0006077a23 */ /* 0x100fe2000001080b */
[----:B------:R-:W-:Y:S02]  /*3690*/  MOV R6, R150 ;  /* 0x0000009600067202 */ /* 0x000fe40000000f00 */
[----:B------:R-:W-:Y:S01]  /*36a0*/  @!P0 FSEL R6, R150, -INF , !P1 ;  /* 0xff80000096068808 */ /* 0x000fe20004800000 */
[----:B------:R1:W-:Y:S01]  /*36b0*/  MUFU.EX2 R159, R7 ;  /* 0x00000007009f7308 */ /* 0x0003e20000000800 */
[----:B------:R-:W-:Y:S03]  /*36c0*/  @!P0 ISETP.GE.AND P1, PT, R15, R12, PT ;  /* 0x0000000c0f00820c */ /* 0x000fe60003f26270 */
        /* <DEDUP_REMOVED lines=13> */
[----:B------:R-:W-:Y:S02]  /*37a0*/  @!P0 ISETP.GE.AND P1, PT, R7, R13, PT ;  /* 0x0000000d0700820c */ /* 0x000fe40003f26270 */
        /* <DEDUP_REMOVED lines=86> */
[----:B------:R4:W-:Y:S04]  /*3d10*/  MUFU.EX2 R3, R4 ;  /* 0x0000000400037308 */ /* 0x0009e80000000800 */
        /* <DEDUP_REMOVED lines=92> */
[----:B------:R-:W-:Y:S03]  /*42e0*/  FMUL.FTZ R4, R248, R4 ;  /* 0x00000004f8047220 */ /* 0x000fe60000410000 */
[----:B------:R-:W-:Y:S01]  /*42f0*/  MOV R248, c[0x0][0x1c0] ;  /* 0x0000700000f87a02 */ /* 0x000fe20000000f00 */
[----:B------:R-:W-:Y:S02]  /*4300*/  FMUL.FTZ R144, R4, R0 ;  /* 0x0000000004907220 */ /* 0x000fe40000410000 */
[----:B------:R1:W3:Y:S01]  /*4310*/  LDG.E R4, [R142.64+0x80] ;  /* 0x000080228e047981 */ /* 0x0002e2000c1e1900 */
[C---:B------:R-:W-:Y:S01]  /*4320*/  HMMA.16816.F32 R24, R136.reuse, R216, R24 ;  /* 0x000000d88818723c */ /* 0x040fe20000001818 */
[----:B------:R-:W-:Y:S02]  /*4330*/  IMAD R248, R248, c[0x0][0x22c], RZ ;  /* 0x00008b00f8f87a24 */ /* 0x000fe400078e02ff */
[----:B------:R1:W4:Y:S03]  /*4340*/  LDG.E R0, [R142.64+0xa0] ;  /* 0x0000a0228e007981 */ /* 0x000326000c1e1900 */
[----:B------:R-:W-:Y:S02]  /*4350*/  LEA R248, -R248, RZ, 0x6 ;  /* 0x000000fff8f87211 */ /* 0x000fe400078e31ff */
[C---:B------:R-:W-:Y:S01]  /*4360*/  FADD.FTZ R17, -R140.reuse, R17 ;  /* 0x000000118c117221 */ /* 0x040fe20000010100 */
[-C--:B------:R-:W-:Y:S03]  /*4370*/  HMMA.16816.F32 R28, R136, R218.reuse, R28 ;  /* 0x000000da881c723c */ /* 0x080fe6000000181c */
[----:B------:R-:W-:Y:S01]  /*4380*/  FADD.FTZ R16, -R140, R16 ;  /* 0x000000108c107221 */ /* 0x000fe20000010100 */
[----:B------:R-:W-:Y:S03]  /*4390*/  LEA R232, P0, R248, R232, 0x2 ;  /* 0x000000e8f8e87211 */ /* 0x000fe600078010ff */
[C---:B------:R-:W-:Y:S01]  /*43a0*/  FADD.FTZ R20, -R140.reuse, R20 ;  /* 0x000000148c147221 */ /* 0x040fe20000010100 */
[----:B------:R-:W-:Y:S01]  /*43b0*/  HMMA.16816.F32 R32, R132, R218, R32 ;  /* 0x000000da8420723c */ /* 0x000fe20000001820 */
[----:B------:R-:W-:Y:S03]  /*43c0*/  FADD.FTZ R21, -R140, R21 ;  /* 0x000000158c157221 */ /* 0x000fe60000010100 */
[----:B------:R-:W-:Y:S02]  /*43d0*/  LEA.HI.X.SX32 R233, R248, R233, 0x2, P0 ;  /* 0x000000e9f8e97211 */ /* 0x000fe400000f16ff */
[----:B------:R-:W-:Y:S01]  /*43e0*/  PLOP3.LUT P0, PT, PT, PT, UP3, 0x80, 0x0 ;  /* 0x000000000000781c */ /* 0x000fe20003f0f038 */
[----:B------:R-:W-:Y:S02]  /*43f0*/  FFMA.FTZ R132, -R155, R155, 1 ;  /* 0x3f8000009b847423 */ /* 0x000fe4000001019b */
[----:B------:R-:W-:Y:S03]  /*4400*/  FMUL.FTZ R133, R159, R16 ;  /* 0x000000109f857220 */ /* 0x000fe60000410000 */
[----:B------:R-:W-:Y:S02]  /*4410*/  FMUL.FTZ R132, R132, c[0x0][0x2ec] ;  /* 0x0000bb0084847a20 */ /* 0x000fe40000410000 */
[----:B------:R-:W-:Y:S02]  /*4420*/  FFMA.FTZ R16, -R150, R150, 1 ;  /* 0x3f80000096107423 */ /* 0x000fe40000010196 */
[----:B-1----:R-:W-:Y:S02]  /*4430*/  FMUL.FTZ R142, R141, R132 ;  /* 0x000000848d8e7220 */ /* 0x002fe40000410000 */
[----:B------:R-:W-:Y:S02]  /*4440*/  FMUL.FTZ R132, R158, R17 ;  /* 0x000000119e847220 */ /* 0x000fe40000410000 */
[----:B------:R-:W-:Y:S02]  /*4450*/  FFMA.FTZ R17, -R154, R154, 1 ;  /* 0x3f8000009a117423 */ /* 0x000fe4000001019a */
[----:B------:R-:W-:Y:S02]  /*4460*/  FMUL.FTZ R135, R157, R20 ;  /* 0x000000149d877220 */ /* 0x000fe40000410000 */
[----:B------:R-:W-:Y:S02]  /*4470*/  FMUL.FTZ R17, R17, c[0x0][0x2ec] ;  /* 0x0000bb0011117a20 */ /* 0x000fe40000410000 */
[----:B------:R-:W-:Y:S02]  /*4480*/  FMUL.FTZ R134, R156, R21 ;  /* 0x000000159c867220 */ /* 0x000fe40000410000 */
[----:B------:R-:W-:Y:S02]  /*4490*/  FMUL.FTZ R16, R16, c[0x0][0x2ec] ;  /* 0x0000bb0010107a20 */ /* 0x000fe40000410000 */
[----:B------:R-:W-:Y:S02]  /*44a0*/  FADD.FTZ R20, -R140, R32 ;  /* 0x000000208c147221 */ /* 0x000fe40000010100 */
[----:B------:R-:W-:Y:S02]  /*44b0*/  FMUL.FTZ R141, R133, R17 ;  /* 0x00000011858d7220 */ /* 0x000fe40000410000 */
[----:B------:R-:W-:Y:S02]  /*44c0*/  FFMA.FTZ R21, -R153, R153, 1 ;  /* 0x3f80000099157423 */ /* 0x000fe40000010199 */
[----:B------:R-:W-:Y:S02]  /*44d0*/  FFMA.FTZ R17, -R146, R146, 1 ;  /* 0x3f80000092117423 */ /* 0x000fe40000010192 */
[----:B------:R-:W-:Y:S02]  /*44e0*/  FADD.FTZ R32, -R140, R33 ;  /* 0x000000218c207221 */ /* 0x000fe40000010100 */
[----:B------:R-:W-:Y:S02]  /*44f0*/  FMUL.FTZ R140, R132, R16 ;  /* 0x00000010848c7220 */ /* 0x000fe40000410000 */
[----:B------:R-:W-:Y:S02]  /*4500*/  FMUL.FTZ R33, R151, R20 ;  /* 0x0000001497217220 */ /* 0x000fe40000410000 */
[----:B------:R-:W-:Y:S02]  /*4510*/  FFMA.FTZ R20, -R152, R152, 1 ;  /* 0x3f80000098147423 */ /* 0x000fe40000010198 */
[----:B------:R-:W-:Y:S02]  /*4520*/  FFMA.FTZ R16, -R145, R145, 1 ;  /* 0x3f80000091107423 */ /* 0x000fe40000010191 */
[----:B------:R-:W-:Y:S02]  /*4530*/  FMUL.FTZ R21, R21, c[0x0][0x2ec] ;  /* 0x0000bb0015157a20 */ /* 0x000fe40000410000 */
[----:B------:R-:W-:Y:S02]  /*4540*/  FMUL.FTZ R17, R17, c[0x0][0x2ec] ;  /* 0x0000bb0011117a20 */ /* 0x000fe40000410000 */
[----:B------:R-:W-:Y:S02]  /*4550*/  FFMA.FTZ R133, -R171, R171, 1 ;  /* 0x3f800000ab857423 */ /* 0x000fe400000101ab */
[----:B------:R-:W-:Y:S02]  /*4560*/  FMUL.FTZ R32, R149, R32 ;  /* 0x0000002095207220 */ /* 0x000fe40000410000 */
[----:B------:R-:W-:Y:S02]  /*4570*/  FMUL.FTZ R20, R20, c[0x0][0x2ec] ;  /* 0x0000bb0014147a20 */ /* 0x000fe40000410000 */
[----:B------:R-:W-:Y:S02]  /*4580*/  FMUL.FTZ R16, R16, c[0x0][0x2ec] ;  /* 0x0000bb0010107a20 */ /* 0x000fe40000410000 */
[----:B------:R-:W-:Y:S02]  /*4590*/  FMUL.FTZ R139, R135, R21 ;  /* 0x00000015878b7220 */ /* 0x000fe40000410000 */
[----:B------:R-:W-:Y:S02]  /*45a0*/  FMUL.FTZ R137, R33, R17 ;  /* 0x0000001121897220 */ /* 0x000fe40000410000 */
[----:B------:R-:W-:Y:S02]  /*45b0*/  FMUL.FTZ R133, R133, c[0x0][0x2ec] ;  /* 0x0000bb0085857a20 */ /* 0x000fe40000410000 */
[----:B------:R-:W-:Y:S02]  /*45c0*/  FFMA.FTZ R33, -R164, R164, 1 ;  /* 0x3f800000a4217423 */ /* 0x000fe400000101a4 */
[----:B------:R-:W-:Y:S02]  /*45d0*/  FFMA.FTZ R135, -R148, R148, 1 ;  /* 0x3f80000094877423 */ /* 0x000fe40000010194 */
[----:B------:R-:W-:Y:S02]  /*45e0*/  FMUL.FTZ R138, R134, R20 ;  /* 0x00000014868a7220 */ /* 0x000fe40000410000 */
[----:B------:R-:W-:Y:S02]  /*45f0*/  FMUL.FTZ R136, R32, R16 ;  /* 0x0000001020887220 */ /* 0x000fe40000410000 */
[----:B------:R-:W-:Y:S02]  /*4600*/  FMUL.FTZ R33, R33, c[0x0][0x2ec] ;  /* 0x0000bb0021217a20 */ /* 0x000fe40000410000 */
[----:B------:R-:W-:Y:S02]  /*4610*/  FFMA.FTZ R134, -R147, R147, 1 ;  /* 0x3f80000093867423 */ /* 0x000fe40000010193 */
[----:B------:R-:W-:Y:S02]  /*4620*/  FMUL.FTZ R135, R135, c[0x0][0x2ec] ;  /* 0x0000bb0087877a20 */ /* 0x000fe40000410000 */
[----:B------:R-:W-:Y:S02]  /*4630*/  FMUL.FTZ R134, R134, c[0x0][0x2ec] ;  /* 0x0000bb0086867a20 */ /* 0x000fe40000410000 */
[----:B------:R-:W-:Y:S02]  /*4640*/  FFMA.FTZ R132, -R170, R170, 1 ;  /* 0x3f800000aa847423 */ /* 0x000fe400000101aa */
[----:B------:R-:W-:Y:S02]  /*4650*/  FFMA.FTZ R32, -R162, R162, 1 ;  /* 0x3f800000a2207423 */ /* 0x000fe400000101a2 */
[----:B------:R-:W-:Y:S02]  /*4660*/  FMUL.FTZ R132, R132, c[0x0][0x2ec] ;  /* 0x0000bb0084847a20 */ /* 0x000fe40000410000 */
[----:B------:R-:W-:Y:S02]  /*4670*/  FMUL.FTZ R32, R32, c[0x0][0x2ec] ;  /* 0x0000bb0020207a20 */ /* 0x000fe40000410000 */
[----:B------:R-:W-:Y:S02]  /*4680*/  FFMA.FTZ R21, -R250, R250, 1 ;  /* 0x3f800000fa157423 */ /* 0x000fe400000101fa */
[----:B------:R-:W-:Y:S02]  /*4690*/  FFMA.FTZ R20, -R244, R244, 1 ;  /* 0x3f800000f4147423 */ /* 0x000fe400000101f4 */
[----:B------:R-:W-:Y:S02]  /*46a0*/  FMUL.FTZ R21, R21, c[0x0][0x2ec] ;  /* 0x0000bb0015157a20 */ /* 0x000fe40000410000 */
[----:B------:R-:W-:Y:S02]  /*46b0*/  FMUL.FTZ R20, R20, c[0x0][0x2ec] ;  /* 0x0000bb0014147a20 */ /* 0x000fe40000410000 */
[C---:B--2---:R-:W-:Y:S02]  /*46c0*/  FADD.FTZ R6, -R5.reuse, R6 ;  /* 0x0000000605067221 */ /* 0x044fe40000010100 */
[C---:B------:R-:W-:Y:S02]  /*46d0*/  FADD.FTZ R18, -R5.reuse, R18 ;  /* 0x0000001205127221 */ /* 0x040fe40000010100 */
[----:B------:R-:W-:Y:S02]  /*46e0*/  FMUL.FTZ R6, R58, R6 ;  /* 0x000000063a067220 */ /* 0x000fe40000410000 */
[C---:B------:R-:W-:Y:S01]  /*46f0*/  FADD.FTZ R34, -R5.reuse, R34 ;  /* 0x0000002205227221 */ /* 0x040fe20000010100 */
[----:B------:R1:W5:Y:S01]  /*4700*/  LDL.LU R58, [R1+0xb4] ;  /* 0x0000b400013a7983 */ /* 0x0003620000300800 */
[C---:B------:R-:W-:Y:S02]  /*4710*/  FADD.FTZ R7, -R5.reuse, R7 ;  /* 0x0000000705077221 */ /* 0x040fe40000010100 */
[----:B------:R-:W-:Y:S02]  /*4720*/  FADD.FTZ R19, -R5, R19 ;  /* 0x0000001305137221 */ /* 0x000fe40000010100 */
[----:B------:R-:W-:Y:S02]  /*4730*/  FMUL.FTZ R133, R6, R133 ;  /* 0x0000008506857220 */ /* 0x000fe40000410000 */
[----:B------:R-:W-:Y:S02]  /*4740*/  FMUL.FTZ R6, R249, R18 ;  /* 0x00000012f9067220 */ /* 0x000fe40000410000 */
[C---:B------:R-:W-:Y:S02]  /*4750*/  FADD.FTZ R16, -R5.reuse, R22 ;  /* 0x0000001605107221 */ /* 0x040fe40000010100 */
[C---:B------:R-:W-:Y:S02]  /*4760*/  FADD.FTZ R17, -R5.reuse, R23 ;  /* 0x0000001705117221 */ /* 0x040fe40000010100 */
[----:B------:R-:W-:Y:S02]  /*4770*/  FADD.FTZ R35, -R5, R35 ;  /* 0x0000002305237221 */ /* 0x000fe40000010100 */
[----:B------:R-:W-:Y:S02]  /*4780*/  FMUL.FTZ R5, R167, R34 ;  /* 0x00000022a7057220 */ /* 0x000fe40000410000 */
[----:B------:R-:W-:Y:S02]  /*4790*/  FMUL.FTZ R7, R57, R7 ;  /* 0x0000000739077220 */ /* 0x000fe40000410000 */
[----:B------:R-:W-:Y:S01]  /*47a0*/  FMUL.FTZ R33, R6, R33 ;  /* 0x0000002106217220 */ /* 0x000fe20000410000 */
[----:B------:R1:W5:Y:S01]  /*47b0*/  LDL.LU R57, [R1+0xb0] ;  /* 0x0000b00001397983 */ /* 0x0003620000300800 */
[----:B------:R-:W-:Y:S02]  /*47c0*/  FMUL.FTZ R6, R166, R35 ;  /* 0x00000023a6067220 */ /* 0x000fe40000410000 */
[----:B------:R-:W-:Y:S02]  /*47d0*/  FMUL.FTZ R135, R5, R135 ;  /* 0x0000008705877220 */ /* 0x000fe40000410000 */
[----:B---3--:R-:W-:Y:S02]  /*47e0*/  FADD.FTZ R5, -R4, R8 ;  /* 0x0000000804057221 */ /* 0x008fe40000010100 */
[----:B------:R-:W-:Y:S02]  /*47f0*/  FMUL.FTZ R134, R6, R134 ;  /* 0x0000008606867220 */ /* 0x000fe40000410000 */
[----:B------:R-:W-:Y:S02]  /*4800*/  FADD.FTZ R6, -R4, R9 ;  /* 0x0000000904067221 */ /* 0x000fe40000010100 */
[----:B------:R-:W-:Y:S02]  /*4810*/  FMUL.FTZ R5, R56, R5 ;  /* 0x0000000538057220 */ /* 0x000fe40000410000 */
[C---:B------:R-:W-:Y:S01]  /*4820*/  FADD.FTZ R9, -R4.reuse, R12 ;  /* 0x0000000c04097221 */ /* 0x040fe20000010100 */
[----:B------:R1:W5:Y:S01]  /*4830*/  LDL.LU R56, [R1+0xac] ;  /* 0x0000ac0001387983 */ /* 0x0003620000300800 */
[----:B------:R-:W-:Y:S02]  /*4840*/  FMUL.FTZ R6, R55, R6 ;  /* 0x0000000637067220 */ /* 0x000fe40000410000 */
[----:B------:R-:W-:Y:S01]  /*4850*/  FADD.FTZ R12, -R4, R13 ;  /* 0x0000000d040c7221 */ /* 0x000fe20000010100 */
[----:B------:R1:W5:Y:S01]  /*4860*/  LDL.LU R55, [R1+0xa8] ;  /* 0x0000a80001377983 */ /* 0x0003620000300800 */
[----:B------:R-:W-:Y:S02]  /*4870*/  FMUL.FTZ R9, R54, R9 ;  /* 0x0000000936097220 */ /* 0x000fe40000410000 */
[----:B------:R-:W-:Y:S01]  /*4880*/  FMUL.FTZ R132, R7, R132 ;  /* 0x0000008407847220 */ /* 0x000fe20000410000 */
[----:B------:R1:W5:Y:S01]  /*4890*/  LDL.LU R54, [R1+0xa4] ;  /* 0x0000a40001367983 */ /* 0x0003620000300800 */
[----:B------:R-:W-:Y:S02]  /*48a0*/  FMUL.FTZ R7, R247, R19 ;  /* 0x00000013f7077220 */ /* 0x000fe40000410000 */
[----:B------:R-:W-:Y:S02]  /*48b0*/  FMUL.FTZ R12, R53, R12 ;  /* 0x0000000c350c7220 */ /* 0x000fe40000410000 */
[----:B------:R-:W-:Y:S01]  /*48c0*/  FMUL.FTZ R32, R7, R32 ;  /* 0x0000002007207220 */ /* 0x000fe20000410000 */
[----:B------:R1:W5:Y:S01]  /*48d0*/  LDL.LU R53, [R1+0xa0] ;  /* 0x0000a00001357983 */ /* 0x0003620000300800 */
[----:B------:R-:W-:Y:S02]  /*48e0*/  FFMA.FTZ R8, -R52, R52, 1 ;  /* 0x3f80000034087423 */ /* 0x000fe40000010134 */
[----:B------:R-:W-:Y:S01]  /*48f0*/  FFMA.FTZ R7, -R51, R51, 1 ;  /* 0x3f80000033077423 */ /* 0x000fe20000010133 */
[----:B------:R1:W5:Y:S01]  /*4900*/  LDL.LU R52, [R1+0x9c] ;  /* 0x00009c0001347983 */ /* 0x0003620000300800 */
[----:B------:R-:W-:Y:S02]  /*4910*/  FFMA.FTZ R22, -R251, R251, 1 ;  /* 0x3f800000fb167423 */ /* 0x000fe400000101fb */
[----:B------:R-:W-:Y:S01]  /*4920*/  FMUL.FTZ R8, R8, c[0x0][0x2ec] ;  /* 0x0000bb0008087a20 */ /* 0x000fe20000410000 */
[----:B------:R1:W5:Y:S01]  /*4930*/  LDL.LU R51, [R1+0x98] ;  /* 0x0000980001337983 */ /* 0x0003620000300800 */
[----:B------:R-:W-:Y:S02]  /*4940*/  FMUL.FTZ R7, R7, c[0x0][0x2ec] ;  /* 0x0000bb0007077a20 */ /* 0x000fe40000410000 */
        /* <DEDUP_REMOVED lines=14> */
[----:B------:R-:W-:Y:S02]  /*4a30*/  FMUL.FTZ R24, R24, c[0x0][0x2ec] ;  /* 0x0000bb0018187a20 */ /* 0x000fe40000410000 */
[----:B------:R-:W-:Y:S01]  /*4a40*/  FMUL.FTZ R9, R47, R9 ;  /* 0x000000092f097220 */ /* 0x000fe20000410000 */
[----:B------:R1:W5:Y:S01]  /*4a50*/  LDL.LU R48, [R1+0x8c] ;  /* 0x00008c0001307983 */ /* 0x0003620000300800 */
[----:B------:R-:W-:Y:S02]  /*4a60*/  FMUL.FTZ R24, R4, R24 ;  /* 0x0000001804187220 */ /* 0x000fe40000410000 */
[C---:B----4-:R-:W-:Y:S01]  /*4a70*/  FADD.FTZ R4, -R0.reuse, R10 ;  /* 0x0000000a00047221 */ /* 0x050fe20000010100 */
[----:B------:R1:W5:Y:S01]  /*4a80*/  LDL.LU R47, [R1+0x88] ;  /* 0x00008800012f7983 */ /* 0x0003620000300800 */
[----:B------:R-:W-:Y:S02]  /*4a90*/  FADD.FTZ R10, -R0, R11 ;  /* 0x0000000b000a7221 */ /* 0x000fe40000010100 */
[----:B------:R-:W-:Y:S02]  /*4aa0*/  FMUL.FTZ R4, R46, R4 ;  /* 0x000000042e047220 */ /* 0x000fe40000410000 */
[----:B------:R-:W-:Y:S01]  /*4ab0*/  FADD.FTZ R11, -R0, R14 ;  /* 0x0000000e000b7221 */ /* 0x000fe20000010100 */
[----:B------:R1:W5:Y:S01]  /*4ac0*/  LDL.LU R46, [R1+0x84] ;  /* 0x00008400012e7983 */ /* 0x0003620000300800 */
[----:B------:R-:W-:Y:S02]  /*4ad0*/  FMUL.FTZ R10, R45, R10 ;  /* 0x0000000a2d0a7220 */ /* 0x000fe40000410000 */
[----:B------:R-:W-:Y:S01]  /*4ae0*/  FMUL.FTZ R21, R12, R21 ;  /* 0x000000150c157220 */ /* 0x000fe20000410000 */
[----:B------:R1:W5:Y:S01]  /*4af0*/  LDL.LU R45, [R1+0x80] ;  /* 0x00008000012d7983 */ /* 0x0003620000300800 */
[----:B------:R-:W-:Y:S02]  /*4b00*/  FFMA.FTZ R23, -R168, R168, 1 ;  /* 0x3f800000a8177423 */ /* 0x000fe400000101a8 */
[----:B------:R-:W-:Y:S02]  /*4b10*/  FADD.FTZ R12, -R0, R15 ;  /* 0x0000000f000c7221 */ /* 0x000fe40000010100 */
[----:B------:R-:W-:Y:S02]  /*4b20*/  FMUL.FTZ R11, R44, R11 ;  /* 0x0000000b2c0b7220 */ /* 0x000fe40000410000 */
[----:B------:R-:W-:Y:S01]  /*4b30*/  FMUL.FTZ R23, R23, c[0x0][0x2ec] ;  /* 0x0000bb0017177a20 */ /* 0x000fe20000410000 */
[----:B------:R1:W5:Y:S01]  /*4b40*/  LDL.LU R44, [R1+0x7c] ;  /* 0x00007c00012c7983 */ /* 0x0003620000300800 */
[----:B------:R-:W-:Y:S02]  /*4b50*/  FMUL.FTZ R12, R43, R12 ;  /* 0x0000000c2b0c7220 */ /* 0x000fe40000410000 */
[----:B------:R-:W-:Y:S01]  /*4b60*/  FFMA.FTZ R28, -R161, R161, 1 ;  /* 0x3f800000a11c7423 */ /* 0x000fe200000101a1 */
[----:B------:R1:W5:Y:S01]  /*4b70*/  LDL.LU R43, [R1+0x78] ;  /* 0x00007800012b7983 */ /* 0x0003620000300800 */
[----:B------:R-:W-:Y:S02]  /*4b80*/  FMUL.FTZ R23, R5, R23 ;  /* 0x0000001705177220 */ /* 0x000fe40000410000 */
[----:B------:R-:W-:Y:S02]  /*4b90*/  FFMA.FTZ R5, -R42, R42, 1 ;  /* 0x3f8000002a057423 */ /* 0x000fe4000001012a */
[----:B------:R-:W-:Y:S01]  /*4ba0*/  FFMA.FTZ R25, -R160, R160, 1 ;  /* 0x3f800000a0197423 */ /* 0x000fe200000101a0 */
[----:B------:R1:W5:Y:S01]  /*4bb0*/  LDL.LU R42, [R1+0x74] ;  /* 0x00007400012a7983 */ /* 0x0003620000300800 */
[----:B------:R-:W-:Y:S02]  /*4bc0*/  FMUL.FTZ R28, R28, c[0x0][0x2ec] ;  /* 0x0000bb001c1c7a20 */ /* 0x000fe40000410000 */
[----:B------:R-:W-:Y:S02]  /*4bd0*/  FFMA.FTZ R13, -R41, R41, 1 ;  /* 0x3f800000290d7423 */ /* 0x000fe40000010129 */
[----:B------:R-:W-:Y:S01]  /*4be0*/  FMUL.FTZ R25, R25, c[0x0][0x2ec] ;  /* 0x0000bb0019197a20 */ /* 0x000fe20000410000 */
[----:B------:R1:W5:Y:S01]  /*4bf0*/  LDL.LU R41, [R1+0x70] ;  /* 0x0000700001297983 */ /* 0x0003620000300800 */
[----:B------:R-:W-:Y:S02]  /*4c00*/  FMUL.FTZ R28, R6, R28 ;  /* 0x0000001c061c7220 */ /* 0x000fe40000410000 */
[----:B------:R-:W-:Y:S02]  /*4c10*/  FFMA.FTZ R6, -R40, R40, 1 ;  /* 0x3f80000028067423 */ /* 0x000fe40000010128 */
[----:B------:R-:W-:Y:S01]  /*4c20*/  FMUL.FTZ R25, R9, R25 ;  /* 0x0000001909197220 */ /* 0x000fe20000410000 */
        /* <DEDUP_REMOVED lines=16> */
[----:B------:R-:W-:Y:S02]  /*4d30*/  FMUL.FTZ R10, R36, R10 ;  /* 0x0000000a240a7220 */ /* 0x000fe40000410000 */
[----:B------:R-:W-:Y:S01]  /*4d40*/  FMUL.FTZ R11, R3, R11 ;  /* 0x0000000b030b7220 */ /* 0x000fe20000410000 */
[----:B------:R1:W5:Y:S01]  /*4d50*/  LDL.LU R37, [R1+0x60] ;  /* 0x0000600001257983 */ /* 0x0003620000300800 */
[----:B------:R-:W-:Y:S02]  /*4d60*/  FFMA.FTZ R18, -R2, R2, 1 ;  /* 0x3f80000002127423 */ /* 0x000fe40000010102 */
[----:B------:R-:W-:Y:S01]  /*4d70*/  FFMA.FTZ R34, -R163, R163, 1 ;  /* 0x3f800000a3227423 */ /* 0x000fe200000101a3 */
[----:B------:R1:W5:Y:S01]  /*4d80*/  LDL.LU R36, [R1+0x5c] ;  /* 0x00005c0001247983 */ /* 0x0003620000300800 */
[----:B------:R-:W-:Y:S02]  /*4d90*/  FMUL.FTZ R17, R245, R17 ;  /* 0x00000011f5117220 */ /* 0x000fe40000410000 */
[----:B------:R-:W-:Y:S01]  /*4da0*/  FMUL.FTZ R34, R34, c[0x0][0x2ec] ;  /* 0x0000bb0022227a20 */ /* 0x000fe20000410000 */
[----:B------:R1:W5:Y:S01]  /*4db0*/  LDL.LU R3, [R1+0x58] ;  /* 0x0000580001037983 */ /* 0x0003620000300800 */
[----:B------:R-:W-:Y:S02]  /*4dc0*/  FFMA.FTZ R35, -R165, R165, 1 ;  /* 0x3f800000a5237423 */ /* 0x000fe400000101a5 */
[----:B------:R-:W-:Y:S01]  /*4dd0*/  FMUL.FTZ R34, R17, R34 ;  /* 0x0000002211227220 */ /* 0x000fe20000410000 */
[----:B------:R1:W5:Y:S01]  /*4de0*/  LDL.LU R2, [R1+0x54] ;  /* 0x0000540001027983 */ /* 0x0003620000300800 */
[----:B------:R-:W-:Y:S02]  /*4df0*/  FFMA.FTZ R17, -R252, R252, 1 ;  /* 0x3f800000fc117423 */ /* 0x000fe400000101fc */
[----:B------:R-:W-:Y:S02]  /*4e00*/  FFMA.FTZ R19, -R243, R243, 1 ;  /* 0x3f800000f3137423 */ /* 0x000fe400000101f3 */
[----:B------:R-:W-:Y:S02]  /*4e10*/  FMUL.FTZ R16, R246, R16 ;  /* 0x00000010f6107220 */ /* 0x000fe40000410000 */
[----:B------:R-:W-:Y:S02]  /*4e20*/  FMUL.FTZ R35, R35, c[0x0][0x2ec] ;  /* 0x0000bb0023237a20 */ /* 0x000fe40000410000 */
[----:B------:R-:W-:Y:S02]  /*4e30*/  FMUL.FTZ R9, R9, c[0x0][0x2ec] ;  /* 0x0000bb0009097a20 */ /* 0x000fe40000410000 */
[----:B------:R-:W-:Y:S02]  /*4e40*/  FMUL.FTZ R18, R18, c[0x0][0x2ec] ;  /* 0x0000bb0012127a20 */ /* 0x000fe40000410000 */
[----:B------:R-:W-:Y:S02]  /*4e50*/  FMUL.FTZ R17, R17, c[0x0][0x2ec] ;  /* 0x0000bb0011117a20 */ /* 0x000fe40000410000 */
[----:B------:R-:W-:Y:S02]  /*4e60*/  FMUL.FTZ R19, R19, c[0x0][0x2ec] ;  /* 0x0000bb0013137a20 */ /* 0x000fe40000410000 */
[----:B------:R-:W-:Y:S02]  /*4e70*/  FMUL.FTZ R35, R16, R35 ;  /* 0x0000002310237220 */ /* 0x000fe40000410000 */
[----:B------:R-:W-:Y:S02]  /*4e80*/  FMUL.FTZ R9, R12, R9 ;  /* 0x000000090c097220 */ /* 0x000fe40000410000 */
[----:B------:R-:W-:Y:S02]  /*4e90*/  FMUL.FTZ R18, R0, R18 ;  /* 0x0000001200127220 */ /* 0x000fe40000410000 */
[----:B------:R-:W-:Y:S02]  /*4ea0*/  FMUL.FTZ R17, R4, R17 ;  /* 0x0000001104117220 */ /* 0x000fe40000410000 */
[----:B------:R-:W-:Y:S02]  /*4eb0*/  FMUL.FTZ R20, R10, R20 ;  /* 0x000000140a147220 */ /* 0x000fe40000410000 */
[----:B------:R-:W-:Y:S01]  /*4ec0*/  FMUL.FTZ R19, R11, R19 ;  /* 0x000000130b137220 */ /* 0x000fe20000410000 */
[----:B------:R-:W-:-:S05]  /*4ed0*/  @!P0 BRA `(.L_x_229) ;  /* 0x0000012000008947 */ /* 0x000fca0003800000 */
[----:B-1----:R-:W-:Y:S01]  /*4ee0*/  IMAD.MOV.U32 R0, RZ, RZ, c[0x0][0x190] ;  /* 0x00006400ff007624 */ /* 0x002fe200078e00ff */
        /* <DEDUP_REMOVED lines=17> */
.L_x_229:
[----:B-1----:R-:W-:Y:S02]  /*5000*/  F2FP.PACK_AB R16, R142, R144 ;  /* 0x000000908e10723e */ /* 0x002fe400000000ff */
        /* <DEDUP_REMOVED lines=32> */
[----:B-1----:R-:W-:Y:S05]  /*5210*/  IMAD.SHL.U32 R0, R229, 0x2, RZ ;  /* 0x00000002e5007824 */ /* 0x002fea00078e00ff */
[----:B-----5:R-:W-:Y:S04]  /*5220*/  LDSM.16.MT88.4 R4, [R2+0x13000] ;  /* 0x013000000204783b */ /* 0x020fe80000004200 */
[----:B------:R-:W1:Y:S04]  /*5230*/  LDSM.16.MT88.4 R8, [R0+0x6000] ;  /* 0x006000000008783b */ /* 0x000e680000004200 */
[----:B------:R-:W2:Y:S04]  /*5240*/  LDSM.16.MT88.4 R12, [R2+0x15000] ;  /* 0x01500000020c783b */ /* 0x000ea80000004200 */
[----:B------:R-:W3:Y:S04]  /*5250*/  LDSM.16.MT88.4 R16, [R0+0x7000] ;  /* 0x007000000010783b */ /* 0x000ee80000004200 */
[----:B------:R-:W4:Y:S04]  /*5260*/  LDSM.16.MT88.4 R20, [R0+0x8000] ;  /* 0x008000000014783b */ /* 0x000f280000004200 */
[----:B------:R-:W-:Y:S04]  /*5270*/  LDSM.16.MT88.4 R24, [R2+0x13800] ;  /* 0x013800000218783b */ /* 0x000fe80000004200 */
[----:B------:R-:W3:Y:S04]  /*5280*/  LDSM.16.MT88.4 R28, [R0+0x6400] ;  /* 0x00640000001c783b */ /* 0x000ee80000004200 */
[----:B------:R-:W3:Y:S04]  /*5290*/  LDSM.16.MT88.4 R32, [R2+0x15800] ;  /* 0x015800000220783b */ /* 0x000ee80000004200 */
[----:B------:R-:W3:Y:S04]  /*52a0*/  LDSM.16.MT88.4 R132, [R0+0x7400] ;  /* 0x007400000084783b */ /* 0x000ee80000004200 */
[----:B------:R-:W-:Y:S01]  /*52b0*/  LDSM.16.MT88.4 R136, [R2+0x16800] ;  /* 0x016800000288783b */ /* 0x000fe20000004200 */
[-C--:B-1----:R-:W-:Y:S08]  /*52c0*/  HMMA.16816.F32 R36, R4, R8.reuse, R36 ;  /* 0x000000080424723c */ /* 0x082ff00000001824 */
[C---:B--2---:R-:W-:Y:S08]  /*52d0*/  HMMA.16816.F32 R40, R12.reuse, R8, R40 ;  /* 0x000000080c28723c */ /* 0x044ff00000001828 */
[-C--:B------:R-:W-:Y:S08]  /*52e0*/  HMMA.16816.F32 R44, R12, R10.reuse, R44 ;  /* 0x0000000a0c2c723c */ /* 0x080ff0000000182c */
[C---:B------:R-:W-:Y:S01]  /*52f0*/  HMMA.16816.F32 R48, R4.reuse, R10, R48 ;  /* 0x0000000a0430723c */ /* 0x040fe20000001830 */
[----:B------:R-:W1:Y:S07]  /*5300*/  LDSM.16.MT88.4 R8, [R0+0x8400] ;  /* 0x008400000008783b */ /* 0x000e6e0000004200 */
[-C--:B---3--:R-:W-:Y:S08]  /*5310*/  HMMA.16816.F32 R52, R4, R16.reuse, R52 ;  /* 0x000000100434723c */ /* 0x088ff00000001834 */
[C---:B------:R-:W-:Y:S08]  /*5320*/  HMMA.16816.F32 R56, R12.reuse, R16, R56 ;  /* 0x000000100c38723c */ /* 0x040ff00000001838 */
[-C--:B------:R-:W-:Y:S08]  /*5330*/  HMMA.16816.F32 R60, R12, R18.reuse, R60 ;  /* 0x000000120c3c723c */ /* 0x080ff0000000183c */
[C---:B------:R-:W-:Y:S01]  /*5340*/  HMMA.16816.F32 R64, R4.reuse, R18, R64 ;  /* 0x000000120440723c */ /* 0x040fe20000001840 */
[----:B------:R-:W-:Y:S07]  /*5350*/  LDSM.16.MT88.4 R16, [R2+0x16000] ;  /* 0x016000000210783b */ /* 0x000fee0000004200 */
[-C--:B----4-:R-:W-:Y:S08]  /*5360*/  HMMA.16816.F32 R68, R4, R20.reuse, R68 ;  /* 0x000000140444723c */ /* 0x090ff00000001844 */
[C---:B------:R-:W-:Y:S08]  /*5370*/  HMMA.16816.F32 R72, R12.reuse, R20, R72 ;  /* 0x000000140c48723c */ /* 0x040ff00000001848 */
[-C--:B------:R-:W-:Y:S01]  /*5380*/  HMMA.16816.F32 R76, R12, R22.reuse, R76 ;  /* 0x000000160c4c723c */ /* 0x080fe2000000184c */
[----:B------:R-:W-:Y:S07]  /*5390*/  LDSM.16.MT88.4 R12, [R0+0x6800] ;  /* 0x00680000000c783b */ /* 0x000fee0000004200 */
[----:B------:R-:W-:Y:S01]  /*53a0*/  HMMA.16816.F32 R80, R4, R22, R80 ;  /* 0x000000160450723c */ /* 0x000fe20000001850 */
[----:B------:R-:W2:Y:S04]  /*53b0*/  LDSM.16.MT88.4 R4, [R2+0x14000] ;  /* 0x014000000204783b */ /* 0x000ea80000004200 */
        /* <DEDUP_REMOVED lines=16> */
[----:B------:R-:W1:Y:S04]  /*54c0*/  LDSM.16.MT88.4 R8, [R0+0x7c00] ;  /* 0x007c00000008783b */ /* 0x000e680000004200 */
[----:B------:R-:W1:Y:S03]  /*54d0*/  LDSM.16.MT88.4 R24, [R0+0x8c00] ;  /* 0x008c00000018783b */ /* 0x000e660000004200 */
[-C--:B--2---:R-:W-:Y:S01]  /*54e0*/  HMMA.16816.F32 R36, R4, R12.reuse, R36 ;  /* 0x0000000c0424723c */ /* 0x084fe20000001824 */
        /* <DEDUP_REMOVED lines=40> */
.L_x_230:
        /* <DEDUP_REMOVED lines=9> */
[----:B------:R-:W4:Y:S01]  /*5800*/  LDSM.16.MT88.4 R28, [R0+0xd000] ;  /* 0x00d00000001c783b */ /* 0x000f220000004200 */
[----:B------:R-:W-:Y:S03]  /*5810*/  UIADD3 UR4, UR4, -0x1, URZ ;  /* 0xffffffff04047890 */ /* 0x000fe6000fffe03f */
[----:B------:R-:W5:Y:S04]  /*5820*/  LDL R150, [R1+0x34] ;  /* 0x0000340001967983 */ /* 0x000f680000100800 */
[----:B------:R-:W-:Y:S04]  /*5830*/  LDSM.16.M88.4 R32, [R226] ;  /* 0x00000000e220783b */ /* 0x000fe80000000200 */
[----:B------:R-:W5:Y:S04]  /*5840*/  LDL R149, [R1+0x38] ;  /* 0x0000380001957983 */ /* 0x000f680000100800 */
[----:B------:R-:W1:Y:S04]  /*5850*/  LDSM.16.MT88.4 R132, [R0+0x9400] ;  /* 0x009400000084783b */ /* 0x000e680000004200 */
[----:B------:R1:W5:Y:S04]  /*5860*/  LDL R145, [R1+0xc] ;  /* 0x00000c0001917983 */ /* 0x0003680000100800 */
[----:B------:R-:W1:Y:S04]  /*5870*/  LDSM.16.MT88.4 R136, [R0+0xb400] ;  /* 0x00b400000088783b */ /* 0x000e680000004200 */
[----:B------:R1:W5:Y:S02]  /*5880*/  LDL R146, [R1] ;  /* 0x0000000001927983 */ /* 0x0003640000100800 */
[C---:B-12---:R-:W-:Y:S02]  /*5890*/  HMMA.16816.F32 R4, R24.reuse, R8, RZ ;  /* 0x000000081804723c */ /* 0x046fe400000018ff */
[----:B------:R-:W1:Y:S04]  /*58a0*/  LDSM.16.MT88.4 R140, [R0+0xd400] ;  /* 0x00d40000008c783b */ /* 0x000e680000004200 */
[----:B------:R2:W2:Y:S02]  /*58b0*/  LDL R147, [R1+0x4] ;  /* 0x0000040001937983 */ /* 0x0004a40000100800 */
[C---:B------:R-:W-:Y:S02]  /*58c0*/  HMMA.16816.F32 R8, R24.reuse, R10, RZ ;  /* 0x0000000a1808723c */ /* 0x040fe400000018ff */
[----:B------:R1:W2:Y:S06]  /*58d0*/  LDL R148, [R1+0x8] ;  /* 0x0000080001947983 */ /* 0x0002ac0000100800 */
[C---:B---3--:R-:W-:Y:S08]  /*58e0*/  HMMA.16816.F32 R12, R24.reuse, R16, RZ ;  /* 0x00000010180c723c */ /* 0x048ff000000018ff */
[C---:B------:R-:W-:Y:S08]  /*58f0*/  HMMA.16816.F32 R16, R24.reuse, R18, RZ ;  /* 0x000000121810723c */ /* 0x040ff000000018ff */
[C---:B----4-:R-:W-:Y:S08]  /*5900*/  HMMA.16816.F32 R20, R24.reuse, R28, RZ ;  /* 0x0000001c1814723c */ /* 0x050ff000000018ff */
[----:B------:R-:W-:Y:S01]  /*5910*/  HMMA.16816.F32 R24, R24, R30, RZ ;  /* 0x0000001e1818723c */ /* 0x000fe200000018ff */
[----:B------:R-:W-:Y:S07]  /*5920*/  LDSM.16.M88.4 R28, [R228] ;  /* 0x00000000e41c783b */ /* 0x000fee0000000200 */
[C---:B------:R-:W-:Y:S08]  /*5930*/  HMMA.16816.F32 R4, R32.reuse, R132, R4 ;  /* 0x000000842004723c */ /* 0x040ff00000001804 */
[C---:B------:R-:W-:Y:S01]  /*5940*/  HMMA.16816.F32 R8, R32.reuse, R134, R8 ;  /* 0x000000862008723c */ /* 0x040fe20000001808 */
[----:B------:R-:W3:Y:S07]  /*5950*/  LDSM.16.MT88.4 R132, [R0+0x9800] ;  /* 0x009800000084783b */ /* 0x000eee0000004200 */
[C---:B------:R-:W-:Y:S08]  /*5960*/  HMMA.16816.F32 R12, R32.reuse, R136, R12 ;  /* 0x00000088200c723c */ /* 0x040ff0000000180c */
[C---:B------:R-:W-:Y:S01]  /*5970*/  HMMA.16816.F32 R16, R32.reuse, R138, R16 ;  /* 0x0000008a2010723c */ /* 0x040fe20000001810 */
[----:B------:R-:W4:Y:S07]  /*5980*/  LDSM.16.MT88.4 R136, [R0+0xb800] ;  /* 0x00b800000088783b */ /* 0x000f2e0000004200 */
[C---:B-1----:R-:W-:Y:S08]  /*5990*/  HMMA.16816.F32 R20, R32.reuse, R140, R20 ;  /* 0x0000008c2014723c */ /* 0x042ff00000001814 */
[----:B------:R-:W-:Y:S01]  /*59a0*/  HMMA.16816.F32 R24, R32, R142, R24 ;  /* 0x0000008e2018723c */ /* 0x000fe20000001818 */
[----:B------:R-:W1:Y:S04]  /*59b0*/  LDSM.16.MT88.4 R32, [R0+0xd800] ;  /* 0x00d800000020783b */ /* 0x000e680000004200 */
[----:B------:R-:W-:Y:S03]  /*59c0*/  LDSM.16.MT88.4 R140, [R0+0xbc00] ;  /* 0x00bc0000008c783b */ /* 0x000fe60000004200 */
[C---:B---3--:R-:W-:Y:S08]  /*59d0*/  HMMA.16816.F32 R4, R28.reuse, R132, R4 ;  /* 0x000000841c04723c */ /* 0x048ff00000001804 */
[C---:B------:R-:W-:Y:S01]  /*59e0*/  HMMA.16816.F32 R8, R28.reuse, R134, R8 ;  /* 0x000000861c08723c */ /* 0x040fe20000001808 */
[----:B------:R-:W-:Y:S07]  /*59f0*/  LDSM.16.M88.4 R132, [R227] ;  /* 0x00000000e384783b */ /* 0x000fee0000000200 */
[C---:B----4-:R-:W-:Y:S08]  /*5a00*/  HMMA.16816.F32 R12, R28.reuse, R136, R12 ;  /* 0x000000881c0c723c */ /* 0x050ff0000000180c */
        /* <DEDUP_REMOVED lines=15> */
[----:B------:R-:W-:Y:S03]  /*5b00*/  LDSM.16.M88.4 R132, [R226+0x2000] ;  /* 0x00200000e284783b */ /* 0x000fe60000000200 */
[C---:B---3--:R-:W-:Y:S08]  /*5b10*/  HMMA.16816.F32 R4, R32.reuse, R136, R4 ;  /* 0x000000882004723c */ /* 0x048ff00000001804 */
[C---:B------:R-:W-:Y:S01]  /*5b20*/  HMMA.16816.F32 R8, R32.reuse, R138, R8 ;  /* 0x0000008a2008723c */ /* 0x040fe20000001808 */
[----:B------:R-:W3:Y:S07]  /*5b30*/  LDSM.16.MT88.4 R136, [R0+0xa400] ;  /* 0x00a400000088783b */ /* 0x000eee0000004200 */
[C---:B----4-:R-:W-:Y:S08]  /*5b40*/  HMMA.16816.F32 R12, R32.reuse, R140, R12 ;  /* 0x0000008c200c723c */ /* 0x050ff0000000180c */
        /* <DEDUP_REMOVED lines=24> */
[----:B------:R-:W1:Y:S06]  /*5cd0*/  LDSM.16.MT88.4 R28, [R0+0xec00] ;  /* 0x00ec0000001c783b */ /* 0x000e6c0000004200 */
[----:B-----5:R-:W-:Y:S01]  /*5ce0*/  @P0 IADD3 R32, P1, R150, UR6, RZ ;  /* 0x0000000696200c10 */ /* 0x020fe2000ff3e0ff */
[----:B------:R-:W-:Y:S01]  /*5cf0*/  @UP3 UIADD3 UR6, UP1, UR6, -0x100, URZ ;  /* 0xffffff0006063890 */ /* 0x000fe2000ff3e03f */
[C---:B---3--:R-:W-:Y:S05]  /*5d00*/  HMMA.16816.F32 R4, R132.reuse, R136, R4 ;  /* 0x000000888404723c */ /* 0x048fea0000001804 */
[----:B------:R-:W-:Y:S01]  /*5d10*/  @P0 IADD3.X R33, R149, UR5, RZ, P1, !PT ;  /* 0x0000000595210c10 */ /* 0x000fe20008ffe4ff */
[----:B------:R-:W-:Y:S01]  /*5d20*/  IMAD.MOV.U32 R149, RZ, RZ, c[0x0][0x1c0] ;  /* 0x00007000ff957624 */ /* 0x000fe200078e00ff */
[CC--:B------:R-:W-:Y:S01]  /*5d30*/  LEA R34, P1, R144.reuse, R232.reuse, 0x2 ;  /* 0x000000e890227211 */ /* 0x0c0fe200078210ff */
[C---:B------:R-:W-:Y:S01]  /*5d40*/  HMMA.16816.F32 R8, R132.reuse, R138, R8 ;  /* 0x0000008a8408723c */ /* 0x040fe20000001808 */
[----:B------:R-:W-:Y:S01]  /*5d50*/  @UP3 UIADD3.X UR5, UR5, -0x1, URZ, UP1, !UPT ;  /* 0xffffffff05053890 */ /* 0x000fe20008ffe43f */
[----:B------:R-:W3:Y:S02]  /*5d60*/  @P0 LDG.E R145, [R32.64] ;  /* 0x0000002220910981 */ /* 0x000ee4000c1e1900 */
[-C--:B------:R-:W-:Y:S01]  /*5d70*/  LEA.HI.X.SX32 R35, R144, R233.reuse, 0x2, P1 ;  /* 0x000000e990237211 */ /* 0x080fe200008f16ff */
[----:B------:R-:W-:Y:S01]  /*5d80*/  IMAD R149, R149, c[0x0][0x22c], RZ ;  /* 0x00008b0095957a24 */ /* 0x000fe200078e02ff */
[----:B------:R-:W5:Y:S02]  /*5d90*/  @P0 LDG.E R146, [R32.64+0xa0] ;  /* 0x0000a02220920981 */ /* 0x000f64000c1e1900 */
[C---:B----4-:R-:W-:Y:S02]  /*5da0*/  HMMA.16816.F32 R12, R132.reuse, R140, R12 ;  /* 0x0000008c840c723c */ /* 0x050fe4000000180c */
[----:B--2---:R-:W2:Y:S02]  /*5db0*/  @P0 LDG.E R147, [R32.64+0x80] ;  /* 0x0000802220930981 */ /* 0x004ea4000c1e1900 */
[----:B------:R-:W-:Y:S02]  /*5dc0*/  IMAD.SHL.U32 R149, R149, 0x20, RZ ;  /* 0x0000002095957824 */ /* 0x000fe400078e00ff */
[----:B------:R-:W4:Y:S02]  /*5dd0*/  @P0 LDG.E R148, [R32.64+0x20] ;  /* 0x0000202220940981 */ /* 0x000f24000c1e1900 */
        /* <DEDUP_REMOVED lines=9> */
[----:B-----5:R5:W-:Y:S04]  /*5e70*/  @P0 STL [R1], R146 ;  /* 0x0000009201000387 */ /* 0x020be80000100800 */
[----:B--2---:R2:W-:Y:S04]  /*5e80*/  @P0 STL [R1+0x4], R147 ;  /* 0x0000049301000387 */ /* 0x0045e80000100800 */
[----:B----4-:R4:W-:Y:S04]  /*5e90*/  @P0 STL [R1+0x8], R148 ;  /* 0x0000089401000387 */ /* 0x0109e80000100800 */
[----:B------:R-:W3:Y:S01]  /*5ea0*/  LDL R0, [R1+0x18] ;  /* 0x0000180001007983 */ /* 0x000ee20000100800 */
[----:B-1----:R-:W-:Y:S04]  /*5eb0*/  IMAD.MOV.U32 R145, RZ, RZ, c[0x0][0x1c0] ;  /* 0x00007000ff917624 */ /* 0x002fe800078e00ff */
[----:B------:R-:W-:Y:S04]  /*5ec0*/  IMAD R145, R145, c[0x0][0x22c], RZ ;  /* 0x00008b0091917a24 */ /* 0x000fe800078e02ff */
[----:B------:R-:W-:Y:S02]  /*5ed0*/  IMAD.SHL.U32 R145, R145, 0x10, RZ ;  /* 0x0000001091917824 */ /* 0x000fe400078e00ff */
[----:B-----5:R-:W-:Y:S03]  /*5ee0*/  IMAD.MOV.U32 R146, RZ, RZ, c[0x0][0x1c0] ;  /* 0x00007000ff927624 */ /* 0x020fe600078e00ff */
        /* <DEDUP_REMOVED lines=9> */
[----:B----4-:R-:W-:Y:S01]  /*5f80*/  IMAD.MOV.U32 R148, RZ, RZ, c[0x0][0x1c0] ;  /* 0x00007000ff947624 */ /* 0x010fe200078e00ff */
[-C--:B------:R-:W-:Y:S01]  /*5f90*/  LEA R4, P1, R146, R232.reuse, 0x2 ;  /* 0x000000e892047211 */ /* 0x080fe200078210ff */
[----:B------:R-:W-:Y:S02]  /*5fa0*/  IMAD R147, R147, c[0x0][0x22c], RZ ;  /* 0x00008b0093937a24 */ /* 0x000fe400078e02ff */
[----:B------:R-:W-:Y:S01]  /*5fb0*/  IMAD R148, R148, c[0x0][0x22c], RZ ;  /* 0x00008b0094947a24 */ /* 0x000fe200078e02ff */
[-C--:B------:R-:W-:Y:S01]  /*5fc0*/  LEA.HI.X.SX32 R5, R146, R233.reuse, 0x2, P1 ;  /* 0x000000e992057211 */ /* 0x080fe200008f16ff */
[----:B------:R-:W-:Y:S02]  /*5fd0*/  IMAD R147, R147, 0x30, RZ ;  /* 0x0000003093937824 */ /* 0x000fe400078e02ff */
[----:B------:R-:W-:Y:S02]  /*5fe0*/  IMAD R148, R148, 0x28, RZ ;  /* 0x0000002894947824 */ /* 0x000fe400078e02ff */
[----:B------:R2:W-:Y:S01]  /*5ff0*/  RED.E.ADD.F32.FTZ.RN.STRONG.GPU [R4.64], R7 ;  /* 0x000000070400798e */ /* 0x0005e2000c10e7a2 */
[----:B------:R-:W-:Y:S02]  /*6000*/  IMAD.MOV.U32 R146, RZ, RZ, c[0x0][0x1c0] ;  /* 0x00007000ff927624 */ /* 0x000fe400078e00ff */
[----:B------:R-:W-:Y:S01]  /*6010*/  IMAD.IADD R33, R144, 0x1, R33 ;  /* 0x0000000190217824 */ /* 0x000fe200078e0221 */
[----:B------:R4:W-:Y:S01]  /*6020*/  RED.E.ADD.F32.FTZ.RN.STRONG.GPU [R30.64], R8 ;  /* 0x000000081e00798e */ /* 0x0009e2000c10e7a2 */
[----:B------:R-:W-:Y:S04]  /*6030*/  IMAD R146, R146, c[0x0][0x22c], RZ ;  /* 0x00008b0092927a24 */ /* 0x000fe800078e02ff */
        /* <DEDUP_REMOVED lines=41> */
[-C--:B-----5:R-:W-:Y:S01]  /*62d0*/  LEA R4, P0, R139, R232.reuse, 0x2 ;  /* 0x000000e88b047211 */ /* 0x0a0fe200078010ff */
        /* <DEDUP_REMOVED lines=27> */
[CC--:B-----5:R-:W-:Y:S01]  /*6490*/  LEA R10, P3, R32.reuse, R232.reuse, 0x2 ;  /* 0x000000e8200a7211 */ /* 0x0e0fe200078610ff */
        /* <DEDUP_REMOVED lines=63> */
[----:B-----5:R-:W-:Y:S04]  /*6890*/  IMAD.MOV.U32 R3, RZ, RZ, R0 ;  /* 0x000000ffff037224 */ /* 0x020fe800078e0000 */
[C---:B------:R-:W-:Y:S08]  /*68a0*/  HMMA.16816.F32 R96, R4.reuse, R14, R96 ;  /* 0x0000000e0460723c */ /* 0x040ff00000001860 */
[-C--:B----4-:R-:W-:Y:S08]  /*68b0*/  HMMA.16816.F32 R100, R4, R20.reuse, R100 ;  /* 0x000000140464723c */ /* 0x090ff00000001864 */
        /* <DEDUP_REMOVED lines=20> */
.L_x_228:
        /* <DEDUP_REMOVED lines=235> */
.L_x_225:
        /* <DEDUP_REMOVED lines=11> */
.L_x_232:
[----:B------:R-:W-:Y:S05]  /*7960*/  EXIT ;  /* 0x000000000000794d */ /* 0x000fea0003800000 */
.L_x_234:
        /* <DEDUP_REMOVED lines=9> */
.L_x_672:


//--------------------- .text._ZN5flash44flash_bwd_dq_dk_dv_loop_seqk_parallel_kernelI23Flash_bwd_kernel_traitsILi96ELi64ELi128ELi8ELi2ELi4ELi4ELb1ELb0EN7cutlass6half_tE19Flash_kernel_traitsILi96ELi64ELi128ELi8ES3_EELb1ELb1ELb0ELb0ELb0ELb1ELb0EEEvNS_16Flash_bwd_paramsE --------------------------
	.section	.text._ZN5flash44flash_bwd_dq_dk_dv_loop_seqk_parallel_kernelI23Flash_bwd_kernel_traitsILi96ELi64ELi128ELi8ELi2ELi4ELi4ELb1ELb0EN7cutlass6half_tE19Flash_kernel_traitsILi96ELi64ELi128ELi8ES3_EELb1ELb1ELb0ELb0ELb0ELb1ELb0EEEvNS_16Flash_bwd_paramsE,"ax",@progbits
	.sectioninfo	@"SHI_REGISTERS=255"
	.align	128
        .global         _ZN5flash44flash_bwd_dq_dk_dv_loop_seqk_parallel_kernelI23Flash_bwd_kernel_traitsILi96ELi64ELi128ELi8ELi2ELi4ELi4ELb1ELb0EN7cutlass6half_tE19Flash_kernel_traitsILi96ELi64ELi128ELi8ES3_EELb1ELb1ELb0ELb0ELb0ELb1ELb0EEEvNS_16Flash_bwd_paramsE
        .type           _ZN5flash44flash_bwd_dq_dk_dv_loop_seqk_parallel_kernelI23Flash_bwd_kernel_traitsILi96ELi64ELi128ELi8ELi2ELi4ELi4ELb1ELb0EN7cutlass6half_tE19Flash_kernel_traitsILi96ELi64ELi128ELi8ES3_EELb1ELb1ELb0ELb0ELb0ELb1ELb0EEEvNS_16Flash_bwd_paramsE,@function
        .size           _ZN5flash44flash_bwd_dq_dk_dv_loop_seqk_parallel_kernelI23Flash_bwd_kernel_traitsILi96ELi64ELi128ELi8ELi2ELi4ELi4ELb1ELb0EN7cutlass6half_tE19Flash_kernel_traitsILi96ELi64ELi128ELi8ES3_EELb1ELb1ELb0ELb0ELb0ELb1ELb0EEEvNS_16Flash_bwd_paramsE,(.L_x_673 - _ZN5flash44flash_bwd_dq_dk_dv_loop_seqk_parallel_kernelI23Flash_bwd_kernel_traitsILi96ELi64ELi128ELi8ELi2ELi4ELi4ELb1ELb0EN7cutlass6half_tE19Flash_kernel_traitsILi96ELi64ELi128ELi8ES3_EELb1ELb1ELb0ELb0ELb0ELb1ELb0EEEvNS_16Flash_bwd_paramsE)
        .other          _ZN5flash44flash_bwd_dq_dk_dv_loop_seqk_parallel_kernelI23Flash_bwd_kernel_traitsILi96ELi64ELi128ELi8ELi2ELi4ELi4ELb1ELb0EN7cutlass6half_tE19Flash_kernel_traitsILi96ELi64ELi128ELi8ES3_EELb1ELb1ELb0ELb0ELb0ELb1ELb0EEEvNS_16Flash_bwd_paramsE,@"STO_CUDA_ENTRY STV_DEFAULT"
_ZN5flash44flash_bwd_dq_dk_dv_loop_seqk_parallel_kernelI23Flash_bwd_kernel_traitsILi96ELi64ELi128ELi8ELi2ELi4ELi4ELb1ELb0EN7cutlass6half_tE19Flash_kernel_traitsILi96ELi64ELi128ELi8ES3_EELb1ELb1ELb0ELb0ELb0ELb1ELb0EEEvNS_16Flash_bwd_paramsE:
.text._ZN5flash44flash_bwd_dq_dk_dv_loop_seqk_parallel_kernelI23Flash_bwd_kernel_traitsILi96ELi64ELi128ELi8ELi2ELi4ELi4ELb1ELb0EN7cutlass6half_tE19Flash_kernel_traitsILi96ELi64ELi128ELi8ES3_EELb1ELb1ELb0ELb0ELb0ELb1ELb0EEEvNS_16Flash_bwd_paramsE:
        /* <DEDUP_REMOVED lines=49> */
[----:B------:R-:W-:Y:S01]  /*0310*/  LOP3.LUT R8, R4, 0xffffffe0, RZ, 0xc0, !PT ;  /* 0xffffffe004087812 */ /* 0x000fe200078ec0ff */
        /* <DEDUP_REMOVED lines=23> */
[--C-:B------:R-:W-:Y:S01]  /*0490*/  SHF.R.S32.HI R0, RZ, 0x5, R4.reuse ;  /* 0x00000005ff007819 */ /* 0x100fe20000011404 */
[----:B------:R-:W-:Y:S01]  /*04a0*/  ULDC UR58, c[0x0][0x1c8] ;  /* 0x00007200003a7ab9 */ /* 0x000fe20000000800 */
[----:B------:R-:W-:Y:S01]  /*04b0*/  SHF.R.S32.HI R2, RZ, 0x1f, R4 ;  /* 0x0000001fff027819 */ /* 0x000fe20000011404 */
[----:B------:R-:W-:Y:S01]  /*04c0*/  ULDC.U8 UR8, c[0x0][0x3d0] ;  /* 0x0000f40000087ab9 */ /* 0x000fe20000000000 */
[----:B------:R-:W-:Y:S01]  /*04d0*/  LEA.HI R247, R3, R8, RZ, 0x2 ;  /* 0x0000000803f77211 */ /* 0x000fe200078f10ff */
[----:B------:R-:W-:Y:S01]  /*04e0*/  IMAD R5, R0, 0x8, R5 ;  /* 0x0000000800057824 */ /* 0x000fe200078e0205 */
[-C--:B------:R-:W-:Y:S01]  /*04f0*/  LEA.HI R4, R4, R0.reuse, RZ, 0x1 ;  /* 0x0000000004047211 */ /* 0x080fe200078f08ff */
[----:B------:R-:W-:Y:S01]  /*0500*/  ULDC UR52, c[0x0][0x224] ;  /* 0x0000890000347ab9 */ /* 0x000fe20000000800 */
[----:B------:R-:W-:Y:S01]  /*0510*/  LEA.HI R2, R2, R0, RZ, 0x2 ;  /* 0x0000000002027211 */ /* 0x000fe200078f10ff */
[----:B------:R-:W-:Y:S01]  /*0520*/  @UP5 UIMAD UR56, UR30, UR51, URZ ;  /* 0x000000331e3852a4 */ /* 0x000fe2000f8e023f */
[----:B------:R-:W-:Y:S01]  /*0530*/  SHF.R.S32.HI R3, RZ, 0x3, R12 ;  /* 0x00000003ff037819 */ /* 0x000fe2000001140c */
[----:B------:R-:W-:Y:S01]  /*0540*/  ULDC.64 UR12, c[0x0][0x118] ;  /* 0x00004600000c7ab9 */ /* 0x000fe20000000a00 */
[----:B------:R-:W-:Y:S01]  /*0550*/  LOP3.LUT R4, R4, 0xfffffffe, RZ, 0xc0, !PT ;  /* 0xfffffffe04047812 */ /* 0x000fe200078ec0ff */
[----:B------:R-:W-:Y:S01]  /*0560*/  ULOP3.LUT UR58, UR35, UR58, URZ, 0x3c, !UPT ;  /* 0x0000003a233a7292 */ /* 0x000fe2000f8e3c3f */
[----:B------:R-:W-:Y:S01]  /*0570*/  LOP3.LUT R2, R2, 0xfffffffc, RZ, 0xc0, !PT ;  /* 0xfffffffc02027812 */ /* 0x000fe200078ec0ff */
[----:B------:R-:W-:Y:S01]  /*0580*/  IMAD.SHL.U32 R3, R3, 0x40, RZ ;  /* 0x0000004003037824 */ /* 0x000fe200078e00ff */
[----:B------:R-:W-:Y:S01]  /*0590*/  LEA.HI R6, R11, R11, RZ, 0x1 ;  /* 0x0000000b0b067211 */ /* 0x000fe200078f08ff */
[C---:B------:R-:W-:Y:S01]  /*05a0*/  IMAD.IADD R19, R0.reuse, 0x1, -R4 ;  /* 0x0000000100137824 */ /* 0x040fe200078e0a04 */
[----:B------:R-:W-:Y:S01]  /*05b0*/  SHF.R.S32.HI R8, RZ, 0x1f, R9 ;  /* 0x0000001fff087819 */ /* 0x000fe20000011409 */
[----:B------:R-:W-:Y:S01]  /*05c0*/  IMAD.IADD R10, R0, 0x1, -R2 ;  /* 0x00000001000a7824 */ /* 0x000fe200078e0a02 */
[----:B------:R-:W-:Y:S01]  /*05d0*/  LOP3.LUT R0, R3, 0xc0, RZ, 0xc0, !PT ;  /* 0x000000c003007812 */ /* 0x000fe200078ec0ff */
[----:B------:R-:W-:Y:S01]  /*05e0*/  USHF.R.S32.HI UR59, URZ, 0x1f, UR35 ;  /* 0x0000001f3f3b7899 */ /* 0x000fe20008011423 */
[----:B------:R-:W-:Y:S01]  /*05f0*/  LOP3.LUT R2, R6, 0x7fffffe, RZ, 0xc0, !PT ;  /* 0x07fffffe06027812 */ /* 0x000fe200078ec0ff */
[----:B------:R-:W-:Y:S01]  /*0600*/  STL [R1+0x2c], R19 ;  /* 0x00002c1301007387 */ /* 0x000fe20000100800 */
[----:B------:R-:W-:Y:S01]  /*0610*/  SHF.R.U32.HI R4, RZ, 0x3, R0 ;  /* 0x00000003ff047819 */ /* 0x000fe20000011600 */
[----:B------:R-:W-:Y:S01]  /*0620*/  UISETP.NE.AND UP6, UPT, UR8, URZ, UPT ;  /* 0x0000003f0800728c */ /* 0x000fe2000bfc5270 */
[----:B------:R-:W-:Y:S01]  /*0630*/  LOP3.LUT R3, R0, 0x18, R22, 0xf8, !PT ;  /* 0x0000001800037812 */ /* 0x000fe200078ef816 */
[----:B------:R-:W-:Y:S01]  /*0640*/  IMAD.IADD R2, R11, 0x1, -R2 ;  /* 0x000000010b027824 */ /* 0x000fe200078e0a02 */
[-C--:B------:R-:W-:Y:S01]  /*0650*/  LEA.HI R8, R8, R9.reuse, RZ, 0x3 ;  /* 0x0000000908087211 */ /* 0x080fe200078f18ff */
[----:B------:R-:W-:Y:S01]  /*0660*/  IMAD R0, R20, 0x4, R13 ;  /* 0x0000000414007824 */ /* 0x000fe200078e020d */
[----:B------:R-:W-:Y:S01]  /*0670*/  LOP3.LUT R3, R3, R4, RZ, 0x3c, !PT ;  /* 0x0000000403037212 */ /* 0x000fe200078e3cff */
[----:B------:R-:W-:Y:S01]  /*0680*/  STL [R1+0x30], R22 ;  /* 0x0000301601007387 */ /* 0x000fe20000100800 */
[----:B------:R-:W-:Y:S01]  /*0690*/  LOP3.LUT P4, RZ, R7, 0x2, RZ, 0xc0, !PT ;  /* 0x0000000207ff7812 */ /* 0x000fe2000788c0ff */
[----:B------:R-:W-:Y:S01]  /*06a0*/  IMAD R17, R0, 0x8, R2 ;  /* 0x0000000800117824 */ /* 0x000fe200078e0202 */
[----:B------:R-:W-:Y:S01]  /*06b0*/  LEA.HI R0, R9, R9, RZ, 0x1 ;  /* 0x0000000909007211 */ /* 0x000fe200078f08ff */
[----:B------:R-:W-:Y:S01]  /*06c0*/  IMAD.U32 R3, R5, 0x20, R3 ;  /* 0x0000002005037824 */ /* 0x000fe200078e0003 */
[----:B------:R-:W-:Y:S01]  /*06d0*/  LOP3.LUT R2, R8, 0xfffffff8, RZ, 0xc0, !PT ;  /* 0xfffffff808027812 */ /* 0x000fe200078ec0ff */
[----:B------:R-:W-:Y:S01]  /*06e0*/  STL [R1+0x28], R20 ;  /* 0x0000281401007387 */ /* 0x000fe20000100800 */
[----:B------:R-:W-:Y:S01]  /*06f0*/  LOP3.LUT R4, R0, 0x7fffffe, RZ, 0xc0, !PT ;  /* 0x07fffffe00047812 */ /* 0x000fe200078ec0ff */
[----:B------:R-:W-:Y:S01]  /*0700*/  USHF.R.S32.HI UR61, URZ, 0x1f, UR30 ;  /* 0x0000001f3f3d7899 */ /* 0x000fe2000801141e */
[----:B------:R-:W-:Y:S01]  /*0710*/  SHF.R.S32.HI R247, RZ, 0x2, R247 ;  /* 0x00000002fff77819 */ /* 0x000fe200000114f7 */
[----:B------:R1:W-:Y:S01]  /*0720*/  STL [R1+0x20], R3 ;  /* 0x0000200301007387 */ /* 0x0003e20000100800 */
[C---:B------:R-:W-:Y:S01]  /*0730*/  IMAD.IADD R14, R9.reuse, 0x1, -R2 ;  /* 0x00000001090e7824 */ /* 0x040fe200078e0a02 */
[----:B------:R-:W-:Y:S01]  /*0740*/  USHF.R.S32.HI UR60, URZ, 0x1f, UR35 ;  /* 0x0000001f3f3c7899 */ /* 0x000fe20008011423 */
[----:B------:R-:W-:Y:S01]  /*0750*/  IMAD.IADD R15, R9, 0x1, -R4 ;  /* 0x00000001090f7824 */ /* 0x000fe200078e0a04 */
[--C-:B------:R-:W-:Y:S01]  /*0760*/  SHF.R.S32.HI R4, RZ, 0x1, R0.reuse ;  /* 0x00000001ff047819 */ /* 0x100fe20000011400 */
[----:B------:R-:W-:Y:S01]  /*0770*/  IMAD R247, R19, 0x10, R247 ;  /* 0x0000001013f77824 */ /* 0x000fe200078e02f7 */
[----:B------:R-:W-:Y:S01]  /*0780*/  SHF.R.S32.HI R0, RZ, 0x1f, R0 ;  /* 0x0000001fff007819 */ /* 0x000fe20000011400 */
[----:B------:R-:W-:-:S02]  /*0790*/  UIMAD.WIDE.U32 UR42, UR36, UR44, URZ ;  /* 0x0000002c242a72a5 */ /* 0x000fc4000f8e003f */
[----:B------:R-:W-:Y:S01]  /*07a0*/  UIMAD UR53, UR37, UR44, URZ ;  /* 0x0000002c253572a4 */ /* 0x000fe2000f8e023f */
[----:B------:R-:W-:Y:S01]  /*07b0*/  LEA.HI R2, R0, R4, RZ, 0x2 ;  /* 0x0000000400027211 */ /* 0x000fe200078f10ff */
[----:B------:R-:W-:Y:S01]  /*07c0*/  USHF.R.S32.HI UR55, URZ, 0x1f, UR48 ;  /* 0x0000001f3f377899 */ /* 0x000fe20008011430 */
[----:B------:R-:W-:Y:S01]  /*07d0*/  SHF.R.S32.HI R0, RZ, 0x1, R6 ;  /* 0x00000001ff007819 */ /* 0x000fe20000011406 */
[----:B------:R-:W-:Y:S01]  /*07e0*/  UIMAD UR52, UR5, UR52, URZ ;  /* 0x00000034053472a4 */ /* 0x000fe2000f8e023f */
[C---:B------:R-:W-:Y:S01]  /*07f0*/  LEA.HI R6, R7.reuse, R7, RZ, 0x1 ;  /* 0x0000000707067211 */ /* 0x040fe200078f08ff */
[----:B------:R-:W-:Y:S01]  /*0800*/  @!UP5 UIMAD UR51, UR6, UR51, URZ ;  /* 0x000000330633d2a4 */ /* 0x000fe2000f8e023f */
[C---:B------:R-:W-:Y:S01]  /*0810*/  LOP3.LUT P6, RZ, R0.reuse, 0x2, RZ, 0xc0, !PT ;  /* 0x0000000200ff7812 */ /* 0x040fe200078cc0ff */
[----:B------:R-:W-:Y:S01]  /*0820*/  IMAD.SHL.U32 R0, R0, 0x40, RZ ;  /* 0x0000004000007824 */ /* 0x000fe200078e00ff */
[----:B------:R-:W-:Y:S02]  /*0830*/  USHF.R.S32.HI UR50, URZ, 0x1f, UR46 ;  /* 0x0000001f3f327899 */ /* 0x000fe4000801142e */
[----:B------:R-:W-:Y:S01]  /*0840*/  SEL R222, R230, 0xffffffe0, !P6 ;  /* 0xffffffe0e6de7807 */ /* 0x000fe20007000000 */
[----:B------:R-:W-:Y:S01]  /*0850*/  USHF.R.S32.HI UR49, URZ, 0x1f, UR41 ;  /* 0x0000001f3f317899 */ /* 0x000fe20008011429 */
[----:B------:R-:W-:Y:S01]  /*0860*/  LOP3.LUT R0, R0, 0xc0, RZ, 0xc0, !PT ;  /* 0x000000c000007812 */ /* 0x000fe200078ec0ff */
[----:B------:R-:W-:Y:S01]  /*0870*/  UMOV UR40, 0xffffd000 ;  /* 0xffffd00000287882 */ /* 0x000fe20000000000 */
[----:B-1----:R-:W-:-:S04]  /*0880*/  LOP3.LUT R3, R7, 0x1, RZ, 0xc0, !PT ;  /* 0x0000000107037812 */ /* 0x002fc800078ec0ff */
[----:B------:R-:W-:Y:S01]  /*0890*/  ISETP.NE.U32.AND P5, PT, R3, 0x1, PT ;  /* 0x000000010300780c */ /* 0x000fe20003fa5070 */
[----:B------:R-:W-:-:S03]  /*08a0*/  IMAD.SHL.U32 R3, R11, 0x40, RZ ;  /* 0x000000400b037824 */ /* 0x000fc600078e00ff */
[----:B------:R-:W-:Y:S02]  /*08b0*/  SEL R236, R236, 0x10, !P5 ;  /* 0x00000010ecec7807 */ /* 0x000fe40006800000 */
[----:B------:R-:W-:Y:S02]  /*08c0*/  LOP3.LUT R5, R3, 0x1c0, RZ, 0xc0, !PT ;  /* 0x000001c003057812 */ /* 0x000fe400078ec0ff */
[----:B------:R-:W-:Y:S01]  /*08d0*/  LOP3.LUT R3, R2, 0xfffffffc, RZ, 0xc0, !PT ;  /* 0xfffffffc02037812 */ /* 0x000fe200078ec0ff */
[----:B------:R-:W-:-:S04]  /*08e0*/  IMAD.SHL.U32 R2, R10, 0x10, RZ ;  /* 0x000000100a027824 */ /* 0x000fc800078e00ff */
[----:B------:R-:W-:Y:S01]  /*08f0*/  IMAD.IADD R9, R4, 0x1, -R3 ;  /* 0x0000000104097824 */ /* 0x000fe200078e0a03 */
[----:B------:R-:W-:Y:S02]  /*0900*/  LOP3.LUT R3, R0, 0x8, R12, 0xf8, !PT ;  /* 0x0000000800037812 */ /* 0x000fe400078ef80c */
[----:B------:R-:W-:Y:S02]  /*0910*/  SHF.R.U32.HI R0, RZ, 0x3, R0 ;  /* 0x00000003ff007819 */ /* 0x000fe40000011600 */
[----:B------:R-:W-:Y:S02]  /*0920*/  LOP3.LUT R2, R5, 0x30, R2, 0xf8, !PT ;  /* 0x0000003005027812 */ /* 0x000fe400078ef802 */
[----:B------:R-:W-:Y:S01]  /*0930*/  LOP3.LUT R221, R3, R0, RZ, 0x3c, !PT ;  /* 0x0000000003dd7212 */ /* 0x000fe200078e3cff */
[----:B------:R-:W-:Y:S01]  /*0940*/  IMAD.SHL.U32 R3, R20, 0x20, RZ ;  /* 0x0000002014037824 */ /* 0x000fe200078e00ff */
[----:B------:R-:W-:Y:S02]  /*0950*/  LOP3.LUT R0, R6, 0x3fffffe, RZ, 0xc0, !PT ;  /* 0x03fffffe06007812 */ /* 0x000fe400078ec0ff */
[----:B------:R-:W-:Y:S01]  /*0960*/  LOP3.LUT R4, R2, 0x8, R12, 0xf8, !PT ;  /* 0x0000000802047812 */ /* 0x000fe200078ef80c */
[----:B------:R-:W-:Y:S01]  /*0970*/  IMAD.U32 R221, R17, 0x20, R221 ;  /* 0x0000002011dd7824 */ /* 0x000fe200078e00dd */
[----:B------:R-:W-:Y:S01]  /*0980*/  SHF.R.U32.HI R2, RZ, 0x3, R5 ;  /* 0x00000003ff027819 */ /* 0x000fe20000011605 */
[----:B------:R-:W-:-:S02]  /*0990*/  IMAD.IADD R5, R7, 0x1, -R0 ;  /* 0x0000000107057824 */ /* 0x000fc400078e0a00 */
[----:B------:R-:W-:Y:S01]  /*09a0*/  IMAD.SHL.U32 R0, R7, 0x40, RZ ;  /* 0x0000004007007824 */ /* 0x000fe200078e00ff */
[----:B------:R-:W-:Y:S01]  /*09b0*/  LOP3.LUT R11, R4, R2, RZ, 0x3c, !PT ;  /* 0x00000002040b7212 */ /* 0x000fe200078e3cff */
[----:B------:R-:W-:Y:S01]  /*09c0*/  IMAD.SHL.U32 R4, R16, 0x2, RZ ;  /* 0x0000000210047824 */ /* 0x000fe200078e00ff */
[----:B------:R-:W-:Y:S01]  /*09d0*/  SHF.R.S32.HI R2, RZ, 0x3, R8 ;  /* 0x00000003ff027819 */ /* 0x000fe20000011408 */
[----:B------:R-:W-:Y:S01]  /*09e0*/  IMAD.SHL.U32 R221, R221, 0x2, RZ ;  /* 0x00000002dddd7824 */ /* 0x000fe200078e00ff */
[----:B------:R-:W-:-:S03]  /*09f0*/  LOP3.LUT R0, R0, 0x1c0, RZ, 0xc0, !PT ;  /* 0x000001c000007812 */ /* 0x000fc600078ec0ff */
        /* <DEDUP_REMOVED lines=8> */
[----:B------:R-:W-:Y:S01]  /*0a80*/  SHF.R.S32.HI R0, RZ, 0x1, R6 ;  /* 0x00000001ff007819 */ /* 0x000fe20000011406 */
[----:B------:R-:W-:Y:S01]  /*0a90*/  IMAD.U32 R3, RZ, RZ, UR15 ;  /* 0x0000000fff037e24 */ /* 0x000fe2000f8e00ff */
[----:B------:R-:W-:-:S02]  /*0aa0*/  SHF.R.S32.HI R2, RZ, 0x7, R18 ;  /* 0x00000007ff027819 */ /* 0x000fc40000011412 */
[C---:B------:R-:W-:Y:S01]  /*0ab0*/  LOP3.LUT P3, RZ, R0.reuse, 0x2, RZ, 0xc0, !PT ;  /* 0x0000000200ff7812 */ /* 0x040fe2000786c0ff */
[----:B------:R-:W-:Y:S02]  /*0ac0*/  IMAD.SHL.U32 R0, R0, 0x40, RZ ;  /* 0x0000004000007824 */ /* 0x000fe400078e00ff */
[----:B------:R-:W-:Y:S01]  /*0ad0*/  IMAD R3, R2, 0x1000, R4 ;  /* 0x0000100002037824 */ /* 0x000fe200078e0204 */
        /* <DEDUP_REMOVED lines=47> */
.L_x_263:
[----:B------:R-:W-:Y:S02]  /*0dd0*/  ULDC.64 UR4, c[0x0][0x240] ;  /* 0x0000900000047ab9 */ /* 0x000fe40000000a00 */
[----:B------:R-:W-:Y:S02]  /*0de0*/  UISETP.NE.U32.AND UP1, UPT, URZ, UR4, UPT ;  /* 0x000000043f00728c */ /* 0x000fe4000bf25070 */
[----:B------:R-:W-:Y:S02]  /*0df0*/  USHF.L.U32 UR14, UR30, 0x2, URZ ;  /* 0x000000021e0e7899 */ /* 0x000fe4000800063f */
[----:B------:R-:W-:Y:S02]  /*0e00*/  USHF.R.S32.HI UR39, URZ, 0x1f, UR30 ;  /* 0x0000001f3f277899 */ /* 0x000fe4000801141e */
[----:B------:R-:W-:-:S02]  /*0e10*/  UISETP.NE.AND.EX UP1, UPT, URZ, UR5, UPT, UP1 ;  /* 0x000000053f00728c */ /* 0x000fc4000bf25310 */
[----:B------:R-:W-:Y:S02]  /*0e20*/  ULDC.64 UR8, c[0x0][0x250] ;  /* 0x0000940000087ab9 */ /* 0x000fe40000000a00 */
[----:B------:R-:W-:Y:S02]  /*0e30*/  UISETP.NE.U32.AND UP3, UPT, URZ, UR8, UPT ;  /* 0x000000083f00728c */ /* 0x000fe4000bf65070 */
[----:B------:R-:W-:Y:S01]  /*0e40*/  USHF.L.U64.HI UR10, UR30, 0x2, UR39 ;  /* 0x000000021e0a7899 */ /* 0x000fe20008010227 */
[----:B------:R-:W-:Y:S01]  /*0e50*/  PLOP3.LUT P2, PT, PT, PT, UP1, 0x80, 0x0 ;  /* 0x000000000000781c */ /* 0x000fe20003f4f018 */
[----:B------:R-:W-:Y:S02]  /*0e60*/  UIADD3 UR4, UP0, UR14, UR4, URZ ;  /* 0x000000040e047290 */ /* 0x000fe4000ff1e03f */
[----:B------:R-:W-:Y:S02]  /*0e70*/  UISETP.NE.AND.EX UP3, UPT, URZ, UR9, UPT, UP3 ;  /* 0x000000093f00728c */ /* 0x000fe4000bf65330 */
[----:B------:R-:W-:-:S02]  /*0e80*/  UIADD3.X UR5, UR10, UR5, URZ, UP0, !UPT ;  /* 0x000000050a057290 */ /* 0x000fc400087fe43f */
[----:B-1----:R-:W-:Y:S01]  /*0e90*/  IMAD.U32 R4, RZ, RZ, UR4 ;  /* 0x00000004ff047e24 */ /* 0x002fe2000f8e00ff */
[----:B------:R-:W-:Y:S01]  /*0ea0*/  ULDC.U8 UR11, c[0x0][0x312] ;  /* 0x0000c480000b7ab9 */ /* 0x000fe20000000000 */
[----:B------:R-:W-:Y:S01]  /*0eb0*/  PLOP3.LUT P0, PT, PT, PT, UP3, 0x80, 0x0 ;  /* 0x000000000000781c */ /* 0x000fe20003f0f038 */
[----:B------:R-:W-:Y:S01]  /*0ec0*/  ULDC.64 UR6, c[0x0][0x248] ;  /* 0x0000920000067ab9 */ /* 0x000fe20000000a00 */
[----:B------:R-:W-:Y:S01]  /*0ed0*/  IMAD.U32 R5, RZ, RZ, UR5 ;  /* 0x00000005ff057e24 */ /* 0x000fe2000f8e00ff */
[----:B------:R-:W-:Y:S02]  /*0ee0*/  UISETP.NE.AND UP4, UPT, UR11, URZ, UPT ;  /* 0x0000003f0b00728c */ /* 0x000fe4000bf85270 */
[----:B------:R-:W-:Y:S02]  /*0ef0*/  @UP3 UIADD3 UR4, UP0, UR14, UR8, URZ ;  /* 0x000000080e043290 */ /* 0x000fe4000ff1e03f */
[----:B------:R1:W2:Y:S01]  /*0f00*/  @P2 LDG.E R8, [R4.64] ;  /* 0x0000000c04082981 */ /* 0x0002a2000c1e1900 */
[----:B------:R-:W-:-:S02]  /*0f10*/  UISETP.EQ.U32.AND UP2, UPT, URZ, UR6, UPT ;  /* 0x000000063f00728c */ /* 0x000fc4000bf42070 */
        /* <DEDUP_REMOVED lines=32> */
.L_x_235:
        /* <DEDUP_REMOVED lines=59> */
.L_x_237:
        /* <DEDUP_REMOVED lines=8> */
[----:B------:R-:W-:-:S04]  /*1550*/  UIMAD UR6, UR6, UR4, URZ ;  /* 0x00000004060672a4 */ /* 0x000fc8000f8e023f */
[----:B------:R-:W-:-:S03]  /*1560*/  UIMAD UR8, UR21, UR5, UR6 ;  /* 0x00000005150872a4 */ /* 0x000fc6000f8e0206 */
[----:B------:R-:W-:Y:S02]  /*1570*/  ULDC.64 UR6, c[0x0][0x188] ;  /* 0x0000620000067ab9 */ /* 0x000fe40000000a00 */
[----:B------:R-:W-:-:S04]  /*1580*/  UIMAD UR5, UR39, UR6, URZ ;  /* 0x00000006270572a4 */ /* 0x000fc8000f8e023f */
[----:B------:R-:W-:Y:S02]  /*1590*/  UIMAD UR7, UR30, UR7, UR5 ;  /* 0x000000071e0772a4 */ /* 0x000fe4000f8e0205 */
[----:B------:R-:W-:-:S04]  /*15a0*/  UIMAD.WIDE.U32 UR4, UR21, UR4, URZ ;  /* 0x00000004150472a5 */ /* 0x000fc8000f8e003f */
[----:B------:R-:W-:-:S04]  /*15b0*/  UIADD3 UR5, UR5, UR8, URZ ;  /* 0x0000000805057290 */ /* 0x000fc8000fffe03f */
[----:B------:R-:W-:-:S04]  /*15c0*/  UIMAD.WIDE.U32 UR4, UR30, UR6, UR4 ;  /* 0x000000061e0472a5 */ /* 0x000fc8000f8e0004 */
[----:B------:R-:W-:-:S03]  /*15d0*/  UIADD3 UR29, UR5, UR7, URZ ;  /* 0x00000007051d7290 */ /* 0x000fc6000fffe03f */
[----:B------:R-:W-:Y:S02]  /*15e0*/  UMOV UR28, UR4 ;  /* 0x00000004001c7c82 */ /* 0x000fe40008000000 */
.L_x_238:
[----:B------:R-:W-:Y:S01]  /*15f0*/  IABS R6, c[0x0][0x1c8] ;  /* 0x0000720000067a13 */ /* 0x000fe20000000000 */
[----:B------:R-:W-:Y:S01]  /*1600*/  ULDC.64 UR6, c[0x0][0x370] ;  /* 0x0000dc0000067ab9 */ /* 0x000fe20000000a00 */
[----:B------:R-:W-:Y:S01]  /*1610*/  ISETP.NE.AND P2, PT, RZ, c[0x0][0x1c8], PT ;  /* 0x00007200ff007a0c */ /* 0x000fe20003f45270 */
[----:B------:R-:W-:Y:S01]  /*1620*/  @UP2 UIMAD.WIDE.U32 UR4, UR11, UR6, URZ ;  /* 0x000000060b0422a5 */ /* 0x000fe2000f8e003f */
[----:B------:R-:W1:Y:S01]  /*1630*/  I2F.RP R4, R6 ;  /* 0x0000000600047306 */ /* 0x000e620000209400 */
[----:B------:R-:W-:Y:S02]  /*1640*/  ULDC UR8, c[0x0][0x224] ;  /* 0x0000890000087ab9 */ /* 0x000fe40000000800 */
        /* <DEDUP_REMOVED lines=26> */
[----:B------:R-:W-:Y:S01]  /*17f0*/  IABS R0, UR35 ;  /* 0x0000002300007c13 */ /* 0x000fe20008000000 */
[----:B------:R-:W-:-:S02]  /*1800*/  USEL UR15, UR4, URZ, UP6 ;  /* 0x0000003f040f7287 */ /* 0x000fc4000b000000 */
[----:B------:R-:W-:Y:S01]  /*1810*/  IMAD.HI.U32 R3, R5, R3, R4 ;  /* 0x0000000305037227 */ /* 0x000fe200078e0004 */
[----:B------:R-:W-:Y:S02]  /*1820*/  UIMAD UR7, UR8, UR7, UR5 ;  /* 0x00000007080772a4 */ /* 0x000fe4000f8e0205 */
[----:B------:R-:W-:Y:S02]  /*1830*/  USHF.L.U64.HI UR4, UR30, 0x7, UR39 ;  /* 0x000000071e047899 */ /* 0x000fe40008010227 */
[----:B------:R-:W-:Y:S01]  /*1840*/  USHF.L.U32 UR8, UR30, 0x7, URZ ;  /* 0x000000071e087899 */ /* 0x000fe2000800063f */
[----:B------:R-:W-:Y:S01]  /*1850*/  IMAD.HI.U32 R3, R3, R0, RZ ;  /* 0x0000000003037227 */ /* 0x000fe200078e00ff */
[----:B------:R-:W-:Y:S02]  /*1860*/  USEL UR5, UR4, URZ, UP1 ;  /* 0x0000003f04057287 */ /* 0x000fe40008800000 */
[----:B------:R-:W-:Y:S01]  /*1870*/  USEL UR4, UR8, URZ, UP1 ;  /* 0x0000003f08047287 */ /* 0x000fe20008800000 */
[----:B------:R-:W-:-:S02]  /*1880*/  IMAD.MOV R4, RZ, RZ, -R3 ;  /* 0x000000ffff047224 */ /* 0x000fc400078e0a03 */
[----:B------:R-:W-:Y:S02]  /*1890*/  ULDC UR8, c[0x0][0x234] ;  /* 0x00008d0000087ab9 */ /* 0x000fe40000000800 */
[----:B------:R-:W-:Y:S01]  /*18a0*/  IMAD R0, R6, R4, R0 ;  /* 0x0000000406007224 */ /* 0x000fe200078e0200 */
[----:B------:R-:W-:-:S04]  /*18b0*/  UIADD3 UR4, UP1, UR14, UR4, URZ ;  /* 0x000000040e047290 */ /* 0x000fc8000ff3e03f */
[----:B------:R-:W-:Y:S01]  /*18c0*/  ISETP.GT.U32.AND P0, PT, R6, R0, PT ;  /* 0x000000000600720c */ /* 0x000fe20003f04070 */
[----:B------:R-:W-:Y:S02]  /*18d0*/  UIADD3.X UR6, UR27, UR5, URZ, UP1, !UPT ;  /* 0x000000051b067290 */ /* 0x000fe40008ffe43f */
[----:B------:R-:W-:-:S04]  /*18e0*/  UIMAD UR5, UR37, UR4, URZ ;  /* 0x00000004250572a4 */ /* 0x000fc8000f8e023f */
[----:B------:R-:W-:Y:S02]  /*18f0*/  UIMAD UR6, UR36, UR6, UR5 ;  /* 0x00000006240672a4 */ /* 0x000fe4000f8e0205 */
[----:B------:R-:W-:-:S04]  /*1900*/  @UP5 USEL UR5, UR56, UR11, !UP2 ;  /* 0x0000000b38055287 */ /* 0x000fc8000d000000 */
[----:B------:R-:W-:Y:S01]  /*1910*/  @!P0 IMAD.IADD R0, R0, 0x1, -R6 ;  /* 0x0000000100008824 */ /* 0x000fe200078e0a06 */
[----:B------:R-:W-:Y:S01]  /*1920*/  @!P0 IADD3 R3, R3, 0x1, RZ ;  /* 0x0000000103038810 */ /* 0x000fe20007ffe0ff */
[----:B------:R-:W-:Y:S01]  /*1930*/  @UP5 UIMAD UR10, UR35, UR8, UR5 ;  /* 0x00000008230a52a4 */ /* 0x000fe2000f8e0205 */
[----:B------:R-:W-:Y:S01]  /*1940*/  ISETP.LE.AND P0, PT, RZ, UR58, PT ;  /* 0x0000003aff007c0c */ /* 0x000fe2000bf03270 */
[----:B------:R-:W-:Y:S01]  /*1950*/  UIMAD.WIDE.U32 UR4, UR36, UR4, URZ ;  /* 0x00000004240472a5 */ /* 0x000fe2000f8e003f */
[----:B------:R-:W-:Y:S01]  /*1960*/  ISETP.GE.U32.AND P3, PT, R0, R6, PT ;  /* 0x000000060000720c */ /* 0x000fe20003f66070 */
[----:B------:R-:W-:Y:S02]  /*1970*/  USEL UR8, UR7, URZ, UP6 ;  /* 0x0000003f07087287 */ /* 0x000fe4000b000000 */
[----:B------:R-:W-:Y:S02]  /*1980*/  UIADD3 UR7, UR5, UR6, URZ ;  /* 0x0000000605077290 */ /* 0x000fe4000fffe03f */
[----:B------:R-:W-:-:S08]  /*1990*/  @!UP5 UMOV UR10, UR51 ;  /* 0x00000033000adc82 */ /* 0x000fd00008000000 */
        /* <DEDUP_REMOVED lines=11> */
.L_x_239:
[----:B------:R-:W-:Y:S02]  /*1a50*/  UMOV UR6, UR52 ;  /* 0x0000003400067c82 */ /* 0x000fe40008000000 */
.L_x_240:
[----:B------:R-:W2:Y:S04]  /*1a60*/  LDL.64 R4, [R1+0x30] ;  /* 0x0000300001047983 */ /* 0x000ea80000100a00 */
[----:B------:R1:W2:Y:S01]  /*1a70*/  LDL.64 R14, [R1+0x30] ;  /* 0x00003000010e7983 */ /* 0x0002a20000100a00 */
[----:B------:R-:W-:Y:S01]  /*1a80*/  UIADD3 UR4, UP4, UP3, UR4, UR46, UR48 ;  /* 0x0000002e04047290 */ /* 0x000fe2000fb9e030 */
[----:B------:R-:W-:Y:S01]  /*1a90*/  BSSY B1, `(.L_x_236) ;  /* 0x000077f000017945 */ /* 0x000fe20003800000 */
[----:B------:R-:W-:Y:S01]  /*1aa0*/  UIADD3 UR10, UR14, UR10, URZ ;  /* 0x0000000a0e0a7290 */ /* 0x000fe2000fffe03f */
[----:B------:R-:W3:Y:S01]  /*1ab0*/  S2R R22, SR_TID.X ;  /* 0x0000000000167919 */ /* 0x000ee20000002100 */
        /* <DEDUP_REMOVED lines=9> */
[----:B---3--:R-:W-:-:S03]  /*1b50*/  SHF.R.S32.HI R10, RZ, 0x1f, R22 ;  /* 0x0000001fff0a7819 */ /* 0x008fc60000011416 */
[----:B------:R-:W-:Y:S01]  /*1b60*/  UIMAD UR8, UR35, UR5, UR4 ;  /* 0x00000005230872a4 */ /* 0x000fe2000f8e0204 */
[----:B------:R-:W-:Y:S02]  /*1b70*/  LEA.HI R0, R10, R22, RZ, 0x2 ;  /* 0x000000160a007211 */ /* 0x000fe400078f10ff */
[----:B------:R-:W-:Y:S02]  /*1b80*/  ULDC.64 UR4, c[0x0][0x370] ;  /* 0x0000dc0000047ab9 */ /* 0x000fe40000000a00 */
[----:B------:R-:W-:Y:S01]  /*1b90*/  UIMAD UR4, UR27, UR4, URZ ;  /* 0x000000041b0472a4 */ /* 0x000fe2000f8e023f */
[----:B------:R-:W-:-:S03]  /*1ba0*/  SHF.R.S32.HI R0, RZ, 0x2, R0 ;  /* 0x00000002ff007819 */ /* 0x000fc60000011400 */
[----:B------:R-:W-:Y:S01]  /*1bb0*/  UIMAD UR7, UR14, UR5, UR4 ;  /* 0x000000050e0772a4 */ /* 0x000fe2000f8e0204 */
[----:B------:R-:W-:Y:S01]  /*1bc0*/  SHF.R.S32.HI R13, RZ, 0x1f, R0 ;  /* 0x0000001fff0d7819 */ /* 0x000fe20000011400 */
[----:B------:R-:W-:Y:S01]  /*1bd0*/  UIADD3 UR4, UR14, UR6, URZ ;  /* 0x000000060e047290 */ /* 0x000fe2000fffe03f */
[----:B------:R-:W-:-:S04]  /*1be0*/  IADD3 R6, P0, R0, UR14, RZ ;  /* 0x0000000e00067c10 */ /* 0x000fc8000ff1e0ff */
[----:B------:R-:W-:Y:S01]  /*1bf0*/  IADD3.X R7, R13, UR27, RZ, P0, !PT ;  /* 0x0000001b0d077c10 */ /* 0x000fe200087fe4ff */
[----:B------:R-:W-:-:S04]  /*1c00*/  UMOV UR27, 0x4 ;  /* 0x00000004001b7882 */ /* 0x000fc80000000000 */
[----:B------:R-:W-:Y:S02]  /*1c10*/  IMAD R7, R7, c[0x0][0x190], RZ ;  /* 0x0000640007077a24 */ /* 0x000fe400078e02ff */
[----:B--2---:R-:W-:-:S05]  /*1c20*/  IMAD.MOV.U32 R14, RZ, RZ, R4 ;  /* 0x000000ffff0e7224 */ /* 0x004fca00078e0004 */
[----:B------:R-:W-:-:S05]  /*1c30*/  SHF.R.S32.HI R15, RZ, 0x1f, R14 ;  /* 0x0000001fff0f7819 */ /* 0x000fca000001140e */
[C---:B------:R-:W-:Y:S01]  /*1c40*/  IMAD.WIDE.U32 R4, R6.reuse, c[0x0][0x190], R14 ;  /* 0x0000640006047a25 */ /* 0x040fe200078e000e */
[----:B------:R1:W-:Y:S03]  /*1c50*/  STL [R1+0x34], R15 ;  /* 0x0000340f01007387 */ /* 0x0003e60000100800 */
[----:B------:R-:W-:Y:S01]  /*1c60*/  IMAD R6, R6, c[0x0][0x194], R7 ;  /* 0x0000650006067a24 */ /* 0x000fe200078e0207 */
[----:B------:R-:W-:-:S04]  /*1c70*/  IADD3 R8, P0, R4, UR38, RZ ;  /* 0x0000002604087c10 */ /* 0x000fc8000ff1e0ff */
[----:B------:R-:W-:Y:S01]  /*1c80*/  IADD3.X R9, R5, UR32, R6, P0, !PT ;  /* 0x0000002005097c10 */ /* 0x000fe200087fe406 */
[----:B------:R-:W-:Y:S01]  /*1c90*/  IMAD.U32 R6, RZ, RZ, UR14 ;  /* 0x0000000eff067e24 */ /* 0x000fe2000f8e00ff */
[----:B------:R-:W-:Y:S01]  /*1ca0*/  ULDC.64 UR14, c[0x0][0x3c8] ;  /* 0x0000f200000e7ab9 */ /* 0x000fe20000000a00 */
[----:B------:R-:W-:Y:S01]  /*1cb0*/  IADD3 R4, P0, R14, UR25, RZ ;  /* 0x000000190e047c10 */ /* 0x000fe2000ff1e0ff */
[----:B------:R-:W-:-:S03]  /*1cc0*/  UIMAD.WIDE UR4, UR4, UR27, UR14 ;  /* 0x0000001b040472a5 */ /* 0x000fc6000f8e020e */
[----:B------:R-:W-:-:S04]  /*1cd0*/  IADD3.X R5, R15, UR26, RZ, P0, !PT ;  /* 0x0000001a0f057c10 */ /* 0x000fc800087fe4ff */
[----:B------:R-:W-:Y:S01]  /*1ce0*/  UMOV UR15, UR4 ;  /* 0x00000004000f7c82 */ /* 0x000fe20008000000 */
[----:B------:R-:W-:Y:S01]  /*1cf0*/  IMAD.WIDE.U32 R4, R6, c[0x0][0x370], R4 ;  /* 0x0000dc0006047a25 */ /* 0x000fe200078e0004 */
[----:B------:R-:W-:Y:S01]  /*1d00*/  UIADD3 UR4, -UR16, UR20, UR18 ;  /* 0x0000001410047290 */ /* 0x000fe2000fffe112 */
[----:B------:R-:W-:Y:S01]  /*1d10*/  LEA.HI R6, R10, R22, RZ, 0x5 ;  /* 0x000000160a067211 */ /* 0x000fe200078f28ff */
[----:B------:R-:W-:Y:S02]  /*1d20*/  UMOV UR14, UR5 ;  /* 0x00000005000e7c82 */ /* 0x000fe40008000000 */
[----:B------:R-:W-:Y:S01]  /*1d30*/  UIADD3 UR4, UR4, -UR17, URZ ;  /* 0x8000001104047290 */ /* 0x000fe2000fffe03f */
[----:B------:R-:W-:Y:S02]  /*1d40*/  LOP3.LUT R7, R6, 0xffffffe0, RZ, 0xc0, !PT ;  /* 0xffffffe006077812 */ /* 0x000fe400078ec0ff */
[----:B------:R-:W-:Y:S01]  /*1d50*/  IADD3 R5, R5, UR7, RZ ;  /* 0x0000000705057c10 */ /* 0x000fe2000fffe0ff */
[----:B------:R-:W-:Y:S01]  /*1d60*/  USHF.R.S32.HI UR17, URZ, 0x1f, UR4 ;  /* 0x0000001f3f117899 */ /* 0x000fe20008011404 */
[----:B------:R-:W-:Y:S01]  /*1d70*/  SHF.R.S32.HI R10, RZ, 0x5, R6 ;  /* 0x00000005ff0a7819 */ /* 0x000fe20000011406 */
[----:B------:R-:W-:Y:S01]  /*1d80*/  IMAD.U32 R6, RZ, RZ, UR35 ;  /* 0x00000023ff067e24 */ /* 0x000fe2000f8e00ff */
[----:B------:R-:W-:Y:S01]  /*1d90*/  UIADD3 UR7, UR33, -0x1, URZ ;  /* 0xffffffff21077890 */ /* 0x000fe2000fffe03f */
[----:B------:R-:W-:Y:S01]  /*1da0*/  IMAD.IADD R22, R22, 0x1, -R7 ;  /* 0x0000000116167824 */ /* 0x000fe200078e0a07 */
[----:B------:R-:W-:Y:S01]  /*1db0*/  ULEA.HI UR17, UR17, UR4, URZ, 0x6 ;  /* 0x0000000411117291 */ /* 0x000fe2000f8f303f */
[----:B------:R-:W-:-:S02]  /*1dc0*/  IMAD.WIDE.U32 R4, R6, c[0x0][0x378], R4 ;  /* 0x0000de0006047a25 */ /* 0x000fc400078e0004 */
[----:B------:R-:W-:Y:S02]  /*1dd0*/  ULDC.64 UR4, c[0x0][0x200] ;  /* 0x0000800000047ab9 */ /* 0x000fe40000000a00 */
[----:B------:R-:W-:Y:S01]  /*1de0*/  USHF.R.S32.HI UR17, URZ, 0x6, UR17 ;  /* 0x000000063f117899 */ /* 0x000fe20008011411 */
[----:B------:R-:W-:Y:S01]  /*1df0*/  IMAD.WIDE.U32 R6, R6, c[0x0][0x1a8], R8 ;  /* 0x00006a0006067a25 */ /* 0x000fe200078e0008 */
[----:B------:R-:W-:Y:S02]  /*1e00*/  IADD3 R5, R5, UR8, RZ ;  /* 0x0000000805057c10 */ /* 0x000fe4000fffe0ff */
[----:B------:R-:W-:Y:S01]  /*1e10*/  UISETP.LT.AND UP1, UPT, URZ, UR17, UPT ;  /* 0x000000113f00728c */ /* 0x000fe2000bf21270 */
[----:B------:R-:W-:Y:S01]  /*1e20*/  IMAD R10, R10, UR47, R22 ;  /* 0x0000002f0a0a7c24 */ /* 0x000fe2000f8e0216 */
[----:B------:R-:W-:Y:S01]  /*1e30*/  IADD3 R9, R7, UR9, RZ ;  /* 0x0000000907097c10 */ /* 0x000fe2000fffe0ff */
[----:B------:R-:W-:Y:S01]  /*1e40*/  IMAD R7, R13, c[0x0][0x370], RZ ;  /* 0x0000dc000d077a24 */ /* 0x000fe200078e02ff */
[----:B------:R-:W-:Y:S01]  /*1e50*/  USEL UR17, URZ, UR17, !UP1 ;  /* 0x000000113f117287 */ /* 0x000fe2000c800000 */
[----:B------:R-:W-:Y:S01]  /*1e60*/  IMAD.WIDE.U32 R4, R0, c[0x0][0x370], R4 ;  /* 0x0000dc0000047a25 */ /* 0x000fe200078e0004 */
[----:B------:R-:W-:-:S02]  /*1e70*/  IADD3 R11, P0, R10, UR23, RZ ;  /* 0x000000170a0b7c10 */ /* 0x000fc4000ff1e0ff */
[----:B------:R-:W-:Y:S01]  /*1e80*/  UISETP.GT.AND UP1, UPT, UR33, UR17, UPT ;  /* 0x000000112100728c */ /* 0x000fe2000bf24270 */
[----:B------:R-:W-:Y:S01]  /*1e90*/  IMAD R8, R0, c[0x0][0x374], R7 ;  /* 0x0000dd0000087a24 */ /* 0x000fe200078e0207 */
[----:B------:R-:W-:Y:S01]  /*1ea0*/  LEA.HI.X.SX32 R7, R10, UR11, 0x1, P0 ;  /* 0x0000000b0a077c11 */ /* 0x000fe200080f0eff */
[----:B------:R-:W-:Y:S01]  /*1eb0*/  UIMAD.WIDE UR10, UR10, UR27, UR4 ;  /* 0x0000001b0a0a72a5 */ /* 0x000fe2000f8e0204 */
[----:B------:R-:W-:Y:S01]  /*1ec0*/  LEA R246, P2, R11, c[0x0][0x350], 0x2 ;  /* 0x0000d4000bf67a11 */ /* 0x000fe200078410ff */
[----:B------:R-:W-:Y:S01]  /*1ed0*/  IMAD.IADD R5, R5, 0x1, R8 ;  /* 0x0000000105057824 */ /* 0x000fe200078e0208 */
[----:B------:R-:W-:Y:S02]  /*1ee0*/  PLOP3.LUT P0, PT, PT, PT, UP1, 0x80, 0x0 ;  /* 0x000000000000781c */ /* 0x000fe40003f0f018 */
[----:B------:R-:W-:Y:S02]  /*1ef0*/  LEA R240, P3, R4, c[0x0][0x330], 0x1 ;  /* 0x0000cc0004f07a11 */ /* 0x000fe400078608ff */
[----:B------:R-:W-:-:S02]  /*1f00*/  LEA R242, P4, R6, c[0x0][0x160], 0x1 ;  /* 0x0000580006f27a11 */ /* 0x000fc400078808ff */
[----:B------:R-:W-:Y:S02]  /*1f10*/  LEA.HI.X R241, R4, c[0x0][0x334], R5, 0x1, P3 ;  /* 0x0000cd0004f17a11 */ /* 0x000fe400018f0c05 */
[----:B------:R-:W-:Y:S02]  /*1f20*/  LEA.HI.X R243, R6, c[0x0][0x164], R9, 0x1, P4 ;  /* 0x0000590006f37a11 */ /* 0x000fe400020f0c09 */
[----:B------:R-:W-:-:S03]  /*1f30*/  LEA.HI.X R245, R11, c[0x0][0x354], R7, 0x2, P2 ;  /* 0x0000d5000bf57a11 */ /* 0x000fc600010f1407 */
        /* <DEDUP_REMOVED lines=19> */
.L_x_242:
        /* <DEDUP_REMOVED lines=18> */
.L_x_243:
        /* <DEDUP_REMOVED lines=29> */
.L_x_245:
[----:B------:R-:W-:Y:S05]  /*2360*/  BSYNC B0 ;  /* 0x0000000000007941 */ /* 0x000fea0003800000 */
.L_x_244:
        /* <DEDUP_REMOVED lines=16> */
.L_x_247:
[----:B------:R-:W-:Y:S05]  /*2470*/  BSYNC B0 ;  /* 0x0000000000007941 */ /* 0x000fea0003800000 */
.L_x_246:
        /* <DEDUP_REMOVED lines=26> */
.L_x_249:
[----:B------:R-:W-:Y:S05]  /*2620*/  BSYNC B0 ;  /* 0x0000000000007941 */ /* 0x000fea0003800000 */
.L_x_248:
        /* <DEDUP_REMOVED lines=14> */
.L_x_241:
[----:B-1----:R-:W2:Y:S01]  /*2710*/  LDL R23, [R1+0x20] ;  /* 0x0000200001177983 */ /* 0x002ea20000100800 */
[----:B------:R-:W-:Y:S01]  /*2720*/  ULDC.64 UR4, c[0x0][0x1a0] ;  /* 0x0000680000047ab9 */ /* 0x000fe20000000a00 */
[----:B------:R-:W-:Y:S01]  /*2730*/  IMAD.U32 R4, RZ, RZ, UR18 ;  /* 0x00000012ff047e24 */ /* 0x000fe2000f8e00ff */
[----:B------:R-:W-:Y:S01]  /*2740*/  UIMAD UR4, UR22, UR4, URZ ;  /* 0x00000004160472a4 */ /* 0x000fe2000f8e023f */
[----:B------:R-:W-:-:S02]  /*2750*/  IADD3 R8, R0, 0x40, RZ ;  /* 0x0000004000087810 */ /* 0x000fc40007ffe0ff */
[----:B------:R-:W-:Y:S01]  /*2760*/  IMAD.WIDE.U32 R6, R4, c[0x0][0x1a0], R14 ;  /* 0x0000680004067a25 */ /* 0x000fe200078e000e */
[----:B------:R-:W-:-:S03]  /*2770*/  UIMAD UR4, UR18, UR5, UR4 ;  /* 0x00000005120472a4 */ /* 0x000fc6000f8e0204 */
[----:B------:R-:W-:Y:S01]  /*2780*/  IMAD.WIDE.U32 R4, R4, c[0x0][0x198], R14 ;  /* 0x0000660004047a25 */ /* 0x000fe200078e000e */
[----:B------:R-:W-:-:S03]  /*2790*/  IADD3 R6, P1, R6, UR28, RZ ;  /* 0x0000001c06067c10 */ /* 0x000fc6000ff3e0ff */
[----:B------:R-:W-:Y:S01]  /*27a0*/  IMAD.U32 R11, RZ, RZ, UR4 ;  /* 0x00000004ff0b7e24 */ /* 0x000fe2000f8e00ff */
[----:B------:R-:W-:Y:S02]  /*27b0*/  ULDC.64 UR4, c[0x0][0x198] ;  /* 0x0000660000047ab9 */ /* 0x000fe40000000a00 */
[----:B------:R-:W-:Y:S02]  /*27c0*/  UIMAD UR6, UR22, UR4, URZ ;  /* 0x00000004160672a4 */ /* 0x000fe4000f8e023f */
[----:B------:R-:W-:Y:S02]  /*27d0*/  UIMAD UR4, UR19, -0x80, UR16 ;  /* 0xffffff80130478a4 */ /* 0x000fe4000f8e0210 */
[----:B------:R-:W-:-:S04]  /*27e0*/  UIMAD UR5, UR18, UR5, UR6 ;  /* 0x00000005120572a4 */ /* 0x000fc8000f8e0206 */
[----:B------:R-:W-:Y:S02]  /*27f0*/  ISETP.GE.AND P2, PT, R8, UR4, PT ;  /* 0x0000000408007c0c */ /* 0x000fe4000bf46270 */
[----:B------:R-:W-:Y:S01]  /*2800*/  IMAD.U32 R10, RZ, RZ, UR5 ;  /* 0x00000005ff0a7e24 */ /* 0x000fe2000f8e00ff */
[----:B------:R-:W-:Y:S02]  /*2810*/  IADD3 R4, P0, R4, UR31, RZ ;  /* 0x0000001f04047c10 */ /* 0x000fe4000ff1e0ff */
[----:B------:R-:W-:Y:S01]  /*2820*/  ISETP.GE.AND P3, PT, R0, UR4, PT ;  /* 0x0000000400007c0c */ /* 0x000fe2000bf66270 */
[C---:B------:R-:W-:Y:S01]  /*2830*/  IMAD R9, R12.reuse, c[0x0][0x1b8], RZ ;  /* 0x00006e000c097a24 */ /* 0x040fe200078e02ff */
[----:B------:R-:W-:Y:S01]  /*2840*/  IADD3.X R7, R7, UR29, R11, P1, !PT ;  /* 0x0000001d07077c10 */ /* 0x000fe20008ffe40b */
[----:B------:R-:W-:Y:S01]  /*2850*/  IMAD R8, R12, c[0x0][0x1b0], RZ ;  /* 0x00006c000c087a24 */ /* 0x000fe200078e02ff */
[----:B------:R-:W-:-:S04]  /*2860*/  IADD3.X R5, R5, UR34, R10, P0, !PT ;  /* 0x0000002205057c10 */ /* 0x000fc800087fe40a */
[----:B------:R-:W-:Y:S01]  /*2870*/  @!P2 IADD3 R16, P0, R0, 0x40, RZ ;  /* 0x000000400010a810 */ /* 0x000fe20007f1e0ff */
[C---:B------:R-:W-:Y:S02]  /*2880*/  IMAD R9, R3.reuse, c[0x0][0x1bc], R9 ;  /* 0x00006f0003097a24 */ /* 0x040fe400078e0209 */
[C---:B------:R-:W-:Y:S02]  /*2890*/  IMAD R8, R3.reuse, c[0x0][0x1b4], R8 ;  /* 0x00006d0003087a24 */ /* 0x040fe400078e0208 */
[----:B------:R-:W-:-:S04]  /*28a0*/  IMAD.WIDE.U32 R6, R3, c[0x0][0x1b8], R6 ;  /* 0x00006e0003067a25 */ /* 0x000fc800078e0006 */
[----:B------:R-:W-:-:S04]  /*28b0*/  IMAD.WIDE.U32 R4, R3, c[0x0][0x1b0], R4 ;  /* 0x00006c0003047a25 */ /* 0x000fc800078e0004 */
[--C-:B------:R-:W-:Y:S01]  /*28c0*/  @!P2 IMAD.X R3, RZ, RZ, R13.reuse, P0 ;  /* 0x000000ffff03a224 */ /* 0x100fe200000e060d */
[----:B------:R-:W-:Y:S02]  /*28d0*/  @!P2 IADD3 R14, P0, R0, 0x40, RZ ;  /* 0x00000040000ea810 */ /* 0x000fe40007f1e0ff */
[----:B------:R-:W-:Y:S01]  /*28e0*/  IADD3 R7, R7, R9, RZ ;  /* 0x0000000907077210 */ /* 0x000fe20007ffe0ff */
[----:B------:R-:W-:Y:S02]  /*28f0*/  @!P2 IMAD R3, R3, c[0x0][0x1a0], RZ ;  /* 0x000068000303aa24 */ /* 0x000fe400078e02ff */
[----:B------:R-:W-:Y:S02]  /*2900*/  @!P3 IMAD R11, R13, c[0x0][0x1a0], RZ ;  /* 0x000068000d0bba24 */ /* 0x000fe400078e02ff */
[----:B------:R-:W-:Y:S02]  /*2910*/  @!P2 IMAD.X R10, RZ, RZ, R13, P0 ;  /* 0x000000ffff0aa224 */ /* 0x000fe400000e060d */
[----:B------:R-:W-:Y:S01]  /*2920*/  IMAD.IADD R5, R5, 0x1, R8 ;  /* 0x0000000105057824 */ /* 0x000fe200078e0208 */
[----:B------:R-:W-:Y:S01]  /*2930*/  @!P2 MOV R8, R6 ;  /* 0x000000060008a202 */ /* 0x000fe20000000f00 */
[----:B------:R-:W-:-:S02]  /*2940*/  @!P2 IMAD R21, R16, c[0x0][0x1a4], R3 ;  /* 0x000069001015aa24 */ /* 0x000fc400078e0203 */
[----:B------:R-:W-:Y:S02]  /*2950*/  @!P2 IMAD.MOV.U32 R9, RZ, RZ, R7 ;  /* 0x000000ffff09a224 */ /* 0x000fe400078e0007 */
[----:B------:R-:W-:Y:S02]  /*2960*/  @!P3 IMAD R3, R13, c[0x0][0x198], RZ ;  /* 0x000066000d03ba24 */ /* 0x000fe400078e02ff */
[----:B------:R-:W-:Y:S02]  /*2970*/  @!P3 IMAD R11, R0, c[0x0][0x1a4], R11 ;  /* 0x00006900000bba24 */ /* 0x000fe400078e020b */
[----:B------:R-:W-:Y:S02]  /*2980*/  @!P2 IMAD R10, R10, c[0x0][0x198], RZ ;  /* 0x000066000a0aaa24 */ /* 0x000fe400078e02ff */
[----:B------:R-:W-:-:S04]  /*2990*/  @!P3 IMAD.WIDE.U32 R6, R0, c[0x0][0x1a0], R6 ;  /* 0x000068000006ba25 */ /* 0x000fc800078e0006 */
[--C-:B------:R-:W-:Y:S02]  /*29a0*/  @!P2 IMAD.MOV.U32 R18, RZ, RZ, R4.reuse ;  /* 0x000000ffff12a224 */ /* 0x100fe400078e0004 */
[C---:B------:R-:W-:Y:S02]  /*29b0*/  @!P3 IMAD R20, R0.reuse, c[0x0][0x19c], R3 ;  /* 0x000067000014ba24 */ /* 0x040fe400078e0203 */
[----:B------:R-:W-:-:S04]  /*29c0*/  @!P3 IMAD.WIDE.U32 R12, R0, c[0x0][0x198], R4 ;  /* 0x00006600000cba25 */ /* 0x000fc800078e0004 */
[----:B------:R-:W-:Y:S01]  /*29d0*/  @!P2 IMAD R4, R14, c[0x0][0x19c], R10 ;  /* 0x000067000e04aa24 */ /* 0x000fe200078e020a */
[----:B------:R-:W-:Y:S01]  /*29e0*/  @!P3 LEA R10, P0, R6, c[0x0][0x170], 0x1 ;  /* 0x00005c00060aba11 */ /* 0x000fe200078008ff */
[----:B------:R-:W-:-:S05]  /*29f0*/  @!P3 IMAD.IADD R3, R7, 0x1, R11 ;  /* 0x000000010703b824 */ /* 0x000fca00078e020b */
[----:B------:R-:W-:Y:S02]  /*2a00*/  @!P3 LEA.HI.X R11, R6, c[0x0][0x174], R3, 0x1, P0 ;  /* 0x00005d00060bba11 */ /* 0x000fe400000f0c03 */
[----:B------:R-:W-:Y:S01]  /*2a10*/  PLOP3.LUT P0, PT, PT, PT, UP6, 0x80, 0x0 ;  /* 0x000000000000781c */ /* 0x000fe20003f0f068 */
[----:B------:R-:W-:Y:S01]  /*2a20*/  UIMAD UR4, UR7, -0x40, UR20 ;  /* 0xffffffc0070478a4 */ /* 0x000fe2000f8e0214 */
[----:B------:R-:W-:Y:S01]  /*2a30*/  @!P2 IMAD.WIDE.U32 R16, R16, c[0x0][0x1a0], R8 ;  /* 0x000068001010aa25 */ /* 0x000fe200078e0008 */
[----:B------:R-:W-:Y:S01]  /*2a40*/  ULEA.HI UR5, UR7, UR7, URZ, 0x1 ;  /* 0x0000000707057291 */ /* 0x000fe2000f8f083f */
[----:B------:R-:W-:-:S03]  /*2a50*/  @!P2 MOV R19, R5 ;  /* 0x000000050013a202 */ /* 0x000fc60000000f00 */
[----:B------:R-:W-:Y:S01]  /*2a60*/  ISETP.GE.AND P1, PT, R0, UR4, PT ;  /* 0x0000000400007c0c */ /* 0x000fe2000bf26270 */
[----:B------:R-:W-:Y:S01]  /*2a70*/  ULOP3.LUT UR5, UR5, 0xfffffffe, URZ, 0xc0, !UPT ;  /* 0xfffffffe05057892 */ /* 0x000fe2000f8ec03f */
[----:B------:R-:W-:Y:S02]  /*2a80*/  @!P2 IADD3 R0, R17, R21, RZ ;  /* 0x000000151100a210 */ /* 0x000fe40007ffe0ff */
[----:B------:R-:W-:Y:S01]  /*2a90*/  @!P2 LEA R8, P4, R16, c[0x0][0x170], 0x1 ;  /* 0x00005c001008aa11 */ /* 0x000fe200078808ff */
[----:B------:R-:W-:Y:S01]  /*2aa0*/  @!P2 IMAD.WIDE.U32 R14, R14, c[0x0][0x198], R18 ;  /* 0x000066000e0eaa25 */ /* 0x000fe200078e0012 */
[----:B------:R-:W-:Y:S02]  /*2ab0*/  UIADD3 UR5, UR7, -UR5, URZ ;  /* 0x8000000507057290 */ /* 0x000fe4000fffe03f */
[----:B------:R-:W-:Y:S01]  /*2ac0*/  @!P2 LEA.HI.X R9, R16, c[0x0][0x174], R0, 0x1, P4 ;  /* 0x00005d001009aa11 */ /* 0x000fe200020f0c00 */
[----:B------:R-:W-:Y:S01]  /*2ad0*/  @!P3 IMAD.IADD R0, R13, 0x1, R20 ;  /* 0x000000010d00b824 */ /* 0x000fe200078e0214 */
[----:B------:R-:W-:Y:S01]  /*2ae0*/  @!P3 LEA R6, P5, R12, c[0x0][0x168], 0x1 ;  /* 0x00005a000c06ba11 */ /* 0x000fe200078a08ff */
[----:B------:R-:W-:Y:S01]  /*2af0*/  @!P2 IMAD.IADD R3, R15, 0x1, R4 ;  /* 0x000000010f03a824 */ /* 0x000fe200078e0204 */
[----:B------:R-:W-:Y:S01]  /*2b00*/  UISETP.NE.AND UP0, UPT, UR5, 0x1, UPT ;  /* 0x000000010500788c */ /* 0x000fe2000bf05270 */
[----:B------:R-:W-:Y:S01]  /*2b10*/  @P0 BAR.SYNC.DEFER_BLOCKING 0x0 ;  /* 0x0000000000000b1d */ /* 0x000fe20000010000 */
[----:B------:R-:W-:-:S02]  /*2b20*/  @!P2 LEA R4, P4, R14, c[0x0][0x168], 0x1 ;  /* 0x00005a000e04aa11 */ /* 0x000fc400078808ff */
[----:B------:R-:W-:Y:S02]  /*2b30*/  @!P3 LEA.HI.X R7, R12, c[0x0][0x16c], R0, 0x1, P5 ;  /* 0x00005b000c07ba11 */ /* 0x000fe400028f0c00 */
[----:B------:R-:W-:Y:S02]  /*2b40*/  @!P2 LEA.HI.X R5, R14, c[0x0][0x16c], R3, 0x1, P4 ;  /* 0x00005b000e05aa11 */ /* 0x000fe400020f0c03 */
[----:B------:R-:W-:Y:S02]  /*2b50*/  PLOP3.LUT P0, PT, PT, PT, UP0, 0x80, 0x0 ;  /* 0x000000000000781c */ /* 0x000fe40003f0f008 */
[----:B------:R-:W-:Y:S01]  /*2b60*/  ISETP.GE.AND P4, PT, R247, UR4, PT ;  /* 0x00000004f7007c0c */ /* 0x000fe2000bf86270 */
[----:B------:R-:W-:Y:S01]  /*2b70*/  IMAD.MOV.U32 R251, RZ, RZ, 0x7f800000 ;  /* 0x7f800000fffb7424 */ /* 0x000fe200078e00ff */
[----:B------:R-:W-:Y:S01]  /*2b80*/  MOV R250, 0x7f800000 ;  /* 0x7f80000000fa7802 */ /* 0x000fe20000000f00 */
[----:B------:R-:W-:Y:S01]  /*2b90*/  IMAD.MOV.U32 R249, RZ, RZ, 0x7f800000 ;  /* 0x7f800000fff97424 */ /* 0x000fe200078e00ff */
[----:B------:R-:W-:-:S02]  /*2ba0*/  MOV R248, 0x7f800000 ;  /* 0x7f80000000f87802 */ /* 0x000fc40000000f00 */
[C---:B--2---:R-:W-:Y:S02]  /*2bb0*/  SHF.L.U32 R0, R23.reuse, 0x1, RZ ;  /* 0x0000000117007819 */ /* 0x044fe400000006ff */
[----:B------:R-:W-:-:S03]  /*2bc0*/  IADD3 R3, R23, 0x1800, RZ ;  /* 0x0000180017037810 */ /* 0x000fc60007ffe0ff */
[----:B------:R-:W-:Y:S01]  /*2bd0*/  @P3 STS [R0+0xf000], RZ ;  /* 0x00f000ff00003388 */ /* 0x000fe20000000800 */
[----:B------:R-:W-:-:S03]  /*2be0*/  SEL R3, R3, R23, !P0 ;  /* 0x0000001703037207 */ /* 0x000fc60004000000 */
        /* <DEDUP_REMOVED lines=12> */
[----:B------:R-:W-:Y:S01]  /*2cb0*/  @P2 STS.128 [R0+0x14000], RZ ;  /* 0x014000ff00002388 */ /* 0x000fe20000000c00 */
[----:B------:R-:W-:-:S03]  /*2cc0*/  IMAD.SHL.U32 R244, R3, 0x2, RZ ;  /* 0x0000000203f47824 */ /* 0x000fc600078e00ff */
[----:B------:R-:W-:Y:S01]  /*2cd0*/  @!PT LDS RZ, [RZ] ;  /* 0x00000000fffff984 */ /* 0x000fe20000000800 */
[----:B------:R-:W-:Y:S01]  /*2ce0*/  @!PT LDS RZ, [RZ] ;  /* 0x00000000fffff984 */ /* 0x000fe20000000800 */
[----:B------:R-:W-:Y:S01]  /*2cf0*/  @!PT LDS RZ, [RZ] ;  /* 0x00000000fffff984 */ /* 0x000fe20000000800 */
[----:B------:R2:W-:Y:S04]  /*2d00*/  @!P2 LDGSTS.E.BYPASS.LTC128B.128 [R0+0x10000], [R8.64] ;  /* 0x100000000800afae */ /* 0x0005e8000b901d4c */
[----:B------:R2:W-:Y:S04]  /*2d10*/  @!P2 LDGSTS.E.BYPASS.LTC128B.128 [R0+0x12000], [R8.64+0x40] ;  /* 0x120000400800afae */ /* 0x0005e8000b901d4c */
[----:B------:R2:W-:Y:S04]  /*2d20*/  @!P2 LDGSTS.E.BYPASS.LTC128B.128 [R0+0x14000], [R8.64+0x80] ;  /* 0x140000800800afae */ /* 0x0005e8000b901d4c */
[----:B------:R-:W0:Y:S04]  /*2d30*/  LDGDEPBAR ;  /* 0x00000000000079af */ /* 0x000e280000000000 */
        /* <DEDUP_REMOVED lines=47> */
[----:B------:R1:W-:Y:S01]  /*3030*/  @!P2 LDGSTS.E.BYPASS.LTC128B.128 [R0+0xc000], [R4.64+0x40] ;  /* 0x0c0000400400afae */ /* 0x0003e2000b901d4c */
[----:B------:R-:W-:-:S03]  /*3040*/  IADD3 R3, R247, 0x28, RZ ;  /* 0x00000028f7037810 */ /* 0x000fc60007ffe0ff */
[----:B------:R1:W-:Y:S04]  /*3050*/  @!P2 LDGSTS.E.BYPASS.LTC128B.128 [R0+0xe000], [R4.64+0x80] ;  /* 0x0e0000800400afae */ /* 0x0003e8000b901d4c */
[----:B------:R-:W0:Y:S01]  /*3060*/  LDGDEPBAR ;  /* 0x00000000000079af */ /* 0x000e220000000000 */
[----:B------:R-:W-:Y:S02]  /*3070*/  ISETP.GE.AND P1, PT, R3, UR4, PT ;  /* 0x0000000403007c0c */ /* 0x000fe4000bf26270 */
[C---:B--2---:R-:W-:Y:S02]  /*3080*/  IADD3 R9, R247.reuse, 0x8, RZ ;  /* 0x00000008f7097810 */ /* 0x044fe40007ffe0ff */
[----:B------:R-:W-:Y:S02]  /*3090*/  IADD3 R8, R247, 0x20, RZ ;  /* 0x00000020f7087810 */ /* 0x000fe40007ffe0ff */
[----:B------:R-:W-:-:S02]  /*30a0*/  ISETP.GE.AND P3, PT, R9, UR4, PT ;  /* 0x0000000409007c0c */ /* 0x000fc4000bf66270 */
[----:B------:R-:W-:Y:S01]  /*30b0*/  ISETP.GE.AND P2, PT, R8, UR4, PT ;  /* 0x0000000408007c0c */ /* 0x000fe2000bf46270 */
[----:B----4-:R-:W-:-:S04]  /*30c0*/  IMAD.MOV.U32 R6, RZ, RZ, 0x4 ;  /* 0x00000004ff067424 */ /* 0x010fc800078e00ff */
[----:B------:R-:W-:-:S05]  /*30d0*/  @!P1 IMAD.WIDE R6, R3, R6, UR10 ;  /* 0x0000000a03069e25 */ /* 0x000fca000f8e0206 */
[----:B------:R2:W5:Y:S01]  /*30e0*/  @!P1 LDG.E R249, [R6.64] ;  /* 0x0000000c06f99981 */ /* 0x000562000c1e1900 */
[----:B-1----:R-:W-:Y:S01]  /*30f0*/  IMAD.MOV.U32 R4, RZ, RZ, 0x4 ;  /* 0x00000004ff047424 */ /* 0x002fe200078e00ff */
[----:B------:R-:W-:-:S04]  /*3100*/  DEPBAR.LE SB0, 0x1 ;  /* 0x000080400000791a */ /* 0x000fc80000000000 */
[----:B------:R-:W-:-:S05]  /*3110*/  IMAD.WIDE R4, R247, R4, UR10 ;  /* 0x0000000af7047e25 */ /* 0x000fca000f8e0204 */
[----:B------:R1:W5:Y:S04]  /*3120*/  @!P4 LDG.E R250, [R4.64] ;  /* 0x0000000c04fac981 */ /* 0x000368000c1e1900 */
[----:B------:R1:W5:Y:S04]  /*3130*/  @!P3 LDG.E R251, [R4.64+0x20] ;  /* 0x0000200c04fbb981 */ /* 0x000368000c1e1900 */
[----:B------:R1:W5:Y:S04]  /*3140*/  @!P2 LDG.E R248, [R4.64+0x80] ;  /* 0x0000800c04f8a981 */ /* 0x000368000c1e1900 */
[----:B------:R-:W-:Y:S01]  /*3150*/  BAR.SYNC.DEFER_BLOCKING 0x0 ;  /* 0x0000000000007b1d */ /* 0x000fe20000010000 */
[----:B--2---:R-:W-:Y:S01]  /*3160*/  IMAD.MOV.U32 R6, RZ, RZ, c[0x0][0x308] ;  /* 0x0000c200ff067624 */ /* 0x004fe200078e00ff */
[----:B------:R-:W-:-:S05]  /*3170*/  MOV R7, c[0x0][0x30c] ;  /* 0x0000c30000077a02 */ /* 0x000fca0000000f00 */
[----:B-1----:R1:W2:Y:S01]  /*3180*/  LDG.E.64 R4, [R6.64+0x8] ;  /* 0x0000080c06047981 */ /* 0x0022a2000c1e1b00 */
[----:B------:R-:W-:-:S03]  /*3190*/  SHF.R.S32.HI R0, RZ, 0x1f, R22 ;  /* 0x0000001fff007819 */ /* 0x000fc60000011416 */
[----:B------:R-:W4:Y:S01]  /*31a0*/  S2R R8, SR_TID.X ;  /* 0x0000000000087919 */ /* 0x000f220000002100 */
[----:B------:R-:W-:-:S03]  /*31b0*/  IADD3 R3, R231, 0x1800, RZ ;  /* 0x00001800e7037810 */ /* 0x000fc60007ffe0ff */
[----:B------:R-:W2:Y:S04]  /*31c0*/  LDSM.16.M88.4 R172, [R221+0xf000] ;  /* 0x00f00000ddac783b */ /* 0x000ea80000000200 */
[----:B------:R-:W2:Y:S04]  /*31d0*/  LDSM.16.M88.4 R176, [R221+0xf400] ;  /* 0x00f40000ddb0783b */ /* 0x000ea80000000200 */
[----:B------:R-:W2:Y:S04]  /*31e0*/  LDSM.16.M88.4 R180, [R222+0xf000] ;  /* 0x00f00000deb4783b */ /* 0x000ea80000000200 */
[----:B------:R-:W2:Y:S04]  /*31f0*/  LDSM.16.M88.4 R184, [R222+0xf400] ;  /* 0x00f40000deb8783b */ /* 0x000ea80000000200 */
[----:B------:R-:W2:Y:S04]  /*3200*/  LDSM.16.M88.4 R188, [R221+0x11000] ;  /* 0x01100000ddbc783b */ /* 0x000ea80000000200 */
[----:B-1----:R-:W3:Y:S01]  /*3210*/  LDG.E.64 R6, [R6.64] ;  /* 0x0000000c06067981 */ /* 0x002ee2000c1e1b00 */
[----:B------:R-:W-:-:S03]  /*3220*/  SEL R3, R3, R231, !P0 ;  /* 0x000000e703037207 */ /* 0x000fc60004000000 */
[----:B------:R-:W1:Y:S02]  /*3230*/  LDSM.16.M88.4 R192, [R221+0x11400] ;  /* 0x01140000ddc0783b */ /* 0x000e640000000200 */
[----:B------:R-:W-:Y:S02]  /*3240*/  IMAD.SHL.U32 R220, R3, 0x2, RZ ;  /* 0x0000000203dc7824 */ /* 0x000fe400078e00ff */
[----:B------:R-:W1:Y:S04]  /*3250*/  LDSM.16.M88.4 R196, [R222+0x11000] ;  /* 0x01100000dec4783b */ /* 0x000e680000000200 */
[----:B------:R-:W1:Y:S04]  /*3260*/  LDSM.16.M88.4 R200, [R222+0x11400] ;  /* 0x01140000dec8783b */ /* 0x000e680000000200 */
[----:B------:R-:W1:Y:S04]  /*3270*/  LDSM.16.M88.4 R204, [R221+0x13000] ;  /* 0x01300000ddcc783b */ /* 0x000e680000000200 */
[----:B------:R-:W1:Y:S04]  /*3280*/  LDSM.16.M88.4 R208, [R221+0x13400] ;  /* 0x01340000ddd0783b */ /* 0x000e680000000200 */
[----:B------:R-:W1:Y:S04]  /*3290*/  LDSM.16.M88.4 R212, [R222+0x13000] ;  /* 0x01300000ded4783b */ /* 0x000e680000000200 */
[----:B------:R-:W1:Y:S01]  /*32a0*/  LDSM.16.M88.4 R216, [R222+0x13400] ;  /* 0x01340000ded8783b */ /* 0x000e620000000200 */
[----:B------:R-:W-:Y:S01]  /*32b0*/  IMAD.SHL.U32 R223, R231, 0x2, RZ ;  /* 0x00000002e7df7824 */ /* 0x000fe200078e00ff */
        /* <DEDUP_REMOVED lines=49> */
[----:B------:R-:W-:Y:S01]  /*35d0*/  IMAD.IADD R224, R223, 0x1, R230 ;  /* 0x00000001dfe07824 */ /* 0x000fe200078e02e6 */
[----:B------:R-:W-:Y:S01]  /*35e0*/  UIADD3 UR18, UR18, -UR16, URZ ;  /* 0x8000001012127290 */ /* 0x000fe2000fffe03f */
[----:B--2---:R-:W-:-:S04]  /*35f0*/  IADD3 R22, P2, P1, R4, UR41, R22 ;  /* 0x0000002904167c10 */ /* 0x004fc8000f95e016 */
[----:B------:R-:W-:-:S05]  /*3600*/  IADD3.X R0, R5, UR49, R0, P2, P1 ;  /* 0x0000003105007c10 */ /* 0x000fca00097e2400 */
[----:B------:R2:W-:Y:S01]  /*3610*/  STL [R1+0x24], R0 ;  /* 0x0000240001007387 */ /* 0x0005e20000100800 */
[----:B---3--:R3:W1:Y:S01]  /*3620*/  R2UR UR8, R7 ;  /* 0x00000000070873c2 */ /* 0x00866200000e0000 */
[----:B--2---:R-:W-:Y:S02]  /*3630*/  IADD3 R0, R229, 0x1800, RZ ;  /* 0x00001800e5007810 */ /* 0x004fe40007ffe0ff */
[----:B---3--:R-:W2:Y:S02]  /*3640*/  S2R R7, SR_TID.X ;  /* 0x0000000000077919 */ /* 0x008ea40000002100 */
[----:B------:R-:W-:-:S05]  /*3650*/  SEL R0, R0, R229, !P0 ;  /* 0x000000e500007207 */ /* 0x000fca0004000000 */
[----:B------:R-:W-:Y:S01]  /*3660*/  IMAD.SHL.U32 R3, R0, 0x2, RZ ;  /* 0x0000000200037824 */ /* 0x000fe200078e00ff */
[----:B------:R-:W-:Y:S01]  /*3670*/  MOV R0, c[0x0][0x22c] ;  /* 0x00008b0000007a02 */ /* 0x000fe20000000f00 */
[----:B------:R3:W1:Y:S04]  /*3680*/  R2UR UR9, R6 ;  /* 0x00000000060973c2 */ /* 0x00066800000e0000 */
[----:B------:R-:W-:Y:S01]  /*3690*/  IMAD R0, R0, c[0x0][0x1c0], RZ ;  /* 0x0000700000007a24 */ /* 0x000fe200078e02ff */
[----:B--2---:R-:W-:-:S04]  /*36a0*/  SHF.R.S32.HI R7, RZ, 0x1f, R7 ;  /* 0x0000001fff077819 */ /* 0x004fc80000011407 */
[----:B----4-:R-:W-:Y:S01]  /*36b0*/  LEA.HI R7, R7, R8, RZ, 0x6 ;  /* 0x0000000807077211 */ /* 0x010fe200078f30ff */
[----:B---3--:R-:W-:-:S03]  /*36c0*/  IMAD.SHL.U32 R6, R0, 0x10, RZ ;  /* 0x0000001000067824 */ /* 0x008fc600078e00ff */
[----:B------:R-:W-:Y:S02]  /*36d0*/  SHF.R.S32.HI R7, RZ, 0x6, R7 ;  /* 0x00000006ff077819 */ /* 0x000fe40000011407 */
[----:B------:R-:W-:Y:S02]  /*36e0*/  SHF.L.U32 R252, R0, 0x3, RZ ;  /* 0x0000000300fc7819 */ /* 0x000fe400000006ff */
[C---:B------:R-:W-:Y:S01]  /*36f0*/  IADD3 R4, R6.reuse, 0x20, RZ ;  /* 0x0000002006047810 */ /* 0x040fe20007ffe0ff */
[----:B------:R-:W-:Y:S01]  /*3700*/  IMAD.SHL.U32 R5, R7, 0x20, RZ ;  /* 0x0000002007057824 */ /* 0x000fe200078e00ff */
[----:B------:R-:W-:-:S03]  /*3710*/  IADD3 R0, R6, 0x40, RZ ;  /* 0x0000004006007810 */ /* 0x000fc60007ffe0ff */
[C---:B------:R-:W-:Y:S01]  /*3720*/  IMAD.IADD R4, R252.reuse, 0x1, R4 ;  /* 0x00000001fc047824 */ /* 0x040fe200078e0204 */
[----:B------:R-:W-:Y:S01]  /*3730*/  IADD3 R0, R252, R0, RZ ;  /* 0x00000000fc007210 */ /* 0x000fe20007ffe0ff */
[----:B------:R2:W-:Y:S01]  /*3740*/  STL [R1+0x38], R5 ;  /* 0x0000380501007387 */ /* 0x0005e20000100800 */
[----:B------:R-:W-:-:S05]  /*3750*/  IMAD.WIDE.U32 R6, R22, -0x2daee0ad, RZ ;  /* 0xd2511f5316067825 */ /* 0x000fca00078e00ff */
[----:B------:R-:W-:Y:S01]  /*3760*/  STL.64 [R1+0x8], R6 ;  /* 0x0000080601007387 */ /* 0x000fe20000100a00 */
[C---:B--2---:R-:W-:Y:S01]  /*3770*/  IMAD.IADD R5, R252.reuse, 0x1, R4 ;  /* 0x00000001fc057824 */ /* 0x044fe200078e0204 */
[----:B------:R-:W-:-:S03]  /*3780*/  IADD3 R4, R252, R0, RZ ;  /* 0x00000000fc047210 */ /* 0x000fc60007ffe0ff */
[C---:B------:R-:W-:Y:S02]  /*3790*/  IMAD.IADD R5, R252.reuse, 0x1, R5 ;  /* 0x00000001fc057824 */ /* 0x040fe400078e0205 */
[----:B------:R-:W-:-:S03]  /*37a0*/  IMAD.IADD R4, R252, 0x1, R4 ;  /* 0x00000001fc047824 */ /* 0x000fc600078e0204 */
[C---:B------:R-:W-:Y:S01]  /*37b0*/  IADD3 R5, R252.reuse, R5, RZ ;  /* 0x00000005fc057210 */ /* 0x040fe20007ffe0ff */
[----:B------:R-:W-:-:S04]  /*37c0*/  IMAD.IADD R4, R252, 0x1, R4 ;  /* 0x00000001fc047824 */ /* 0x000fc800078e0204 */
[----:B------:R2:W-:Y:S01]  /*37d0*/  STL [R1+0x4], R5 ;  /* 0x0000040501007387 */ /* 0x0005e20000100800 */
[----:B------:R-:W-:-:S03]  /*37e0*/  IADD3 R0, R252, R4, RZ ;  /* 0x00000004fc007210 */ /* 0x000fc60007ffe0ff */
[----:B------:R3:W-:Y:S01]  /*37f0*/  STL [R1], R4 ;  /* 0x0000000401007387 */ /* 0x0007e20000100800 */
[----:B--2---:R-:W-:-:S05]  /*3800*/  IMAD.IADD R5, R252, 0x1, R5 ;  /* 0x00000001fc057824 */ /* 0x004fca00078e0205 */
[----:B------:R3:W-:Y:S04]  /*3810*/  STL [R1+0x14], R5 ;  /* 0x0000140501007387 */ /* 0x0007e80000100800 */
[----:B-1----:R3:W-:Y:S02]  /*3820*/  STL [R1+0x10], R0 ;  /* 0x0000100001007387 */ /* 0x0027e40000100800 */
.L_x_253:
[----:B------:R-:W0:Y:S01]  /*3830*/  LDGDEPBAR ;  /* 0x00000000000079af */ /* 0x000e220000000000 */
[----:B---3--:R-:W-:Y:S01]  /*3840*/  IMAD.IADD R0, R230, 0x1, R220 ;  /* 0x00000001e6007824 */ /* 0x008fe200078e02dc */
[----:B------:R-:W-:Y:S01]  /*3850*/  USHF.L.U32 UR4, UR19, 0x7, URZ ;  /* 0x0000000713047899 */ /* 0x000fe2000800063f */
[----:B-----5:R-:W-:Y:S01]  /*3860*/  FSETP.NEU.FTZ.AND P2, PT, R250, -INF , PT ;  /* 0xff800000fa00780b */ /* 0x020fe20003f5d000 */
[----:B------:R-:W-:Y:S01]  /*3870*/  USHF.L.U32 UR5, UR7, 0x6, URZ ;  /* 0x0000000607057899 */ /* 0x000fe2000800063f */
[----:B------:R-:W-:Y:S01]  /*3880*/  FSETP.NEU.FTZ.AND P1, PT, R251, -INF , PT ;  /* 0xff800000fb00780b */ /* 0x000fe20003f3d000 */
        /* <DEDUP_REMOVED lines=57> */
[----:B------:R-:W3:Y:S07]  /*3c20*/  LDSM.16.M88.4 R132, [R221+0xd400] ;  /* 0x00d40000dd84783b */ /* 0x000eee0000000200 */
[-C--:B------:R-:W-:Y:S08]  /*3c30*/  HMMA.16816.F32 R4, R164, R168.reuse, R4 ;  /* 0x000000a8a404723c */ /* 0x080ff00000001804 */
        /* <DEDUP_REMOVED lines=23> */
[----:B------:R4:W1:Y:S03]  /*3db0*/  LDSM.16.M88.4 R132, [R0+0x2800] ;  /* 0x002800000084783b */ /* 0x0008660000000200 */
[----:B------:R-:W-:Y:S06]  /*3dc0*/  LOP3.LUT R144, R233, UR8, R149, 0x96, !PT ;  /* 0x00000008e9907c12 */ /* 0x000fec000f8e9695 */
[----:B------:R-:W-:Y:S04]  /*3dd0*/  IMAD.WIDE.U32 R144, R144, -0x326172a9, RZ ;  /* 0xcd9e8d5790907825 */ /* 0x000fe800078e00ff */
[----:B----4-:R-:W-:Y:S04]  /*3de0*/  IMAD R0, R148, 0x4, R163 ;  /* 0x0000000494007824 */ /* 0x010fe800078e02a3 */
        /* <DEDUP_REMOVED lines=11> */
[C---:B-1----:R-:W-:Y:S01]  /*3ea0*/  HMMA.16816.F32 R8, R132.reuse, R140, R8 ;  /* 0x0000008c8408723c */ /* 0x042fe20000001808 */
        /* <DEDUP_REMOVED lines=47> */
[C---:B------:R-:W-:Y:S01]  /*41a0*/  FMUL.FTZ R145, R248.reuse, 1.4426950216293334961 ;  /* 0x3fb8aa3bf8917820 */ /* 0x040fe20000410000 */
        /* <DEDUP_REMOVED lines=15> */
[CC--:B------:R-:W-:Y:S02]  /*42a0*/  @!P0 ISETP.GE.AND P5, PT, R142.reuse, R140.reuse, PT ;  /* 0x0000008c8e00820c */ /* 0x0c0fe40003fa6270 */
[----:B------:R-:W-:Y:S01]  /*42b0*/  @!P0 ISETP.GE.AND P4, PT, R149, R140, PT ;  /* 0x0000008c9500820c */ /* 0x000fe20003f86270 */
[C---:B------:R-:W-:Y:S01]  /*42c0*/  FMUL.FTZ R149, R249.reuse, 1.4426950216293334961 ;  /* 0x3fb8aa3bf9957820 */ /* 0x040fe20000410000 */
        /* <DEDUP_REMOVED lines=295> */
[----:B------:R-:W-:Y:S02]  /*5540*/  LEA R142, P0, R247, R140, 0x2 ;  /* 0x0000008cf78e7211 */ /* 0x000fe400078010ff */
        /* <DEDUP_REMOVED lines=85> */
[----:B------:R-:W-:Y:S01]  /*5aa0*/  FSETP.GE.FTZ.AND P0, PT, R148, RZ, PT ;  /* 0x000000ff9400720b */ /* 0x000fe20003f16000 */
[----:B------:R-:W-:Y:S01]  /*5ab0*/  FMUL.FTZ R165, R165, R4 ;  /* 0x00000004a5a57220 */ /* 0x000fe20000410000 */
[----:B------:R-:W-:Y:S01]  /*5ac0*/  FSETP.GE.FTZ.AND P1, PT, R149, RZ, PT ;  /* 0x000000ff9500720b */ /* 0x000fe20003f36000 */
[----:B------:R-:W-:Y:S01]  /*5ad0*/  FMUL.FTZ R164, R164, R0 ;  /* 0x00000000a4a47220 */ /* 0x000fe20000410000 */
[----:B------:R-:W-:Y:S01]  /*5ae0*/  FSETP.GE.FTZ.AND P2, PT, R158, RZ, PT ;  /* 0x000000ff9e00720b */ /* 0x000fe20003f56000 */
[----:B------:R-:W2:Y:S04]  /*5af0*/  LDG.E R4, [R142.64+0x80] ;  /* 0x0000800c8e047981 */ /* 0x000ea8000c1e1900 */
        /* <DEDUP_REMOVED lines=135> */
.L_x_251:
        /* <DEDUP_REMOVED lines=119> */
.L_x_252:
        /* <DEDUP_REMOVED lines=11> */
[----:B------:R-:W-:Y:S01]  /*6b90*/  IMAD.U32 R145, R145, -0x40, RZ ;  /* 0xffffffc091917824 */ /* 0x000fe200078e00ff */
[----:B------:R-:W-:Y:S01]  /*6ba0*/  UIADD3 UR6, UR7, -0x1, URZ ;  /* 0xffffffff07067890 */ /* 0x000fe2000fffe03f */
[----:B------:R-:W-:Y:S01]  /*6bb0*/  IMAD R149, R149, c[0x0][0x1c0], RZ ;  /* 0x0000700095957a24 */ /* 0x000fe200078e02ff */
[----:B------:R-:W-:Y:S01]  /*6bc0*/  @UP3 UIADD3.X UR4, UR11, -0x1, URZ, UP1, !UPT ;  /* 0xffffffff0b043890 */ /* 0x000fe20008ffe43f */
[----:B------:R-:W4:Y:S01]  /*6bd0*/  LDSM.16.MT88.4 R28, [R0+0xd000] ;  /* 0x00d00000001c783b */ /* 0x000f220000004200 */
[----:B------:R-:W-:Y:S01]  /*6be0*/  LEA R246, P1, R145, R150, 0x2 ;  /* 0x0000009691f67211 */ /* 0x000fe200078210ff */
[----:B------:R-:W-:Y:S02]  /*6bf0*/  IMAD.SHL.U32 R149, R149, 0x20, RZ ;  /* 0x0000002095957824 */ /* 0x000fe400078e00ff */
[----:B------:R-:W-:Y:S01]  /*6c00*/  IMAD.MOV.U32 R147, RZ, RZ, c[0x0][0x22c] ;  /* 0x00008b00ff937624 */ /* 0x000fe200078e00ff */
[----:B------:R-:W-:Y:S01]  /*6c10*/  LDSM.16.M88.4 R32, [R226] ;  /* 0x00000000e220783b */ /* 0x000fe20000000200 */
[----:B------:R-:W-:Y:S01]  /*6c20*/  LEA.HI.X.SX32 R245, R145, R151, 0x2, P1 ;  /* 0x0000009791f57211 */ /* 0x000fe200008f16ff */
[----:B------:R-:W-:Y:S01]  /*6c30*/  IMAD.MOV.U32 R145, RZ, RZ, c[0x0][0x22c] ;  /* 0x00008b00ff917624 */ /* 0x000fe200078e00ff */
[----:B------:R-:W-:Y:S01]  /*6c40*/  UMOV UR7, UR6 ;  /* 0x0000000600077c82 */ /* 0x000fe20008000000 */
[----:B------:R-:W-:Y:S01]  /*6c50*/  IMAD R147, R147, c[0x0][0x1c0], RZ ;  /* 0x0000700093937a24 */ /* 0x000fe200078e02ff */
[----:B------:R-:W1:Y:S01]  /*6c60*/  LDSM.16.MT88.4 R132, [R0+0x9400] ;  /* 0x009400000084783b */ /* 0x000e620000004200 */
[----:B------:R-:W-:Y:S02]  /*6c70*/  IMAD R145, R145, c[0x0][0x1c0], RZ ;  /* 0x0000700091917a24 */ /* 0x000fe400078e02ff */
[----:B------:R-:W-:Y:S02]  /*6c80*/  IMAD R147, R147, 0x28, RZ ;  /* 0x0000002893937824 */ /* 0x000fe400078e02ff */
[----:B------:R-:W1:Y:S01]  /*6c90*/  LDSM.16.MT88.4 R136, [R0+0xb400] ;  /* 0x00b400000088783b */ /* 0x000e620000004200 */
[----:B------:R-:W-:Y:S02]  /*6ca0*/  IMAD.SHL.U32 R145, R145, 0x10, RZ ;  /* 0x0000001091917824 */ /* 0x000fe400078e00ff */
[----:B------:R-:W-:Y:S02]  /*6cb0*/  IMAD.MOV.U32 R148, RZ, RZ, c[0x0][0x22c] ;  /* 0x00008b00ff947624 */ /* 0x000fe400078e00ff */
[----:B------:R-:W1:Y:S02]  /*6cc0*/  LDSM.16.MT88.4 R140, [R0+0xd400] ;  /* 0x00d40000008c783b */ /* 0x000e640000004200 */
        /* <DEDUP_REMOVED lines=8> */
[----:B------:R-:W-:Y:S07]  /*6d50*/  LDSM.16.M88.4 R28, [R228] ;  /* 0x00000000e41c783b */ /* 0x000fee0000000200 */
[C---:B------:R-:W-:Y:S08]  /*6d60*/  HMMA.16816.F32 R4, R32.reuse, R132, R4 ;  /* 0x000000842004723c */ /* 0x040ff00000001804 */
[C---:B------:R-:W-:Y:S01]  /*6d70*/  HMMA.16816.F32 R8, R32.reuse, R134, R8 ;  /* 0x000000862008723c */ /* 0x040fe20000001808 */
[----:B------:R-:W1:Y:S07]  /*6d80*/  LDSM.16.MT88.4 R132, [R0+0x9800] ;  /* 0x009800000084783b */ /* 0x000e6e0000004200 */
[C---:B------:R-:W-:Y:S08]  /*6d90*/  HMMA.16816.F32 R12, R32.reuse, R136, R12 ;  /* 0x00000088200c723c */ /* 0x040ff0000000180c */
[C---:B------:R-:W-:Y:S01]  /*6da0*/  HMMA.16816.F32 R16, R32.reuse, R138, R16 ;  /* 0x0000008a2010723c */ /* 0x040fe20000001810 */
[----:B------:R-:W2:Y:S07]  /*6db0*/  LDSM.16.MT88.4 R136, [R0+0xb800] ;  /* 0x00b800000088783b */ /* 0x000eae0000004200 */
[C---:B------:R-:W-:Y:S08]  /*6dc0*/  HMMA.16816.F32 R20, R32.reuse, R140, R20 ;  /* 0x0000008c2014723c */ /* 0x040ff00000001814 */
[----:B------:R-:W-:Y:S01]  /*6dd0*/  HMMA.16816.F32 R24, R32, R142, R24 ;  /* 0x0000008e2018723c */ /* 0x000fe20000001818 */
[----:B------:R-:W3:Y:S05]  /*6de0*/  LDSM.16.MT88.4 R32, [R0+0xd800] ;  /* 0x00d800000020783b */ /* 0x000eea0000004200 */
[----:B------:R-:W-:Y:S02]  /*6df0*/  LDSM.16.MT88.4 R140, [R0+0xbc00] ;  /* 0x00bc0000008c783b */ /* 0x000fe40000004200 */
[C---:B-1----:R-:W-:Y:S08]  /*6e00*/  HMMA.16816.F32 R4, R28.reuse, R132, R4 ;  /* 0x000000841c04723c */ /* 0x042ff00000001804 */
[C---:B------:R-:W-:Y:S01]  /*6e10*/  HMMA.16816.F32 R8, R28.reuse, R134, R8 ;  /* 0x000000861c08723c */ /* 0x040fe20000001808 */
[----:B------:R-:W-:Y:S07]  /*6e20*/  LDSM.16.M88.4 R132, [R227] ;  /* 0x00000000e384783b */ /* 0x000fee0000000200 */
[C---:B--2---:R-:W-:Y:S08]  /*6e30*/  HMMA.16816.F32 R12, R28.reuse, R136, R12 ;  /* 0x000000881c0c723c */ /* 0x044ff0000000180c */
[C---:B------:R-:W-:Y:S01]  /*6e40*/  HMMA.16816.F32 R16, R28.reuse, R138, R16 ;  /* 0x0000008a1c10723c */ /* 0x040fe20000001810 */
[----:B------:R-:W1:Y:S07]  /*6e50*/  LDSM.16.MT88.4 R136, [R0+0x9c00] ;  /* 0x009c00000088783b */ /* 0x000e6e0000004200 */
[C---:B---3--:R-:W-:Y:S08]  /*6e60*/  HMMA.16816.F32 R20, R28.reuse, R32, R20 ;  /* 0x000000201c14723c */ /* 0x048ff00000001814 */
[----:B------:R-:W-:Y:S01]  /*6e70*/  HMMA.16816.F32 R24, R28, R34, R24 ;  /* 0x000000221c18723c */ /* 0x000fe20000001818 */
[----:B------:R-:W2:Y:S05]  /*6e80*/  LDSM.16.MT88.4 R28, [R0+0xdc00] ;  /* 0x00dc0000001c783b */ /* 0x000eaa0000004200 */
[----:B------:R-:W-:Y:S02]  /*6e90*/  LDSM.16.M88.4 R32, [R225+0x2000] ;  /* 0x00200000e120783b */ /* 0x000fe40000000200 */
[C---:B-1----:R-:W-:Y:S08]  /*6ea0*/  HMMA.16816.F32 R4, R132.reuse, R136, R4 ;  /* 0x000000888404723c */ /* 0x042ff00000001804 */
[C---:B------:R-:W-:Y:S01]  /*6eb0*/  HMMA.16816.F32 R8, R132.reuse, R138, R8 ;  /* 0x0000008a8408723c */ /* 0x040fe20000001808 */
[----:B------:R-:W1:Y:S07]  /*6ec0*/  LDSM.16.MT88.4 R136, [R0+0xa000] ;  /* 0x00a000000088783b */ /* 0x000e6e0000004200 */
[C---:B------:R-:W-:Y:S08]  /*6ed0*/  HMMA.16816.F32 R12, R132.reuse, R140, R12 ;  /* 0x0000008c840c723c */ /* 0x040ff0000000180c */
[C---:B------:R-:W-:Y:S01]  /*6ee0*/  HMMA.16816.F32 R16, R132.reuse, R142, R16 ;  /* 0x0000008e8410723c */ /* 0x040fe20000001810 */
[----:B------:R-:W3:Y:S07]  /*6ef0*/  LDSM.16.MT88.4 R140, [R0+0xc000] ;  /* 0x00c00000008c783b */ /* 0x000eee0000004200 */
[C---:B--2---:R-:W-:Y:S08]  /*6f00*/  HMMA.16816.F32 R20, R132.reuse, R28, R20 ;  /* 0x0000001c8414723c */ /* 0x044ff00000001814 */
[----:B------:R-:W-:Y:S01]  /*6f10*/  HMMA.16816.F32 R24, R132, R30, R24 ;  /* 0x0000001e8418723c */ /* 0x000fe20000001818 */
[----:B------:R-:W2:Y:S05]  /*6f20*/  LDSM.16.MT88.4 R28, [R0+0xe000] ;  /* 0x00e00000001c783b */ /* 0x000eaa0000004200 */
[----:B------:R-:W-:Y:S02]  /*6f30*/  LDSM.16.M88.4 R132, [R226+0x2000] ;  /* 0x00200000e284783b */ /* 0x000fe40000000200 */
[C---:B-1----:R-:W-:Y:S08]  /*6f40*/  HMMA.16816.F32 R4, R32.reuse, R136, R4 ;  /* 0x000000882004723c */ /* 0x042ff00000001804 */
[C---:B------:R-:W-:Y:S01]  /*6f50*/  HMMA.16816.F32 R8, R32.reuse, R138, R8 ;  /* 0x0000008a2008723c */ /* 0x040fe20000001808 */
[----:B------:R-:W1:Y:S07]  /*6f60*/  LDSM.16.MT88.4 R136, [R0+0xa400] ;  /* 0x00a400000088783b */ /* 0x000e6e0000004200 */
[C---:B---3--:R-:W-:Y:S08]  /*6f70*/  HMMA.16816.F32 R12, R32.reuse, R140, R12 ;  /* 0x0000008c200c723c */ /* 0x048ff0000000180c */
        /* <DEDUP_REMOVED lines=24> */
[----:B------:R2:W2:Y:S06]  /*7100*/  LDSM.16.MT88.4 R28, [R0+0xec00] ;  /* 0x00ec0000001c783b */ /* 0x0004ac0000004200 */
[----:B------:R-:W-:Y:S01]  /*7110*/  @P0 IADD3 R34, R247, -0x40, RZ ;  /* 0xffffffc0f7220810 */ /* 0x000fe20007ffe0ff */
[C---:B-1----:R-:W-:Y:S05]  /*7120*/  HMMA.16816.F32 R4, R132.reuse, R136, R4 ;  /* 0x000000888404723c */ /* 0x042fea0000001804 */
[----:B------:R-:W-:Y:S01]  /*7130*/  @P0 IMAD.WIDE R34, R34, R146, UR10 ;  /* 0x0000000a22220e25 */ /* 0x000fe2000f8e0292 */
[----:B------:R-:W-:Y:S02]  /*7140*/  @UP3 UMOV UR10, UR5 ;  /* 0x00000005000a3c82 */ /* 0x000fe40008000000 */
[C---:B------:R-:W-:Y:S01]  /*7150*/  HMMA.16816.F32 R8, R132.reuse, R138, R8 ;  /* 0x0000008a8408723c */ /* 0x040fe20000001808 */
[----:B------:R-:W4:Y:S01]  /*7160*/  LDL R139, [R1+0x4] ;  /* 0x00000400018b7983 */ /* 0x000f220000100800 */
[----:B------:R-:W-:Y:S02]  /*7170*/  @UP3 UMOV UR11, UR4 ;  /* 0x00000004000b3c82 */ /* 0x000fe40008000000 */
[----:B------:R-:W-:Y:S02]  /*7180*/  IMAD.MOV.U32 R146, RZ, RZ, c[0x0][0x22c] ;  /* 0x00008b00ff927624 */ /* 0x000fe400078e00ff */
[----:B------:R-:W4:Y:S02]  /*7190*/  LDL R138, [R1+0x14] ;  /* 0x00001400018a7983 */ /* 0x000f240000100800 */
[C---:B---3--:R-:W-:Y:S03]  /*71a0*/  HMMA.16816.F32 R12, R132.reuse, R140, R12 ;  /* 0x0000008c840c723c */ /* 0x048fe6000000180c */
[----:B--2---:R-:W2:Y:S01]  /*71b0*/  LDL R0, [R1+0x10] ;  /* 0x0000100001007983 */ /* 0x004ea20000100800 */
[----:B------:R-:W-:Y:S04]  /*71c0*/  IMAD R146, R146, c[0x0][0x1c0], RZ ;  /* 0x0000700092927a24 */ /* 0x000fe800078e02ff */
[C---:B------:R-:W-:Y:S01]  /*71d0*/  HMMA.16816.F32 R16, R132.reuse, R142, R16 ;  /* 0x0000008e8410723c */ /* 0x040fe20000001810 */
[----:B------:R1:W5:Y:S03]  /*71e0*/  @P0 LDG.E R250, [R34.64] ;  /* 0x0000000c22fa0981 */ /* 0x000366000c1e1900 */
[----:B------:R-:W-:Y:S02]  /*71f0*/  IMAD R146, R146, 0x18, RZ ;  /* 0x0000001892927824 */ /* 0x000fe400078e02ff */
[----:B------:R1:W5:Y:S02]  /*7200*/  @P0 LDG.E R251, [R34.64+0x20] ;  /* 0x0000200c22fb0981 */ /* 0x000364000c1e1900 */
[C---:B------:R-:W-:Y:S03]  /*7210*/  HMMA.16816.F32 R20, R132.reuse, R28, R20 ;  /* 0x0000001c8414723c */ /* 0x040fe60000001814 */
[----:B------:R1:W5:Y:S04]  /*7220*/  @P0 LDG.E R248, [R34.64+0x80] ;  /* 0x0000800c22f80981 */ /* 0x000368000c1e1900 */
[----:B------:R-:W-:Y:S01]  /*7230*/  IMAD.MOV.U32 R28, RZ, RZ, R246 ;  /* 0x000000ffff1c7224 */ /* 0x000fe200078e00f6 */
[----:B------:R-:W-:Y:S01]  /*7240*/  HMMA.16816.F32 R24, R132, R30, R24 ;  /* 0x0000001e8418723c */ /* 0x000fe20000001818 */
[----:B------:R1:W5:Y:S03]  /*7250*/  @P0 LDG.E R249, [R34.64+0xa0] ;  /* 0x0000a00c22f90981 */ /* 0x000366000c1e1900 */
[----:B------:R-:W-:Y:S01]  /*7260*/  IMAD.MOV.U32 R29, RZ, RZ, R245 ;  /* 0x000000ffff1d7224 */ /* 0x000fe200078e00f5 */
[CC--:B------:R-:W-:Y:S02]  /*7270*/  LEA R32, P1, R252.reuse, R28.reuse, 0x2 ;  /* 0x0000001cfc207211 */ /* 0x0c0fe400078210ff */
[CC--:B------:R-:W-:Y:S02]  /*7280*/  LEA R136, P0, R145.reuse, R28.reuse, 0x2 ;  /* 0x0000001c91887211 */ /* 0x0c0fe400078010ff */
[----:B------:R3:W-:Y:S03]  /*7290*/  RED.E.ADD.F32.FTZ.RN.STRONG.GPU [R28.64], R4 ;  /* 0x000000041c00798e */ /* 0x0007e6000c10e78c */
[-C--:B------:R-:W-:Y:S02]  /*72a0*/  LEA.HI.X.SX32 R33, R252, R29.reuse, 0x2, P1 ;  /* 0x0000001dfc217211 */ /* 0x080fe400008f16ff */
[-C--:B------:R-:W-:Y:S02]  /*72b0*/  LEA.HI.X.SX32 R137, R145, R29.reuse, 0x2, P0 ;  /* 0x0000001d91897211 */ /* 0x080fe400000f16ff */
[CC--:B------:R-:W-:Y:S01]  /*72c0*/  LEA R132, P1, R146.reuse, R28.reuse, 0x2 ;  /* 0x0000001c92847211 */ /* 0x0c0fe200078210ff */
[----:B------:R3:W-:Y:S01]  /*72d0*/  RED.E.ADD.F32.FTZ.RN.STRONG.GPU [R32.64], R5 ;  /* 0x000000052000798e */ /* 0x0007e2000c10e78c */
[CC--:B------:R-:W-:Y:S02]  /*72e0*/  LEA R30, P2, R147.reuse, R28.reuse, 0x2 ;  /* 0x0000001c931e7211 */ /* 0x0c0fe400078410ff */
[-C--:B------:R-:W-:Y:S01]  /*72f0*/  LEA.HI.X.SX32 R133, R146, R29.reuse, 0x2, P1 ;  /* 0x0000001d92857211 */ /* 0x080fe200008f16ff */
[----:B------:R-:W-:Y:S01]  /*7300*/  IMAD.MOV.U32 R146, RZ, RZ, c[0x0][0x22c] ;  /* 0x00008b00ff927624 */ /* 0x000fe200078e00ff */
[----:B------:R3:W-:Y:S01]  /*7310*/  RED.E.ADD.F32.FTZ.RN.STRONG.GPU [R136.64], R6 ;  /* 0x000000068800798e */ /* 0x0007e2000c10e78c */
[-C--:B------:R-:W-:Y:S01]  /*7320*/  LEA.HI.X.SX32 R31, R147, R29.reuse, 0x2, P2 ;  /* 0x0000001d931f7211 */ /* 0x080fe200010f16ff */
[----:B------:R-:W-:Y:S01]  /*7330*/  IMAD.MOV.U32 R147, RZ, RZ, c[0x0][0x22c] ;  /* 0x00008b00ff937624 */ /* 0x000fe200078e00ff */
[----:B------:R-:W-:Y:S01]  /*7340*/  IADD3 R134, R145, 0x40, RZ ;  /* 0x0000004091867810 */ /* 0x000fe20007ffe0ff */
[----:B------:R-:W-:Y:S01]  /*7350*/  IMAD R146, R146, c[0x0][0x1c0], RZ ;  /* 0x0000700092927a24 */ /* 0x000fe200078e02ff */
[----:B------:R3:W-:Y:S01]  /*7360*/  RED.E.ADD.F32.FTZ.RN.STRONG.GPU [R132.64], R7 ;  /* 0x000000078400798e */ /* 0x0007e2000c10e78c */
[-C--:B-1----:R-:W-:Y:S01]  /*7370*/  LEA R34, P0, R149, R28.reuse, 0x2 ;  /* 0x0000001c95227211 */ /* 0x082fe200078010ff */
[----:B------:R-:W-:Y:S02]  /*7380*/  IMAD R147, R147, c[0x0][0x1c0], RZ ;  /* 0x0000700093937a24 */ /* 0x000fe400078e02ff */
[----:B------:R-:W-:Y:S01]  /*7390*/  IMAD R146, R146, 0x30, RZ ;  /* 0x0000003092927824 */ /* 0x000fe200078e02ff */
[-C--:B------:R-:W-:Y:S01]  /*73a0*/  LEA.HI.X.SX32 R35, R149, R29.reuse, 0x2, P0 ;  /* 0x0000001d95237211 */ /* 0x080fe200000f16ff */
[----:B------:R-:W-:Y:S03]  /*73b0*/  IMAD.SHL.U32 R147, R147, 0x10, RZ ;  /* 0x0000001093937824 */ /* 0x000fe600078e00ff */
[CC--:B---3--:R-:W-:Y:S01]  /*73c0*/  LEA R4, P1, R146.reuse, R28.reuse, 0x2 ;  /* 0x0000001c92047211 */ /* 0x0c8fe200078210ff */
[----:B------:R1:W-:Y:S01]  /*73d0*/  RED.E.ADD.F32.FTZ.RN.STRONG.GPU [R34.64], R8 ;  /* 0x000000082200798e */ /* 0x0003e2000c10e78c */
[----:B------:R-:W-:Y:S04]  /*73e0*/  IADD3 R140, R147, 0x20, RZ ;  /* 0x00000020938c7810 */ /* 0x000fe80007ffe0ff */
[----:B------:R3:W-:Y:S01]  /*73f0*/  RED.E.ADD.F32.FTZ.RN.STRONG.GPU [R30.64], R9 ;  /* 0x000000091e00798e */ /* 0x0007e2000c10e78c */
[-C--:B------:R-:W-:Y:S01]  /*7400*/  LEA.HI.X.SX32 R5, R146, R29.reuse, 0x2, P1 ;  /* 0x0000001d92057211 */ /* 0x080fe200008f16ff */
[----:B------:R-:W-:Y:S04]  /*7410*/  IMAD.MOV.U32 R146, RZ, RZ, c[0x0][0x22c] ;  /* 0x00008b00ff927624 */ /* 0x000fe800078e00ff */
[----:B------:R3:W-:Y:S01]  /*7420*/  RED.E.ADD.F32.FTZ.RN.STRONG.GPU [R4.64], R10 ;  /* 0x0000000a0400798e */ /* 0x0007e2000c10e78c */
[-C--:B------:R-:W-:Y:S01]  /*7430*/  LEA R6, P0, R148, R28.reuse, 0x2 ;  /* 0x0000001c94067211 */ /* 0x080fe200078010ff */
[----:B------:R-:W-:Y:S03]  /*7440*/  IMAD R146, R146, c[0x0][0x1c0], RZ ;  /* 0x0000700092927a24 */ /* 0x000fe600078e02ff */
[----:B------:R-:W2:Y:S01]  /*7450*/  LDL R132, [R1] ;  /* 0x0000000001847983 */ /* 0x000ea20000100800 */
[-C--:B------:R-:W-:Y:S01]  /*7460*/  LEA.HI.X.SX32 R7, R148, R29.reuse, 0x2, P0 ;  /* 0x0000001d94077211 */ /* 0x080fe200000f16ff */
[----:B------:R-:W-:Y:S01]  /*7470*/  IMAD.SHL.U32 R146, R146, 0x10, RZ ;  /* 0x0000001092927824 */ /* 0x000fe200078e00ff */
[C---:B------:R-:W-:Y:S03]  /*7480*/  IADD3 R133, R145.reuse, 0x40, RZ ;  /* 0x0000004091857810 */ /* 0x040fe60007ffe0ff */
[----:B------:R3:W-:Y:S01]  /*7490*/  RED.E.ADD.F32.FTZ.RN.STRONG.GPU [R6.64], R11 ;  /* 0x0000000b0600798e */ /* 0x0007e2000c10e78c */
[----:B------:R-:W-:Y:S01]  /*74a0*/  IADD3 R142, R146, 0x20, RZ ;  /* 0x00000020928e7810 */ /* 0x000fe20007ffe0ff */
[----:B------:R-:W-:Y:S01]  /*74b0*/  IMAD.IADD R133, R252, 0x1, R133 ;  /* 0x00000001fc857824 */ /* 0x000fe200078e0285 */
[----:B------:R-:W-:Y:S02]  /*74c0*/  IADD3 R141, R146, 0x20, RZ ;  /* 0x00000020928d7810 */ /* 0x000fe40007ffe0ff */
[----:B------:R3:W-:Y:S01]  /*74d0*/  RED.E.ADD.F32.FTZ.RN.STRONG.GPU [R28.64+0x80], R12 ;  /* 0x0000800c1c00798e */ /* 0x0007e2000c10e78c */
[C---:B------:R-:W-:Y:S01]  /*74e0*/  IMAD.IADD R142, R252.reuse, 0x1, R142 ;  /* 0x00000001fc8e7824 */ /* 0x040fe200078e028e */
[C---:B-1----:R-:W-:Y:S01]  /*74f0*/  IADD3 R35, R145.reuse, 0x40, RZ ;  /* 0x0000004091237810 */ /* 0x042fe20007ffe0ff */
[----:B------:R-:W-:Y:S01]  /*7500*/  IMAD.IADD R141, R252, 0x1, R141 ;  /* 0x00000001fc8d7824 */ /* 0x000fe200078e028d */
[----:B------:R-:W-:Y:S01]  /*7510*/  IADD3 R34, R145, 0x40, RZ ;  /* 0x0000004091227810 */ /* 0x000fe20007ffe0ff */
[----:B------:R1:W-:Y:S01]  /*7520*/  RED.E.ADD.F32.FTZ.RN.STRONG.GPU [R32.64+0x80], R13 ;  /* 0x0000800d2000798e */ /* 0x0003e2000c10e78c */
[-C--:B---3--:R-:W-:Y:S01]  /*7530*/  LEA R30, P1, R142, R28.reuse, 0x2 ;  /* 0x0000001c8e1e7211 */ /* 0x088fe200078210ff */
[C---:B------:R-:W-:Y:S02]  /*7540*/  IMAD.IADD R141, R252.reuse, 0x1, R141 ;  /* 0x00000001fc8d7824 */ /* 0x040fe400078e028d */
[----:B------:R-:W-:Y:S01]  /*7550*/  IMAD.IADD R35, R252, 0x1, R35 ;  /* 0x00000001fc237824 */ /* 0x000fe200078e0223 */
[-C--:B------:R-:W-:Y:S01]  /*7560*/  LEA.HI.X.SX32 R31, R142, R29.reuse, 0x2, P1 ;  /* 0x0000001d8e1f7211 */ /* 0x080fe200008f16ff */
        /* <DEDUP_REMOVED lines=9> */
[C---:B------:R-:W-:Y:S01]  /*7600*/  IMAD.IADD R140, R252.reuse, 0x1, R140 ;  /* 0x00000001fc8c7824 */ /* 0x040fe200078e028c */
[-C--:B------:R-:W-:Y:S02]  /*7610*/  LEA.HI.X.SX32 R11, R141, R29.reuse, 0x2, P0 ;  /* 0x0000001d8d0b7211 */ /* 0x080fe400000f16ff */
[----:B------:R3:W-:Y:S01]  /*7620*/  RED.E.ADD.F32.FTZ.RN.STRONG.GPU [R30.64], R15 ;  /* 0x0000000f1e00798e */ /* 0x0007e2000c10e78c */
[C---:B------:R-:W-:Y:S01]  /*7630*/  IMAD.IADD R140, R252.reuse, 0x1, R140 ;  /* 0x00000001fc8c7824 */ /* 0x040fe200078e028c */
[CC--:B------:R-:W-:Y:S03]  /*7640*/  LEA R12, P4, R35.reuse, R28.reuse, 0x2 ;  /* 0x0000001c230c7211 */ /* 0x0c0fe600078810ff */
[----:B------:R-:W-:Y:S01]  /*7650*/  IMAD.IADD R140, R252, 0x1, R140 ;  /* 0x00000001fc8c7824 */ /* 0x000fe200078e028c */
[----:B------:R3:W-:Y:S01]  /*7660*/  RED.E.ADD.F32.FTZ.RN.STRONG.GPU [R10.64], R16 ;  /* 0x000000100a00798e */ /* 0x0007e2000c10e78c */
[-C--:B-1----:R-:W-:Y:S03]  /*7670*/  LEA.HI.X.SX32 R13, R35, R29.reuse, 0x2, P4 ;  /* 0x0000001d230d7211 */ /* 0x082fe600020f16ff */
[CC--:B------:R-:W-:Y:S04]  /*7680*/  LEA R8, P2, R140.reuse, R28.reuse, 0x2 ;  /* 0x0000001c8c087211 */ /* 0x0c0fe800078410ff */
[-C--:B------:R-:W-:Y:S02]  /*7690*/  LEA.HI.X.SX32 R9, R140, R29.reuse, 0x2, P2 ;  /* 0x0000001d8c097211 */ /* 0x080fe400010f16ff */
[----:B------:R-:W-:Y:S05]  /*76a0*/  LDSM.16.MT88.4 R140, [R3+0x1c00] ;  /* 0x001c0000038c783b */ /* 0x000fea0000004200 */
[----:B------:R1:W-:Y:S01]  /*76b0*/  RED.E.ADD.F32.FTZ.RN.STRONG.GPU [R8.64], R17 ;  /* 0x000000110800798e */ /* 0x0003e2000c10e78c */
[CC--:B---3--:R-:W-:Y:S04]  /*76c0*/  LEA R14, P5, R134.reuse, R28.reuse, 0x2 ;  /* 0x0000001c860e7211 */ /* 0x0c8fe800078a10ff */
[-C--:B------:R-:W-:Y:S02]  /*76d0*/  LEA.HI.X.SX32 R15, R134, R29.reuse, 0x2, P5 ;  /* 0x0000001d860f7211 */ /* 0x080fe400028f16ff */
[CC--:B------:R-:W-:Y:S04]  /*76e0*/  LEA R10, P3, R34.reuse, R28.reuse, 0x2 ;  /* 0x0000001c220a7211 */ /* 0x0c0fe800078610ff */
[-C--:B------:R-:W-:Y:S02]  /*76f0*/  LEA.HI.X.SX32 R11, R34, R29.reuse, 0x2, P3 ;  /* 0x0000001d220b7211 */ /* 0x080fe400018f16ff */
[CC--:B-1----:R-:W-:Y:S04]  /*7700*/  LEA R8, P2, R133.reuse, R28.reuse, 0x2 ;  /* 0x0000001c85087211 */ /* 0x0c2fe800078410ff */
[-C--:B------:R-:W-:Y:S02]  /*7710*/  LEA.HI.X.SX32 R9, R133, R29.reuse, 0x2, P2 ;  /* 0x0000001d85097211 */ /* 0x080fe400010f16ff */
[CC--:B----4-:R-:W-:Y:S04]  /*7720*/  LEA R6, P1, R139.reuse, R28.reuse, 0x2 ;  /* 0x0000001c8b067211 */ /* 0x0d0fe800078210ff */
[-C--:B------:R-:W-:Y:S02]  /*7730*/  LEA.HI.X.SX32 R7, R139, R29.reuse, 0x2, P1 ;  /* 0x0000001d8b077211 */ /* 0x080fe400008f16ff */
[CC--:B------:R-:W-:Y:S03]  /*7740*/  LEA R4, P0, R138.reuse, R28.reuse, 0x2 ;  /* 0x0000001c8a047211 */ /* 0x0c0fe600078010ff */
[----:B------:R-:W-:Y:S01]  /*7750*/  RED.E.ADD.F32.FTZ.RN.STRONG.GPU [R6.64], R18 ;  /* 0x000000120600798e */ /* 0x000fe2000c10e78c */
[-C--:B------:R-:W-:Y:S04]  /*7760*/  LEA.HI.X.SX32 R5, R138, R29.reuse, 0x2, P0 ;  /* 0x0000001d8a057211 */ /* 0x080fe800000f16ff */
[----:B------:R-:W-:Y:S05]  /*7770*/  LDSM.16.MT88.4 R136, [R2+0x12800] ;  /* 0x012800000288783b */ /* 0x000fea0000004200 */
[----:B------:R2:W-:Y:S05]  /*7780*/  RED.E.ADD.F32.FTZ.RN.STRONG.GPU [R4.64], R19 ;  /* 0x000000130400798e */ /* 0x0005ea000c10e78c */
[----:B------:R-:W-:Y:S05]  /*7790*/  RED.E.ADD.F32.FTZ.RN.STRONG.GPU [R28.64+0x100], R20 ;  /* 0x000100141c00798e */ /* 0x000fea000c10e78c */
[----:B------:R-:W-:Y:S05]  /*77a0*/  RED.E.ADD.F32.FTZ.RN.STRONG.GPU [R32.64+0x100], R21 ;  /* 0x000100152000798e */ /* 0x000fea000c10e78c */
[----:B------:R-:W-:Y:S05]  /*77b0*/  RED.E.ADD.F32.FTZ.RN.STRONG.GPU [R14.64], R22 ;  /* 0x000000160e00798e */ /* 0x000fea000c10e78c */
[----:B------:R-:W-:Y:S05]  /*77c0*/  RED.E.ADD.F32.FTZ.RN.STRONG.GPU [R12.64], R23 ;  /* 0x000000170c00798e */ /* 0x000fea000c10e78c */
[----:B------:R-:W-:Y:S01]  /*77d0*/  RED.E.ADD.F32.FTZ.RN.STRONG.GPU [R10.64], R24 ;  /* 0x000000180a00798e */ /* 0x000fe2000c10e78c */
[CC--:B--2---:R-:W-:Y:S04]  /*77e0*/  LEA R4, P0, R0.reuse, R28.reuse, 0x2 ;  /* 0x0000001c00047211 */ /* 0x0c4fe800078010ff */
[----:B------:R-:W-:Y:S01]  /*77f0*/  RED.E.ADD.F32.FTZ.RN.STRONG.GPU [R8.64], R25 ;  /* 0x000000190800798e */ /* 0x000fe2000c10e78c */
[-C--:B------:R-:W-:Y:S02]  /*7800*/  LEA.HI.X.SX32 R5, R0, R29.reuse, 0x2, P0 ;  /* 0x0000001d00057211 */ /* 0x080fe400000f16ff */
[----:B------:R-:W-:Y:S02]  /*7810*/  PLOP3.LUT P0, PT, PT, PT, UP2, 0x80, 0x0 ;  /* 0x000000000000781c */ /* 0x000fe40003f0f028 */
[----:B------:R-:W-:Y:S01]  /*7820*/  LDSM.16.MT88.4 R8, [R3] ;  /* 0x000000000308783b */ /* 0x000fe20000004200 */
[C---:B------:R-:W-:Y:S04]  /*7830*/  IADD3 R0, R3.reuse, -0x3000, RZ ;  /* 0xffffd00003007810 */ /* 0x040fe80007ffe0ff */
[----:B------:R-:W-:Y:S05]  /*7840*/  LDSM.16.MT88.4 R12, [R2+0x11000] ;  /* 0x01100000020c783b */ /* 0x000fea0000004200 */
        /* <DEDUP_REMOVED lines=13> */
[----:B------:R-:W2:Y:S05]  /*7920*/  LDSM.16.MT88.4 R132, [R2+0x11800] ;  /* 0x011800000284783b */ /* 0x000eaa0000004200 */
        /* <DEDUP_REMOVED lines=16> */
[----:B------:R-:W4:Y:S05]  /*7a30*/  LDSM.16.MT88.4 R4, [R2+0x10000] ;  /* 0x010000000204783b */ /* 0x000f2a0000004200 */
[----:B------:R-:W1:Y:S02]  /*7a40*/  LDSM.16.MT88.4 R28, [R3+0x1800] ;  /* 0x00180000031c783b */ /* 0x000e640000004200 */
        /* <DEDUP_REMOVED lines=257> */
.L_x_254:
        /* <DEDUP_REMOVED lines=18> */
.L_x_255:
[----:B-1----:R-:W2:Y:S01]  /*8b80*/  LDL.64 R4, [R1+0x30] ;  /* 0x0000300001047983 */ /* 0x002ea20000100a00 */
[----:B-----5:R-:W-:Y:S01]  /*8b90*/  IMAD.SHL.U32 R3, R144, 0x2, RZ ;  /* 0x0000000290037824 */ /* 0x020fe200078e00ff */
[----:B------:R-:W-:Y:S01]  /*8ba0*/  USHF.L.U32 UR4, UR19, 0x7, URZ ;  /* 0x0000000713047899 */ /* 0x000fe2000800063f */
[----:B------:R-:W-:Y:S01]  /*8bb0*/  BSSY B0, `(.L_x_256) ;  /* 0x0000032000007945 */ /* 0x000fe20003800000 */
[----:B------:R-:W-:Y:S02]  /*8bc0*/  BAR.SYNC.DEFER_BLOCKING 0x0 ;  /* 0x0000000000007b1d */ /* 0x000fe40000010000 */
[----:B------:R-:W-:Y:S02]  /*8bd0*/  USHF.R.S32.HI UR8, URZ, 0x1f, UR4 ;  /* 0x0000001f3f087899 */ /* 0x000fe40008011404 */
[----:B------:R-:W-:-:S02]  /*8be0*/  IMAD.U32 R25, RZ, RZ, UR4 ;  /* 0x00000004ff197e24 */ /* 0x000fc4000f8e00ff */
[----:B------:R-:W1:Y:S01]  /*8bf0*/  S2R R9, SR_TID.X ;  /* 0x0000000000097919 */ /* 0x000e620000002100 */
[----:B------:R-:W-:Y:S02]  /*8c00*/  ULDC.64 UR6, c[0x0][0x3a0] ;  /* 0x0000e80000067ab9 */ /* 0x000fe40000000a00 */
[----:B------:R-:W-:-:S04]  /*8c10*/  UIMAD UR5, UR8, UR6, URZ ;  /* 0x00000006080572a4 */ /* 0x000fc8000f8e023f */
[----:B------:R-:W-:-:S03]  /*8c20*/  UIMAD UR5, UR4, UR7, UR5 ;  /* 0x00000007040572a4 */ /* 0x000fc6000f8e0205 */
[----:B------:R-:W-:Y:S02]  /*8c30*/  ULDC.64 UR6, c[0x0][0x3b8] ;  /* 0x0000ee0000067ab9 */ /* 0x000fe40000000a00 */
[----:B------:R-:W-:Y:S01]  /*8c40*/  UIMAD UR6, UR60, UR6, URZ ;  /* 0x000000063c0672a4 */ /* 0x000fe2000f8e023f */
[----:B------:R-:W-:Y:S01]  /*8c50*/  IMAD.U32 R8, RZ, RZ, UR5 ;  /* 0x00000005ff087e24 */ /* 0x000fe2000f8e00ff */
[----:B------:R-:W-:Y:S02]  /*8c60*/  UIMAD UR5, UR19, -0x80, UR16 ;  /* 0xffffff80130578a4 */ /* 0x000fe4000f8e0210 */
[----:B------:R-:W-:Y:S01]  /*8c70*/  UIMAD UR6, UR35, UR7, UR6 ;  /* 0x00000007230672a4 */ /* 0x000fe2000f8e0206 */
[----:B------:R3:W4:Y:S04]  /*8c80*/  LDS.128 R36, [R3+0xa000] ;  /* 0x00a0000003247984 */ /* 0x0007280000000c00 */
[----:B------:R3:W2:Y:S01]  /*8c90*/  LDS.128 R32, [R3+0xc000] ;  /* 0x00c0000003207984 */ /* 0x0006a20000000c00 */
[----:B-1----:R-:W-:-:S03]  /*8ca0*/  SHF.R.S32.HI R0, RZ, 0x1f, R9 ;  /* 0x0000001fff007819 */ /* 0x002fc60000011409 */
[----:B------:R3:W1:Y:S01]  /*8cb0*/  LDS.128 R28, [R3+0xe000] ;  /* 0x00e00000031c7984 */ /* 0x0006620000000c00 */
[----:B------:R-:W-:-:S03]  /*8cc0*/  LEA.HI R0, R0, R9, RZ, 0x2 ;  /* 0x0000000900007211 */ /* 0x000fc600078f10ff */
[----:B------:R3:W1:Y:S01]  /*8cd0*/  LDS.128 R48, [R3+0xf000] ;  /* 0x00f0000003307984 */ /* 0x0006620000000c00 */
[----:B------:R-:W-:-:S03]  /*8ce0*/  SHF.R.S32.HI R0, RZ, 0x2, R0 ;  /* 0x00000002ff007819 */ /* 0x000fc60000011400 */
[----:B------:R3:W1:Y:S01]  /*8cf0*/  LDS.128 R60, [R3+0x10000] ;  /* 0x01000000033c7984 */ /* 0x0006620000000c00 */
[----:B------:R-:W-:-:S03]  /*8d00*/  ISETP.GE.AND P2, PT, R0, UR5, PT ;  /* 0x0000000500007c0c */ /* 0x000fc6000bf46270 */
[----:B------:R3:W1:Y:S01]  /*8d10*/  LDS.128 R44, [R3+0x11000] ;  /* 0x01100000032c7984 */ /* 0x0006620000000c00 */
[----:B------:R-:W-:-:S03]  /*8d20*/  SHF.R.S32.HI R26, RZ, 0x1f, R0 ;  /* 0x0000001fff1a7819 */ /* 0x000fc60000011400 */
[----:B------:R3:W1:Y:S04]  /*8d30*/  LDS.128 R56, [R3+0x12000] ;  /* 0x0120000003387984 */ /* 0x0006680000000c00 */
[----:B------:R3:W1:Y:S04]  /*8d40*/  LDS.128 R40, [R3+0x13000] ;  /* 0x0130000003287984 */ /* 0x0006680000000c00 */
[----:B------:R3:W1:Y:S01]  /*8d50*/  LDS.128 R52, [R3+0x14000] ;  /* 0x0140000003347984 */ /* 0x0006620000000c00 */
[--C-:B--2---:R-:W-:Y:S01]  /*8d60*/  SHF.R.S32.HI R7, RZ, 0x1f, R4.reuse ;  /* 0x0000001fff077819 */ /* 0x104fe20000011404 */
[----:B------:R-:W-:-:S04]  /*8d70*/  IMAD.MOV.U32 R6, RZ, RZ, R4 ;  /* 0x000000ffff067224 */ /* 0x000fc800078e0004 */
[----:B------:R-:W-:-:S05]  /*8d80*/  IMAD.WIDE.U32 R4, R25, c[0x0][0x3a0], R6 ;  /* 0x0000e80019047a25 */ /* 0x000fca00078e0006 */
[----:B------:R-:W-:-:S04]  /*8d90*/  IADD3 R4, P0, R4, UR11, RZ ;  /* 0x0000000b04047c10 */ /* 0x000fc8000ff1e0ff */
[----:B------:R-:W-:Y:S01]  /*8da0*/  IADD3.X R5, R5, UR14, R8, P0, !PT ;  /* 0x0000000e05057c10 */ /* 0x000fe200087fe408 */
[----:B------:R-:W-:-:S04]  /*8db0*/  IMAD.U32 R8, RZ, RZ, UR35 ;  /* 0x00000023ff087e24 */ /* 0x000fc8000f8e00ff */
[----:B------:R-:W-:-:S05]  /*8dc0*/  IMAD.WIDE.U32 R8, R8, c[0x0][0x3b8], R4 ;  /* 0x0000ee0008087a25 */ /* 0x000fca00078e0004 */
[----:B------:R-:W-:Y:S01]  /*8dd0*/  IADD3 R24, R9, UR6, RZ ;  /* 0x0000000609187c10 */ /* 0x000fe2000fffe0ff */
[----:B------:R-:W-:Y:S05]  /*8de0*/  @P2 BRA `(.L_x_257) ;  /* 0x000000e000002947 */ /* 0x000fea0003800000 */
[----:B-1-34-:R-:W1:Y:S01]  /*8df0*/  LDS.128 R20, [R3+0xb000] ;  /* 0x00b0000003147984 */ /* 0x01ae620000000c00 */
[----:B------:R-:W-:Y:S02]  /*8e00*/  MOV R4, R8 ;  /* 0x0000000800047202 */ /* 0x000fe40000000f00 */
[----:B------:R-:W-:Y:S01]  /*8e10*/  MOV R5, R24 ;  /* 0x0000001800057202 */ /* 0x000fe20000000f00 */
[----:B------:R-:W2:Y:S04]  /*8e20*/  LDS.128 R16, [R3+0x9000] ;  /* 0x0090000003107984 */ /* 0x000ea80000000c00 */
[----:B------:R3:W4:Y:S01]  /*8e30*/  LDS.128 R12, [R3+0xd000] ;  /* 0x00d00000030c7984 */ /* 0x0007220000000c00 */
[----:B------:R-:W-:-:S05]  /*8e40*/  IMAD.WIDE.U32 R10, R0, c[0x0][0x3a0], R4 ;  /* 0x0000e800000a7a25 */ /* 0x000fca00078e0004 */
[----:B------:R-:W-:Y:S01]  /*8e50*/  LEA R4, P0, R10, c[0x0][0x340], 0x1 ;  /* 0x0000d0000a047a11 */ /* 0x000fe200078008ff */
[----:B---3--:R-:W-:-:S04]  /*8e60*/  IMAD R3, R26, c[0x0][0x3a0], RZ ;  /* 0x0000e8001a037a24 */ /* 0x008fc800078e02ff */
[----:B------:R-:W-:-:S05]  /*8e70*/  IMAD R3, R0, c[0x0][0x3a4], R3 ;  /* 0x0000e90000037a24 */ /* 0x000fca00078e0203 */
[----:B------:R-:W-:-:S04]  /*8e80*/  IADD3 R3, R3, R11, RZ ;  /* 0x0000000b03037210 */ /* 0x000fc80007ffe0ff */
[----:B------:R-:W-:-:S05]  /*8e90*/  LEA.HI.X R5, R10, c[0x0][0x344], R3, 0x1, P0 ;  /* 0x0000d1000a057a11 */ /* 0x000fca00000f0c03 */
[----:B-1----:R1:W-:Y:S04]  /*8ea0*/  STG.E.128 [R4.64+0x40], R20 ;  /* 0x0000401404007986 */ /* 0x0023e8000c101d0c */
[----:B--2---:R1:W-:Y:S04]  /*8eb0*/  STG.E.128 [R4.64], R16 ;  /* 0x0000001004007986 */ /* 0x0043e8000c101d0c */
[----:B----4-:R1:W-:Y:S02]  /*8ec0*/  STG.E.128 [R4.64+0x80], R12 ;  /* 0x0000800c04007986 */ /* 0x0103e4000c101d0c */
.L_x_257:
[----:B-1-34-:R-:W-:Y:S05]  /*8ed0*/  BSYNC B0 ;  /* 0x0000000000007941 */ /* 0x01afea0003800000 */
.L_x_256:
[----:B------:R-:W-:Y:S01]  /*8ee0*/  IADD3 R3, R0, 0x40, RZ ;  /* 0x0000004000037810 */ /* 0x000fe20007ffe0ff */
        /* <DEDUP_REMOVED lines=16> */
.L_x_259:
[----:B------:R-:W-:Y:S05]  /*8ff0*/  BSYNC B0 ;  /* 0x0000000000007941 */ /* 0x000fea0003800000 */
.L_x_258:
        /* <DEDUP_REMOVED lines=26> */
.L_x_261:
[----:B------:R-:W-:Y:S05]  /*91a0*/  BSYNC B0 ;  /* 0x0000000000007941 */ /* 0x000fea0003800000 */
.L_x_260:
        /* <DEDUP_REMOVED lines=13> */
.L_x_250:
[----:B------:R-:W-:Y:S05]  /*9280*/  BSYNC B1 ;  /* 0x0000000000017941 */ /* 0x000fea0003800000 */
.L_x_236:
        /* <DEDUP_REMOVED lines=11> */
.L_x_262:
[----:B------:R-:W-:Y:S05]  /*9340*/  EXIT ;  /* 0x000000000000794d */ /* 0x000fea0003800000 */
.L_x_264:
        /* <DEDUP_REMOVED lines=11> */
.L_x_673:


//--------------------- .text._ZN5flash44flash_bwd_dq_dk_dv_loop_seqk_parallel_kernelI23Flash_bwd_kernel_traitsILi96ELi64ELi128ELi8ELi2ELi4ELi4ELb1ELb0EN7cutlass6half_tE19Flash_kernel_traitsILi96ELi64ELi128ELi8ES3_EELb0ELb1ELb0ELb0ELb0ELb1ELb1EEEvNS_16Flash_bwd_paramsE --------------------------
	.section	.text._ZN5flash44flash_bwd_dq_dk_dv_loop_seqk_parallel_kernelI23Flash_bwd_kernel_traitsILi96ELi64ELi128ELi8ELi2ELi4ELi4ELb1ELb0EN7cutlass6half_tE19Flash_kernel_traitsILi96ELi64ELi128ELi8ES3_EELb0ELb1ELb0ELb0ELb0ELb1ELb1EEEvNS_16Flash_bwd_paramsE,"ax",@progbits
	.sectioninfo	@"SHI_REGISTERS=255"
	.align	128
        .global         _ZN5flash44flash_bwd_dq_dk_dv_loop_seqk_parallel_kernelI23Flash_bwd_kernel_traitsILi96ELi64ELi128ELi8ELi2ELi4ELi4ELb1ELb0EN7cutlass6half_tE19Flash_kernel_traitsILi96ELi64ELi128ELi8ES3_EELb0ELb1ELb0ELb0ELb0ELb1ELb1EEEvNS_16Flash_bwd_paramsE
        .type           _ZN5flash44flash_bwd_dq_dk_dv_loop_seqk_parallel_kernelI23Flash_bwd_kernel_traitsILi96ELi64ELi128ELi8ELi2ELi4ELi4ELb1ELb0EN7cutlass6half_tE19Flash_kernel_traitsILi96ELi64ELi128ELi8ES3_EELb0ELb1ELb0ELb0ELb0ELb1ELb1EEEvNS_16Flash_bwd_paramsE,@function
        .size           _ZN5flash44flash_bwd_dq_dk_dv_loop_seqk_parallel_kernelI23Flash_bwd_kernel_traitsILi96ELi64ELi128ELi8ELi2ELi4ELi4ELb1ELb0EN7cutlass6half_tE19Flash_kernel_traitsILi96ELi64ELi128ELi8ES3_EELb0ELb1ELb0ELb0ELb0ELb1ELb1EEEvNS_16Flash_bwd_paramsE,(.L_x_674 - _ZN5flash44flash_bwd_dq_dk_dv_loop_seqk_parallel_kernelI23Flash_bwd_kernel_traitsILi96ELi64ELi128ELi8ELi2ELi4ELi4ELb1ELb0EN7cutlass6half_tE19Flash_kernel_traitsILi96ELi64ELi128ELi8ES3_EELb0ELb1ELb0ELb0ELb0ELb1ELb1EEEvNS_16Flash_bwd_paramsE)
        .other          _ZN5flash44flash_bwd_dq_dk_dv_loop_seqk_parallel_kernelI23Flash_bwd_kernel_traitsILi96ELi64ELi128ELi8ELi2ELi4ELi4ELb1ELb0EN7cutlass6half_tE19Flash_kernel_traitsILi96ELi64ELi128ELi8ES3_EELb0ELb1ELb0ELb0ELb0ELb1ELb1EEEvNS_16Flash_bwd_paramsE,@"STO_CUDA_ENTRY STV_DEFAULT"
_ZN5flash44flash_bwd_dq_dk_dv_loop_seqk_parallel_kernelI23Flash_bwd_kernel_traitsILi96ELi64ELi128ELi8ELi2ELi4ELi4ELb1ELb0EN7cutlass6half_tE19Flash_kernel_traitsILi96ELi64ELi128ELi8ES3_EELb0ELb1ELb0ELb0ELb0ELb1ELb1EEEvNS_16Flash_bwd_paramsE:
.text._ZN5flash44flash_bwd_dq_dk_dv_loop_seqk_parallel_kernelI23Flash_bwd_kernel_traitsILi96ELi64ELi128ELi8ELi2ELi4ELi4ELb1ELb0EN7cutlass6half_tE19Flash_kernel_traitsILi96ELi64ELi128ELi8ES3_EELb0ELb1ELb0ELb0ELb0ELb1ELb1EEEvNS_16Flash_bwd_paramsE:
        /* <DEDUP_REMOVED lines=34> */
[----:B------:R-:W-:Y:S01]  /*0220*/  LEA.HI R13, R20, R21, RZ, 0x4 ;  /* 0x00000015140d7211 */ /* 0x000fe200078f20ff */
[----:B------:R-:W-:Y:S01]  /*0230*/  ULDC UR9, c[0x0][0x1c0] ;  /* 0x0000700000097ab9 */ /* 0x000fe20000000800 */
[--C-:B------:R-:W-:Y:S01]  /*0240*/  SHF.R.S32.HI R5, RZ, 0x2, R4.reuse ;  /* 0x00000002ff057819 */ /* 0x100fe20000011404 */
[----:B------:R-:W-:Y:S01]  /*0250*/  UIMAD UR54, UR6, UR4, UR54 ;  /* 0x00000004063672a4 */ /* 0x000fe2000f8e0236 */
[----:B------:R-:W-:Y:S01]  /*0260*/  SHF.R.S32.HI R0, RZ, 0x1f, R4 ;  /* 0x0000001fff007819 */ /* 0x000fe20000011404 */
[----:B---3--:R-:W-:Y:S01]  /*0270*/  UIMAD UR51, UR5, UR29, URZ ;  /* 0x0000001d053372a4 */ /* 0x008fe2000f8e023f */
[-C--:B------:R-:W-:Y:S01]  /*0280*/  LEA.HI R3, R4, R5.reuse, RZ, 0x1 ;  /* 0x0000000504037211 */ /* 0x080fe200078f08ff */
[----:B------:R-:W-:Y:S01]  /*0290*/  UIMAD.WIDE.U32 UR42, UR29, UR14, URZ ;  /* 0x0000000e1d2a72a5 */ /* 0x000fe2000f8e003f */
[----:B------:R-:W-:Y:S01]  /*02a0*/  LEA.HI R0, R0, R5, RZ, 0x3 ;  /* 0x0000000500007211 */ /* 0x000fe200078f18ff */
[----:B------:R-:W-:Y:S01]  /*02b0*/  UIMAD UR4, UR29, UR9, UR36 ;  /* 0x000000091d0472a4 */ /* 0x000fe2000f8e0224 */
[----:B------:R-:W-:Y:S01]  /*02c0*/  SHF.R.S32.HI R6, RZ, 0x4, R13 ;  /* 0x00000004ff067819 */ /* 0x000fe2000001140d */
[----:B------:R-:W-:Y:S01]  /*02d0*/  @!UP5 UIMAD UR5, UR29, UR11, UR36 ;  /* 0x0000000b1d05d2a4 */ /* 0x000fe2000f8e0224 */
[----:B------:R-:W-:Y:S01]  /*02e0*/  LOP3.LUT R3, R3, 0x7fffffe, RZ, 0xc0, !PT ;  /* 0x07fffffe03037812 */ /* 0x000fe200078ec0ff */
[----:B------:R-:W-:Y:S01]  /*02f0*/  USHF.L.U32 UR44, UR45, 0x6, URZ ;  /* 0x000000062d2c7899 */ /* 0x000fe2000800063f */
[----:B------:R-:W-:Y:S01]  /*0300*/  LOP3.LUT R0, R0, 0xfffffff8, RZ, 0xc0, !PT ;  /* 0xfffffff800007812 */ /* 0x000fe200078ec0ff */
[----:B------:R-:W-:Y:S01]  /*0310*/  ULDC UR48, c[0x0][0x214] ;  /* 0x0000850000307ab9 */ /* 0x000fe20000000800 */
[----:B------:R-:W-:Y:S01]  /*0320*/  LEA.HI R2, R13, R6, RZ, 0x1 ;  /* 0x000000060d027211 */ /* 0x000fe200078f08ff */
[C---:B------:R-:W-:Y:S01]  /*0330*/  IMAD.IADD R10, R5.reuse, 0x1, -R3 ;  /* 0x00000001050a7824 */ /* 0x040fe200078e0a03 */
[-C--:B------:R-:W-:Y:S01]  /*0340*/  LEA.HI R16, R20, R21.reuse, RZ, 0x3 ;  /* 0x0000001514107211 */ /* 0x080fe200078f18ff */
[----:B------:R-:W-:Y:S01]  /*0350*/  IMAD.IADD R9, R5, 0x1, -R0 ;  /* 0x0000000105097824 */ /* 0x000fe200078e0a00 */
[----:B------:R-:W-:Y:S01]  /*0360*/  LOP3.LUT R2, R2, 0xfffffffe, RZ, 0xc0, !PT ;  /* 0xfffffffe02027812 */ /* 0x000fe200078ec0ff */
[----:B------:R-:W-:Y:S01]  /*0370*/  ULDC UR55, c[0x0][0x1c8] ;  /* 0x0000720000377ab9 */ /* 0x000fe20000000800 */
[----:B------:R-:W-:Y:S01]  /*0380*/  LEA.HI R5, R20, R21, RZ, 0x5 ;  /* 0x0000001514057211 */ /* 0x000fe200078f28ff */
[----:B------:R-:W-:Y:S01]  /*0390*/  ULDC.U8 UR8, c[0x0][0x3d0] ;  /* 0x0000f40000087ab9 */ /* 0x000fe20000000000 */
[----:B------:R-:W-:Y:S01]  /*03a0*/  SHF.R.S32.HI R7, RZ, 0x3, R16 ;  /* 0x00000003ff077819 */ /* 0x000fe20000011410 */
[----:B------:R-:W-:Y:S01]  /*03b0*/  IMAD.IADD R14, R6, 0x1, -R2 ;  /* 0x00000001060e7824 */ /* 0x000fe200078e0a02 */
[--C-:B------:R-:W-:Y:S01]  /*03c0*/  SHF.R.S32.HI R0, RZ, 0x5, R5.reuse ;  /* 0x00000005ff007819 */ /* 0x100fe20000011405 */
[----:B------:R-:W-:Y:S01]  /*03d0*/  ULDC UR49, c[0x0][0x224] ;  /* 0x0000890000317ab9 */ /* 0x000fe20000000800 */
[C---:B------:R-:W-:Y:S01]  /*03e0*/  LOP3.LUT R3, R5.reuse, 0xffffffe0, RZ, 0xc0, !PT ;  /* 0xffffffe005037812 */ /* 0x040fe200078ec0ff */
[----:B------:R-:W-:Y:S01]  /*03f0*/  @UP5 UIMAD UR53, UR29, UR48, URZ ;  /* 0x000000301d3552a4 */ /* 0x000fe2000f8e023f */
[----:B------:R-:W-:Y:S01]  /*0400*/  SHF.R.S32.HI R2, RZ, 0x1f, R5 ;  /* 0x0000001fff027819 */ /* 0x000fe20000011405 */
[----:B------:R-:W-:Y:S01]  /*0410*/  ULDC.64 UR12, c[0x0][0x118] ;  /* 0x00004600000c7ab9 */ /* 0x000fe20000000a00 */
[----:B------:R-:W-:Y:S01]  /*0420*/  LOP3.LUT R6, R4, 0xfffffffc, RZ, 0xc0, !PT ;  /* 0xfffffffc04067812 */ /* 0x000fe200078ec0ff */
[----:B------:R-:W-:Y:S01]  /*0430*/  UMOV UR60, 0x4 ;  /* 0x00000004003c7882 */ /* 0x000fe20000000000 */
[-C--:B------:R-:W-:Y:S01]  /*0440*/  LEA.HI R4, R5, R0.reuse, RZ, 0x1 ;  /* 0x0000000005047211 */ /* 0x080fe200078f08ff */
[----:B------:R-:W-:Y:S01]  /*0450*/  IMAD.IADD R5, R21, 0x1, -R3 ;  /* 0x0000000115057824 */ /* 0x000fe200078e0a03 */
[----:B------:R-:W-:Y:S01]  /*0460*/  LEA.HI R3, R2, R0, RZ, 0x2 ;  /* 0x0000000002037211 */ /* 0x000fe200078f10ff */
[----:B------:R-:W-:Y:S01]  /*0470*/  IMAD.SHL.U32 R2, R7, 0x40, RZ ;  /* 0x0000004007027824 */ /* 0x000fe200078e00ff */
[----:B------:R-:W-:Y:S01]  /*0480*/  LOP3.LUT R8, R16, 0xfffffff8, RZ, 0xc0, !PT ;  /* 0xfffffff810087812 */ /* 0x000fe200078ec0ff */
[----:B------:R-:W-:Y:S01]  /*0490*/  IMAD.IADD R17, R21, 0x1, -R6 ;  /* 0x0000000115117824 */ /* 0x000fe200078e0a06 */
[----:B------:R-:W-:Y:S01]  /*04a0*/  LOP3.LUT R6, R4, 0xfffffffe, RZ, 0xc0, !PT ;  /* 0xfffffffe04067812 */ /* 0x000fe200078ec0ff */
[----:B------:R-:W-:Y:S01]  /*04b0*/  ULOP3.LUT UR55, UR36, UR55, URZ, 0x3c, !UPT ;  /* 0x0000003724377292 */ /* 0x000fe2000f8e3c3f */
[----:B------:R-:W-:Y:S01]  /*04c0*/  LOP3.LUT R2, R2, 0xc0, RZ, 0xc0, !PT ;  /* 0x000000c002027812 */ /* 0x000fe200078ec0ff */
[----:B------:R-:W-:Y:S01]  /*04d0*/  IMAD.SHL.U32 R18, R17, 0x8, RZ ;  /* 0x0000000811127824 */ /* 0x000fe200078e00ff */
[----:B------:R-:W-:Y:S01]  /*04e0*/  LOP3.LUT R3, R3, 0xfffffffc, RZ, 0xc0, !PT ;  /* 0xfffffffc03037812 */ /* 0x000fe200078ec0ff */
[----:B------:R-:W-:Y:S01]  /*04f0*/  IMAD.IADD R7, R21, 0x1, -R8 ;  /* 0x0000000115077824 */ /* 0x000fe200078e0a08 */
[----:B------:R-:W-:Y:S01]  /*0500*/  SHF.R.U32.HI R4, RZ, 0x3, R2 ;  /* 0x00000003ff047819 */ /* 0x000fe20000011602 */
[----:B------:R-:W-:Y:S01]  /*0510*/  IMAD.IADD R231, R0, 0x1, -R6 ;  /* 0x0000000100e77824 */ /* 0x000fe200078e0a06 */
[----:B------:R-:W-:Y:S01]  /*0520*/  LOP3.LUT R2, R2, 0x18, R18, 0xf8, !PT ;  /* 0x0000001802027812 */ /* 0x000fe200078ef812 */
[C---:B------:R-:W-:Y:S01]  /*0530*/  IMAD.IADD R12, R0.reuse, 0x1, -R3 ;  /* 0x00000001000c7824 */ /* 0x040fe200078e0a03 */
[----:B------:R-:W-:Y:S01]  /*0540*/  SHF.R.S32.HI R8, RZ, 0x1f, R5 ;  /* 0x0000001fff087819 */ /* 0x000fe20000011405 */
[----:B------:R-:W-:Y:S01]  /*0550*/  IMAD R0, R0, 0x8, R10 ;  /* 0x0000000800007824 */ /* 0x000fe200078e020a */
[----:B------:R-:W-:Y:S01]  /*0560*/  LOP3.LUT R2, R2, R4, RZ, 0x3c, !PT ;  /* 0x0000000402027212 */ /* 0x000fe200078e3cff */
[----:B------:R-:W-:Y:S01]  /*0570*/  STL [R1+0x48], R18 ;  /* 0x0000481201007387 */ /* 0x000fe20000100800 */
[----:B------:R-:W-:Y:S01]  /*0580*/  LEA.HI R22, R8, R5, RZ, 0x2 ;  /* 0x0000000508167211 */ /* 0x000fe200078f10ff */
[----:B------:R-:W-:Y:S01]  /*0590*/  USHF.R.S32.HI UR56, URZ, 0x1f, UR36 ;  /* 0x0000001f3f387899 */ /* 0x000fe20008011424 */
[----:B------:R-:W-:Y:S01]  /*05a0*/  LEA.HI R5, R7, R7, RZ, 0x1 ;  /* 0x0000000707057211 */ /* 0x000fe200078f08ff */
[----:B------:R-:W-:Y:S01]  /*05b0*/  IMAD.U32 R2, R0, 0x20, R2 ;  /* 0x0000002000027824 */ /* 0x000fe200078e0002 */
[CC--:B------:R-:W-:Y:S01]  /*05c0*/  LEA.HI R3, R20.reuse, R21.reuse, RZ, 0x6 ;  /* 0x0000001514037211 */ /* 0x0c0fe200078f30ff */
[----:B------:R-:W-:Y:S01]  /*05d0*/  USHF.L.U32 UR61, UR29, 0x7, URZ ;  /* 0x000000071d3d7899 */ /* 0x000fe2000800063f */
[----:B------:R-:W-:Y:S01]  /*05e0*/  LOP3.LUT R0, R5, 0x3fffffe, RZ, 0xc0, !PT ;  /* 0x03fffffe05007812 */ /* 0x000fe200078ec0ff */
[----:B------:R-:W-:Y:S01]  /*05f0*/  UISETP.NE.AND UP6, UPT, UR8, URZ, UPT ;  /* 0x0000003f0800728c */ /* 0x000fe2000bfc5270 */
[----:B------:R-:W-:Y:S01]  /*0600*/  SHF.R.S32.HI R11, RZ, 0x6, R3 ;  /* 0x00000006ff0b7819 */ /* 0x000fe20000011403 */
[----:B------:R1:W-:Y:S01]  /*0610*/  STL [R1+0x28], R2 ;  /* 0x0000280201007387 */ /* 0x0003e20000100800 */
[----:B------:R-:W-:Y:S01]  /*0620*/  LOP3.LUT R4, R13, 0xfffffff0, RZ, 0xc0, !PT ;  /* 0xfffffff00d047812 */ /* 0x000fe200078ec0ff */
[----:B------:R-:W-:Y:S01]  /*0630*/  IMAD.IADD R3, R7, 0x1, -R0 ;  /* 0x0000000107037824 */ /* 0x000fe200078e0a00 */
[----:B------:R-:W-:Y:S01]  /*0640*/  LEA.HI R8, R20, R21, RZ, 0x7 ;  /* 0x0000001514087211 */ /* 0x000fe200078f38ff */
[----:B------:R-:W-:Y:S01]  /*0650*/  USHF.R.S32.HI UR58, URZ, 0x1f, UR29 ;  /* 0x0000001f3f3a7899 */ /* 0x000fe2000801141d */
[----:B------:R-:W-:Y:S01]  /*0660*/  LOP3.LUT P4, RZ, R9, 0x2, RZ, 0xc0, !PT ;  /* 0x0000000209ff7812 */ /* 0x000fe2000788c0ff */
[C---:B------:R-:W-:Y:S01]  /*0670*/  IMAD.IADD R0, R21.reuse, 0x1, -R4 ;  /* 0x0000000115007824 */ /* 0x040fe200078e0a04 */
[----:B------:R-:W-:Y:S01]  /*0680*/  USHF.R.S32.HI UR57, URZ, 0x1f, UR36 ;  /* 0x0000001f3f397899 */ /* 0x000fe20008011424 */
[----:B------:R-:W-:Y:S01]  /*0690*/  IMAD.SHL.U32 R21, R21, 0x2, RZ ;  /* 0x0000000215157824 */ /* 0x000fe200078e00ff */
[----:B------:R-:W-:-:S02]  /*06a0*/  UIMAD.WIDE.U32 UR40, UR34, UR42, URZ ;  /* 0x0000002a222872a5 */ /* 0x000fc4000f8e003f */
[----:B------:R-:W-:Y:S02]  /*06b0*/  UIMAD UR50, UR35, UR42, URZ ;  /* 0x0000002a233272a4 */ /* 0x000fe4000f8e023f */
[----:B------:R-:W-:Y:S02]  /*06c0*/  USHF.R.S32.HI UR52, URZ, 0x1f, UR46 ;  /* 0x0000001f3f347899 */ /* 0x000fe4000801142e */
[----:B------:R-:W-:Y:S02]  /*06d0*/  UIMAD UR49, UR4, UR49, URZ ;  /* 0x00000031043172a4 */ /* 0x000fe4000f8e023f */
[----:B------:R-:W-:Y:S02]  /*06e0*/  @!UP5 UIMAD UR48, UR5, UR48, URZ ;  /* 0x000000300530d2a4 */ /* 0x000fe4000f8e023f */
[----:B------:R-:W-:Y:S02]  /*06f0*/  USHF.R.S32.HI UR47, URZ, 0x1f, UR44 ;  /* 0x0000001f3f2f7899 */ /* 0x000fe4000801142c */
[----:B------:R-:W-:Y:S01]  /*0700*/  UMOV UR39, 0xffffd000 ;  /* 0xffffd00000277882 */ /* 0x000fe20000000000 */
[----:B-1----:R-:W-:-:S04]  /*0710*/  IMAD R2, R11, 0x4, R14 ;  /* 0x000000040b027824 */ /* 0x002fc800078e020e */
[----:B------:R-:W-:Y:S01]  /*0720*/  IMAD R19, R2, 0x8, R3 ;  /* 0x0000000802137824 */ /* 0x000fe200078e0203 */
[----:B------:R-:W-:Y:S02]  /*0730*/  SHF.R.S32.HI R3, RZ, 0x1f, R0 ;  /* 0x0000001fff037819 */ /* 0x000fe40000011400 */
[-C--:B------:R-:W-:Y:S02]  /*0740*/  LEA.HI R2, R0, R0.reuse, RZ, 0x1 ;  /* 0x0000000000027211 */ /* 0x080fe400078f08ff */
[----:B------:R-:W-:Y:S02]  /*0750*/  LEA.HI R10, R3, R0, RZ, 0x3 ;  /* 0x00000000030a7211 */ /* 0x000fe400078f18ff */
[----:B------:R-:W-:Y:S02]  /*0760*/  LOP3.LUT R4, R2, 0x7fffffe, RZ, 0xc0, !PT ;  /* 0x07fffffe02047812 */ /* 0x000fe400078ec0ff */
[----:B------:R-:W-:Y:S02]  /*0770*/  LOP3.LUT R3, R10, 0xfffffff8, RZ, 0xc0, !PT ;  /* 0xfffffff80a037812 */ /* 0x000fe400078ec0ff */
[----:B------:R-:W-:Y:S01]  /*0780*/  SHF.R.S32.HI R6, RZ, 0x1, R2 ;  /* 0x00000001ff067819 */ /* 0x000fe20000011402 */
[C---:B------:R-:W-:Y:S01]  /*0790*/  IMAD.IADD R18, R0.reuse, 0x1, -R4 ;  /* 0x0000000100127824 */ /* 0x040fe200078e0a04 */
[----:B------:R-:W-:Y:S01]  /*07a0*/  LOP3.LUT R4, R9, 0x1, RZ, 0xc0, !PT ;  /* 0x0000000109047812 */ /* 0x000fe200078ec0ff */
[----:B------:R-:W-:Y:S01]  /*07b0*/  IMAD.IADD R15, R0, 0x1, -R3 ;  /* 0x00000001000f7824 */ /* 0x000fe200078e0a03 */
[----:B------:R-:W-:Y:S01]  /*07c0*/  SHF.R.S32.HI R3, RZ, 0x1, R5 ;  /* 0x00000001ff037819 */ /* 0x000fe20000011405 */
[----:B------:R-:W-:Y:S01]  /*07d0*/  IMAD.SHL.U32 R0, R7, 0x40, RZ ;  /* 0x0000004007007824 */ /* 0x000fe200078e00ff */
[----:B------:R-:W-:-:S02]  /*07e0*/  SHF.R.S32.HI R2, RZ, 0x1f, R2 ;  /* 0x0000001fff027819 */ /* 0x000fc40000011402 */
[C---:B------:R-:W-:Y:S01]  /*07f0*/  LOP3.LUT P6, RZ, R3.reuse, 0x2, RZ, 0xc0, !PT ;  /* 0x0000000203ff7812 */ /* 0x040fe200078cc0ff */
[----:B------:R-:W-:Y:S01]  /*0800*/  IMAD.SHL.U32 R3, R3, 0x40, RZ ;  /* 0x0000004003037824 */ /* 0x000fe200078e00ff */
[----:B------:R-:W-:Y:S01]  /*0810*/  LOP3.LUT R5, R0, 0x1c0, RZ, 0xc0, !PT ;  /* 0x000001c000057812 */ /* 0x000fe200078ec0ff */
[----:B------:R-:W-:Y:S01]  /*0820*/  IMAD.SHL.U32 R0, R12, 0x10, RZ ;  /* 0x000000100c007824 */ /* 0x000fe200078e00ff */
[----:B------:R-:W-:Y:S02]  /*0830*/  ISETP.NE.U32.AND P5, PT, R4, 0x1, PT ;  /* 0x000000010400780c */ /* 0x000fe40003fa5070 */
[----:B------:R-:W-:Y:S02]  /*0840*/  LEA.HI R4, R2, R6, RZ, 0x2 ;  /* 0x0000000602047211 */ /* 0x000fe400078f10ff */
[----:B------:R-:W-:Y:S02]  /*0850*/  LOP3.LUT R2, R5, 0x30, R0, 0xf8, !PT ;  /* 0x0000003005027812 */ /* 0x000fe400078ef800 */
[----:B------:R-:W-:-:S02]  /*0860*/  LOP3.LUT R0, R3, 0xc0, RZ, 0xc0, !PT ;  /* 0x000000c003007812 */ /* 0x000fc400078ec0ff */
[--C-:B------:R-:W-:Y:S02]  /*0870*/  LOP3.LUT R3, R2, 0x8, R16.reuse, 0xf8, !PT ;  /* 0x0000000802037812 */ /* 0x100fe400078ef810 */
[----:B------:R-:W-:Y:S02]  /*0880*/  LOP3.LUT R2, R0, 0x8, R16, 0xf8, !PT ;  /* 0x0000000800027812 */ /* 0x000fe400078ef810 */
[----:B------:R-:W-:Y:S02]  /*0890*/  SHF.R.U32.HI R0, RZ, 0x3, R0 ;  /* 0x00000003ff007819 */ /* 0x000fe40000011600 */
        /* <DEDUP_REMOVED lines=88> */
.L_x_293:
        /* <DEDUP_REMOVED lines=53> */
.L_x_265:
        /* <DEDUP_REMOVED lines=59> */
.L_x_267:
        /* <DEDUP_REMOVED lines=18> */
.L_x_268:
        /* <DEDUP_REMOVED lines=68> */
.L_x_269:
[----:B------:R-:W-:Y:S02]  /*1a80*/  UMOV UR6, UR49 ;  /* 0x0000003100067c82 */ /* 0x000fe40008000000 */
.L_x_270:
[----:B------:R-:W2:Y:S04]  /*1a90*/  LDL.64 R4, [R1+0x48] ;  /* 0x0000480001047983 */ /* 0x000ea80000100a00 */
[----:B------:R1:W2:Y:S01]  /*1aa0*/  LDL.64 R14, [R1+0x48] ;  /* 0x00004800010e7983 */ /* 0x0002a20000100a00 */
[----:B------:R-:W-:Y:S01]  /*1ab0*/  UIADD3 UR4, UP4, UP3, UR4, UR44, UR46 ;  /* 0x0000002c04047290 */ /* 0x000fe2000fb9e02e */
[----:B------:R-:W-:Y:S01]  /*1ac0*/  IMAD.U32 R13, RZ, RZ, UR36 ;  /* 0x00000024ff0d7e24 */ /* 0x000fe2000f8e00ff */
[----:B------:R-:W-:Y:S01]  /*1ad0*/  ULDC UR15, c[0x0][0x2e8] ;  /* 0x0000ba00000f7ab9 */ /* 0x000fe20000000800 */
[----:B------:R-:W3:Y:S01]  /*1ae0*/  S2R R11, SR_TID.X ;  /* 0x00000000000b7919 */ /* 0x000ee20000002100 */
[----:B------:R-:W-:Y:S01]  /*1af0*/  UIADD3 UR17, UP2, UP1, UR16, UR4, UR17 ;  /* 0x0000000410117290 */ /* 0x000fe2000f95e011 */
[----:B------:R-:W-:Y:S01]  /*1b00*/  BSSY B1, `(.L_x_266) ;  /* 0x0000745000017945 */ /* 0x000fe20003800000 */
[----:B------:R-:W-:-:S02]  /*1b10*/  UIADD3.X UR4, UR7, UR47, UR52, UP4, UP3 ;  /* 0x0000002f07047290 */ /* 0x000fc4000a7e6434 */
[----:B------:R-:W-:Y:S02]  /*1b20*/  UIADD3 UR16, UR11, UR6, URZ ;  /* 0x000000060b107290 */ /* 0x000fe4000fffe03f */
[----:B------:R-:W-:Y:S02]  /*1b30*/  UIADD3.X UR10, UR8, UR4, UR10, UP2, UP1 ;  /* 0x00000004080a7290 */ /* 0x000fe400097e240a */
[----:B------:R-:W-:Y:S02]  /*1b40*/  UIADD3 UR6, UR11, UR9, URZ ;  /* 0x000000090b067290 */ /* 0x000fe4000fffe03f */
        /* <DEDUP_REMOVED lines=15> */
[----:B------:R-:W-:Y:S01]  /*1c40*/  UIADD3 UR4, UR4, -UR15, URZ ;  /* 0x8000000f04047290 */ /* 0x000fe2000fffe03f */
[----:B------:R-:W-:-:S05]  /*1c50*/  IADD3.X R7, R18, UR23, RZ, P0, !PT ;  /* 0x0000001712077c10 */ /* 0x000fca00087fe4ff */
[----:B------:R-:W-:Y:S02]  /*1c60*/  IMAD R7, R7, c[0x0][0x190], RZ ;  /* 0x0000640007077a24 */ /* 0x000fe400078e02ff */
[----:B--2---:R-:W-:-:S05]  /*1c70*/  IMAD.MOV.U32 R14, RZ, RZ, R4 ;  /* 0x000000ffff0e7224 */ /* 0x004fca00078e0004 */
[----:B------:R-:W-:-:S05]  /*1c80*/  SHF.R.S32.HI R15, RZ, 0x1f, R14 ;  /* 0x0000001fff0f7819 */ /* 0x000fca000001140e */
[C---:B------:R-:W-:Y:S01]  /*1c90*/  IMAD.WIDE.U32 R4, R6.reuse, c[0x0][0x190], R14 ;  /* 0x0000640006047a25 */ /* 0x040fe200078e000e */
[----:B------:R1:W-:Y:S03]  /*1ca0*/  STL [R1+0x4c], R15 ;  /* 0x00004c0f01007387 */ /* 0x0003e60000100800 */
[----:B------:R-:W-:Y:S01]  /*1cb0*/  IMAD R6, R6, c[0x0][0x194], R7 ;  /* 0x0000650006067a24 */ /* 0x000fe200078e0207 */
[----:B------:R-:W-:Y:S01]  /*1cc0*/  IADD3 R8, P0, R4, UR37, RZ ;  /* 0x0000002504087c10 */ /* 0x000fe2000ff1e0ff */
[----:B------:R-:W-:-:S03]  /*1cd0*/  IMAD.U32 R7, RZ, RZ, UR36 ;  /* 0x00000024ff077e24 */ /* 0x000fc6000f8e00ff */
[----:B------:R-:W-:Y:S01]  /*1ce0*/  IADD3.X R9, R5, UR30, R6, P0, !PT ;  /* 0x0000001e05097c10 */ /* 0x000fe200087fe406 */
[----:B------:R-:W-:Y:S01]  /*1cf0*/  IMAD.U32 R6, RZ, RZ, UR11 ;  /* 0x0000000bff067e24 */ /* 0x000fe2000f8e00ff */
[----:B------:R-:W-:Y:S01]  /*1d00*/  IADD3 R4, P0, R14, UR21, RZ ;  /* 0x000000150e047c10 */ /* 0x000fe2000ff1e0ff */
[----:B------:R-:W-:-:S03]  /*1d10*/  USHF.R.S32.HI UR11, URZ, 0x1f, UR4 ;  /* 0x0000001f3f0b7899 */ /* 0x000fc60008011404 */
[----:B------:R-:W-:Y:S01]  /*1d20*/  IADD3.X R5, R15, UR22, RZ, P0, !PT ;  /* 0x000000160f057c10 */ /* 0x000fe200087fe4ff */
[----:B------:R-:W-:Y:S02]  /*1d30*/  ULEA.HI UR11, UR11, UR4, URZ, 0x6 ;  /* 0x000000040b0b7291 */ /* 0x000fe4000f8f303f */
[----:B------:R-:W-:Y:S02]  /*1d40*/  ULDC.64 UR22, c[0x0][0x200] ;  /* 0x0000800000167ab9 */ /* 0x000fe40000000a00 */
[----:B------:R-:W-:Y:S01]  /*1d50*/  IMAD.WIDE.U32 R4, R6, c[0x0][0x370], R4 ;  /* 0x0000dc0006047a25 */ /* 0x000fe200078e0004 */
[----:B------:R-:W-:Y:S01]  /*1d60*/  LEA.HI R6, R10, R11, RZ, 0x5 ;  /* 0x0000000b0a067211 */ /* 0x000fe200078f28ff */
[----:B------:R-:W-:-:S03]  /*1d70*/  USHF.R.S32.HI UR11, URZ, 0x6, UR11 ;  /* 0x000000063f0b7899 */ /* 0x000fc6000801140b */
[----:B------:R-:W-:Y:S01]  /*1d80*/  IADD3 R5, R5, UR5, RZ ;  /* 0x0000000505057c10 */ /* 0x000fe2000fffe0ff */
[----:B------:R-:W-:Y:S01]  /*1d90*/  UISETP.LT.AND UP1, UPT, URZ, UR11, UPT ;  /* 0x0000000b3f00728c */ /* 0x000fe2000bf21270 */
[----:B------:R-:W-:Y:S01]  /*1da0*/  LOP3.LUT R10, R6, 0xffffffe0, RZ, 0xc0, !PT ;  /* 0xffffffe0060a7812 */ /* 0x000fe200078ec0ff */
[----:B------:R-:W-:Y:S02]  /*1db0*/  UIADD3 UR5, UR32, -0x1, URZ ;  /* 0xffffffff20057890 */ /* 0x000fe4000fffe03f */
[----:B------:R-:W-:Y:S01]  /*1dc0*/  IMAD.WIDE.U32 R4, R7, c[0x0][0x378], R4 ;  /* 0x0000de0007047a25 */ /* 0x000fe200078e0004 */
[----:B------:R-:W-:-:S03]  /*1dd0*/  USEL UR11, URZ, UR11, !UP1 ;  /* 0x0000000b3f0b7287 */ /* 0x000fc6000c800000 */
[----:B------:R-:W-:Y:S01]  /*1de0*/  IMAD.IADD R7, R11, 0x1, -R10 ;  /* 0x000000010b077824 */ /* 0x000fe200078e0a0a */
[----:B------:R-:W-:Y:S01]  /*1df0*/  SHF.R.S32.HI R10, RZ, 0x5, R6 ;  /* 0x00000005ff0a7819 */ /* 0x000fe20000011406 */
[----:B------:R-:W-:Y:S01]  /*1e00*/  IMAD R6, R18, c[0x0][0x370], RZ ;  /* 0x0000dc0012067a24 */ /* 0x000fe200078e02ff */
[----:B------:R-:W-:Y:S01]  /*1e10*/  IADD3 R5, R5, UR7, RZ ;  /* 0x0000000705057c10 */ /* 0x000fe2000fffe0ff */
[----:B------:R-:W-:Y:S02]  /*1e20*/  UISETP.GT.AND UP1, UPT, UR32, UR11, UPT ;  /* 0x0000000b2000728c */ /* 0x000fe4000bf24270 */
[----:B------:R-:W-:Y:S01]  /*1e30*/  IMAD R10, R10, UR45, R7 ;  /* 0x0000002d0a0a7c24 */ /* 0x000fe2000f8e0207 */
[----:B------:R-:W-:Y:S01]  /*1e40*/  UIMAD.WIDE UR6, UR6, UR60, UR22 ;  /* 0x0000003c060672a5 */ /* 0x000fe2000f8e0216 */
[C---:B------:R-:W-:Y:S02]  /*1e50*/  IMAD R11, R0.reuse, c[0x0][0x374], R6 ;  /* 0x0000dd00000b7a24 */ /* 0x040fe400078e0206 */
[----:B------:R-:W-:Y:S01]  /*1e60*/  IMAD.WIDE.U32 R6, R0, c[0x0][0x370], R4 ;  /* 0x0000dc0000067a25 */ /* 0x000fe200078e0004 */
[----:B------:R-:W-:-:S03]  /*1e70*/  ULDC.64 UR22, c[0x0][0x3c8] ;  /* 0x0000f20000167ab9 */ /* 0x000fc60000000a00 */
[----:B------:R-:W-:Y:S01]  /*1e80*/  IMAD.WIDE.U32 R4, R13, c[0x0][0x1a8], R8 ;  /* 0x00006a000d047a25 */ /* 0x000fe200078e0008 */
[----:B------:R-:W-:-:S03]  /*1e90*/  LEA R238, P0, R6, c[0x0][0x330], 0x1 ;  /* 0x0000cc0006ee7a11 */ /* 0x000fc600078008ff */
[----:B------:R-:W-:Y:S01]  /*1ea0*/  IMAD.IADD R8, R7, 0x1, R11 ;  /* 0x0000000107087824 */ /* 0x000fe200078e020b */
[----:B------:R-:W-:Y:S01]  /*1eb0*/  IADD3 R7, P3, R10, UR17, RZ ;  /* 0x000000110a077c10 */ /* 0x000fe2000ff7e0ff */
[----:B------:R-:W-:Y:S01]  /*1ec0*/  UIMAD.WIDE UR16, UR16, UR60, UR22 ;  /* 0x0000003c101072a5 */ /* 0x000fe2000f8e0216 */
[----:B------:R-:W-:Y:S01]  /*1ed0*/  IADD3 R9, R5, UR8, RZ ;  /* 0x0000000805097c10 */ /* 0x000fe2000fffe0ff */
[----:B------:R-:W-:Y:S01]  /*1ee0*/  UMOV UR8, UR6 ;  /* 0x0000000600087c82 */ /* 0x000fe20008000000 */
[----:B------:R-:W-:Y:S02]  /*1ef0*/  LEA.HI.X R239, R6, c[0x0][0x334], R8, 0x1, P0 ;  /* 0x0000cd0006ef7a11 */ /* 0x000fe400000f0c08 */
[----:B------:R-:W-:Y:S02]  /*1f00*/  PLOP3.LUT P0, PT, PT, PT, UP1, 0x80, 0x0 ;  /* 0x000000000000781c */ /* 0x000fe40003f0f018 */
[----:B------:R-:W-:Y:S01]  /*1f10*/  LEA R242, P2, R7, c[0x0][0x350], 0x2 ;  /* 0x0000d40007f27a11 */ /* 0x000fe200078410ff */
[----:B------:R-:W-:Y:S01]  /*1f20*/  UMOV UR9, UR17 ;  /* 0x0000001100097c82 */ /* 0x000fe20008000000 */
[----:B------:R-:W-:-:S02]  /*1f30*/  LEA R236, P4, R4, c[0x0][0x160], 0x1 ;  /* 0x0000580004ec7a11 */ /* 0x000fc400078808ff */
[----:B------:R-:W-:Y:S01]  /*1f40*/  LEA.HI.X.SX32 R5, R10, UR10, 0x1, P3 ;  /* 0x0000000a0a057c11 */ /* 0x000fe200098f0eff */
[----:B------:R-:W-:Y:S01]  /*1f50*/  UMOV UR10, UR16 ;  /* 0x00000010000a7c82 */ /* 0x000fe20008000000 */
        /* <DEDUP_REMOVED lines=21> */
.L_x_272:
        /* <DEDUP_REMOVED lines=18> */
.L_x_273:
        /* <DEDUP_REMOVED lines=29> */
.L_x_275:
[----:B------:R-:W-:Y:S05]  /*23a0*/  BSYNC B0 ;  /* 0x0000000000007941 */ /* 0x000fea0003800000 */
.L_x_274:
        /* <DEDUP_REMOVED lines=16> */
.L_x_277:
[----:B------:R-:W-:Y:S05]  /*24b0*/  BSYNC B0 ;  /* 0x0000000000007941 */ /* 0x000fea0003800000 */
.L_x_276:
        /* <DEDUP_REMOVED lines=26> */
.L_x_279:
[----:B------:R-:W-:Y:S05]  /*2660*/  BSYNC B0 ;  /* 0x0000000000007941 */ /* 0x000fea0003800000 */
.L_x_278:
        /* <DEDUP_REMOVED lines=14> */
.L_x_271:
[----:B-1----:R-:W2:Y:S01]  /*2750*/  LDL R19, [R1+0x50] ;  /* 0x0000500001137983 */ /* 0x002ea20000100800 */
[----:B------:R-:W-:Y:S01]  /*2760*/  ULDC.64 UR16, c[0x0][0x1a0] ;  /* 0x0000680000107ab9 */ /* 0x000fe20000000a00 */
[----:B------:R-:W-:Y:S01]  /*2770*/  IMAD.U32 R4, RZ, RZ, UR24 ;  /* 0x00000018ff047e24 */ /* 0x000fe2000f8e00ff */
[----:B------:R-:W-:Y:S01]  /*2780*/  UIMAD UR4, UR20, UR16, URZ ;  /* 0x00000010140472a4 */ /* 0x000fe2000f8e023f */
[----:B------:R-:W3:Y:S01]  /*2790*/  LDL R20, [R1+0x28] ;  /* 0x0000280001147983 */ /* 0x000ee20000100800 */
[----:B------:R-:W-:Y:S01]  /*27a0*/  UIMAD UR6, UR18, -0x80, UR14 ;  /* 0xffffff80120678a4 */ /* 0x000fe2000f8e020e */
[----:B------:R-:W-:Y:S01]  /*27b0*/  IADD3 R10, R0, 0x40, RZ ;  /* 0x00000040000a7810 */ /* 0x000fe20007ffe0ff */
[----:B------:R-:W-:Y:S01]  /*27c0*/  UIMAD UR15, UR24, UR17, UR4 ;  /* 0x00000011180f72a4 */ /* 0x000fe2000f8e0204 */
[----:B------:R-:W-:-:S02]  /*27d0*/  IMAD.WIDE.U32 R6, R4, c[0x0][0x1a0], R14 ;  /* 0x0000680004067a25 */ /* 0x000fc400078e000e */
[----:B------:R-:W-:Y:S02]  /*27e0*/  ULDC.64 UR16, c[0x0][0x198] ;  /* 0x0000660000107ab9 */ /* 0x000fe40000000a00 */
[----:B------:R-:W-:Y:S01]  /*27f0*/  UIMAD UR4, UR20, UR16, URZ ;  /* 0x00000010140472a4 */ /* 0x000fe2000f8e023f */
[----:B------:R-:W-:-:S03]  /*2800*/  IMAD.WIDE.U32 R4, R4, c[0x0][0x198], R14 ;  /* 0x0000660004047a25 */ /* 0x000fc600078e000e */
[----:B------:R-:W-:Y:S01]  /*2810*/  UIMAD UR4, UR24, UR17, UR4 ;  /* 0x00000011180472a4 */ /* 0x000fe2000f8e0204 */
[----:B------:R-:W-:Y:S01]  /*2820*/  ISETP.GE.AND P2, PT, R10, UR6, PT ;  /* 0x000000060a007c0c */ /* 0x000fe2000bf46270 */
[----:B------:R-:W-:Y:S01]  /*2830*/  IMAD.U32 R9, RZ, RZ, UR15 ;  /* 0x0000000fff097e24 */ /* 0x000fe2000f8e00ff */
[----:B------:R-:W-:Y:S02]  /*2840*/  IADD3 R6, P1, R6, UR27, RZ ;  /* 0x0000001b06067c10 */ /* 0x000fe4000ff3e0ff */
[----:B------:R-:W-:Y:S01]  /*2850*/  IADD3 R4, P0, R4, UR31, RZ ;  /* 0x0000001f04047c10 */ /* 0x000fe2000ff1e0ff */
[----:B------:R-:W-:Y:S01]  /*2860*/  IMAD.U32 R8, RZ, RZ, UR4 ;  /* 0x00000004ff087e24 */ /* 0x000fe2000f8e00ff */
[----:B------:R-:W-:Y:S02]  /*2870*/  ISETP.GE.AND P3, PT, R0, UR6, PT ;  /* 0x0000000600007c0c */ /* 0x000fe4000bf66270 */
[----:B------:R-:W-:Y:S02]  /*2880*/  IADD3.X R7, R7, UR28, R9, P1, !PT ;  /* 0x0000001c07077c10 */ /* 0x000fe40008ffe409 */
[----:B------:R-:W-:Y:S01]  /*2890*/  IADD3.X R5, R5, UR33, R8, P0, !PT ;  /* 0x0000002105057c10 */ /* 0x000fe200087fe408 */
[----:B------:R-:W-:-:S02]  /*28a0*/  IMAD R8, R12, c[0x0][0x1b8], RZ ;  /* 0x00006e000c087a24 */ /* 0x000fc400078e02ff */
        /* <DEDUP_REMOVED lines=81> */
[----:B------:R-:W-:Y:S01]  /*2dc0*/  @P1 STS.128 [R0+0x8000], RZ ;  /* 0x008000ff00001388 */ /* 0x000fe20000000c00 */
[----:B------:R-:W-:-:S03]  /*2dd0*/  IADD3 R3, R19, 0x28, RZ ;  /* 0x0000002813037810 */ /* 0x000fc60007ffe0ff */
        /* <DEDUP_REMOVED lines=23> */
[----:B------:R3:W-:Y:S01]  /*2f50*/  @!P1 LDGSTS.E.BYPASS.LTC128B.128 [R240+0x2000], [R236.64+0x80] ;  /* 0x02000080ecf09fae */ /* 0x0007e2000b901d4c */
[----:B------:R-:W-:-:S03]  /*2f60*/  ISETP.GE.AND P1, PT, R3, UR4, PT ;  /* 0x0000000403007c0c */ /* 0x000fc6000bf26270 */
        /* <DEDUP_REMOVED lines=10> */
[----:B------:R4:W-:Y:S01]  /*3010*/  @!P3 LDGSTS.E.BYPASS.LTC128B.128 [R0+0xb000], [R6.64+0x40] ;  /* 0x0b0000400600bfae */ /* 0x0009e2000b901d4c */
[----:B------:R-:W-:-:S03]  /*3020*/  ISETP.GE.AND P4, PT, R19, UR4, PT ;  /* 0x0000000413007c0c */ /* 0x000fc6000bf86270 */
        /* <DEDUP_REMOVED lines=10> */
[----:B----4-:R-:W-:Y:S01]  /*30d0*/  IMAD.SHL.U32 R6, R19, 0x4, RZ ;  /* 0x0000000413067824 */ /* 0x010fe200078e00ff */
[----:B------:R-:W-:Y:S01]  /*30e0*/  MOV R12, 0x7f800000 ;  /* 0x7f800000000c7802 */ /* 0x000fe20000000f00 */
[----:B------:R-:W-:Y:S01]  /*30f0*/  IMAD.MOV.U32 R14, RZ, RZ, 0x7f800000 ;  /* 0x7f800000ff0e7424 */ /* 0x000fe200078e00ff */
[----:B------:R-:W0:Y:S01]  /*3100*/  LDGDEPBAR ;  /* 0x00000000000079af */ /* 0x000e220000000000 */
[----:B------:R-:W-:-:S02]  /*3110*/  IMAD.MOV.U32 R13, RZ, RZ, 0x7f800000 ;  /* 0x7f800000ff0d7424 */ /* 0x000fc400078e00ff */
[----:B------:R-:W-:Y:S01]  /*3120*/  IMAD.MOV.U32 R11, RZ, RZ, 0x7f800000 ;  /* 0x7f800000ff0b7424 */ /* 0x000fe200078e00ff */
[----:B--2---:R-:W-:Y:S02]  /*3130*/  IADD3 R4, P3, R6, UR8, RZ ;  /* 0x0000000806047c10 */ /* 0x004fe4000ff7e0ff */
[----:B------:R-:W-:Y:S01]  /*3140*/  SHF.L.U64.HI R5, R19, 0x2, R8 ;  /* 0x0000000213057819 */ /* 0x000fe20000010208 */
[----:B------:R-:W-:-:S04]  /*3150*/  DEPBAR.LE SB0, 0x1 ;  /* 0x000080400000791a */ /* 0x000fc80000000000 */
[----:B-1----:R-:W-:Y:S02]  /*3160*/  SHF.R.S32.HI R0, RZ, 0x1f, R3 ;  /* 0x0000001fff007819 */ /* 0x002fe40000011403 */
[----:B------:R-:W-:Y:S02]  /*3170*/  @!P1 LEA R6, P2, R3, UR8, 0x2 ;  /* 0x0000000803069c11 */ /* 0x000fe4000f8410ff */
[----:B------:R-:W-:Y:S02]  /*3180*/  IADD3.X R5, R5, UR7, RZ, P3, !PT ;  /* 0x0000000705057c10 */ /* 0x000fe40009ffe4ff */
[----:B------:R-:W-:-:S03]  /*3190*/  @!P1 LEA.HI.X R7, R3, UR7, R0, 0x2, P2 ;  /* 0x0000000703079c11 */ /* 0x000fc600090f1400 */
[----:B------:R1:W2:Y:S04]  /*31a0*/  @!P4 LDG.E R14, [R4.64] ;  /* 0x0000000c040ec981 */ /* 0x0002a8000c1e1900 */
[----:B------:R1:W4:Y:S04]  /*31b0*/  @!P6 LDG.E R13, [R4.64+0x20] ;  /* 0x0000200c040de981 */ /* 0x000328000c1e1900 */
[----:B------:R1:W5:Y:S04]  /*31c0*/  @!P5 LDG.E R12, [R4.64+0x80] ;  /* 0x0000800c040cd981 */ /* 0x000368000c1e1900 */
[----:B------:R1:W3:Y:S01]  /*31d0*/  @!P1 LDG.E R11, [R6.64] ;  /* 0x0000000c060b9981 */ /* 0x0002e2000c1e1900 */
[----:B------:R-:W-:Y:S01]  /*31e0*/  IMAD.U32 R0, RZ, RZ, UR26 ;  /* 0x0000001aff007e24 */ /* 0x000fe2000f8e00ff */
[----:B------:R-:W-:-:S02]  /*31f0*/  IADD3 R3, R19, 0x1, RZ ;  /* 0x0000000113037810 */ /* 0x000fc40007ffe0ff */
[----:B------:R-:W-:Y:S02]  /*3200*/  BAR.SYNC.DEFER_BLOCKING 0x0 ;  /* 0x0000000000007b1d */ /* 0x000fe40000010000 */
[----:B------:R-:W-:Y:S02]  /*3210*/  IADD3 R0, R3, UR14, -R0 ;  /* 0x0000000e03007c10 */ /* 0x000fe4000fffe800 */
[----:B------:R-:W-:-:S03]  /*3220*/  IADD3 R3, R231, 0x1800, RZ ;  /* 0x00001800e7037810 */ /* 0x000fc60007ffe0ff */
[----:B------:R1:W-:Y:S01]  /*3230*/  STL [R1+0x34], R0 ;  /* 0x0000340001007387 */ /* 0x0003e20000100800 */
[----:B------:R-:W-:-:S05]  /*3240*/  SEL R3, R3, R231, !P0 ;  /* 0x000000e703037207 */ /* 0x000fca0004000000 */
[----:B------:R-:W-:Y:S01]  /*3250*/  IMAD.SHL.U32 R220, R3, 0x2, RZ ;  /* 0x0000000203dc7824 */ /* 0x000fe200078e00ff */
[----:B------:R-:W2:Y:S04]  /*3260*/  LDSM.16.M88.4 R172, [R222+0xf000] ;  /* 0x00f00000deac783b */ /* 0x000ea80000000200 */
[----:B------:R-:W2:Y:S01]  /*3270*/  LDSM.16.M88.4 R176, [R222+0xf400] ;  /* 0x00f40000deb0783b */ /* 0x000ea20000000200 */
[----:B-1----:R-:W-:-:S03]  /*3280*/  IADD3 R0, R229, 0x1800, RZ ;  /* 0x00001800e5007810 */ /* 0x002fc60007ffe0ff */
[----:B------:R-:W1:Y:S01]  /*3290*/  LDSM.16.M88.4 R180, [R221+0xf000] ;  /* 0x00f00000ddb4783b */ /* 0x000e620000000200 */
[----:B------:R-:W-:-:S03]  /*32a0*/  SEL R0, R0, R229, !P0 ;  /* 0x000000e500007207 */ /* 0x000fc60004000000 */
[----:B------:R-:W1:Y:S01]  /*32b0*/  LDSM.16.M88.4 R184, [R221+0xf400] ;  /* 0x00f40000ddb8783b */ /* 0x000e620000000200 */
[----:B------:R-:W-:Y:S01]  /*32c0*/  SHF.L.U32 R3, R0, 0x1, RZ ;  /* 0x0000000100037819 */ /* 0x000fe200000006ff */
[----:B------:R-:W-:Y:S02]  /*32d0*/  IMAD.MOV.U32 R0, RZ, RZ, c[0x0][0x22c] ;  /* 0x00008b00ff007624 */ /* 0x000fe400078e00ff */
[----:B------:R-:W1:Y:S02]  /*32e0*/  LDSM.16.M88.4 R188, [R222+0x11000] ;  /* 0x01100000debc783b */ /* 0x000e640000000200 */
[----:B------:R-:W-:Y:S02]  /*32f0*/  IMAD R0, R0, c[0x0][0x1c0], RZ ;  /* 0x0000700000007a24 */ /* 0x000fe400078e02ff */
[----:B------:R-:W1:Y:S02]  /*3300*/  LDSM.16.M88.4 R192, [R222+0x11400] ;  /* 0x01140000dec0783b */ /* 0x000e640000000200 */
[----:B------:R-:W-:-:S02]  /*3310*/  IMAD.SHL.U32 R6, R0, 0x10, RZ ;  /* 0x0000001000067824 */ /* 0x000fc400078e00ff */
[----:B------:R-:W1:Y:S01]  /*3320*/  LDSM.16.M88.4 R196, [R221+0x11000] ;  /* 0x01100000ddc4783b */ /* 0x000e620000000200 */
[----:B------:R-:W-:Y:S02]  /*3330*/  IMAD.SHL.U32 R4, R0, 0x8, RZ ;  /* 0x0000000800047824 */ /* 0x000fe400078e00ff */
[C---:B------:R-:W-:Y:S01]  /*3340*/  IADD3 R5, R6.reuse, 0x20, RZ ;  /* 0x0000002006057810 */ /* 0x040fe20007ffe0ff */
[----:B------:R-:W1:Y:S01]  /*3350*/  LDSM.16.M88.4 R200, [R221+0x11400] ;  /* 0x01140000ddc8783b */ /* 0x000e620000000200 */
[----:B------:R-:W-:Y:S02]  /*3360*/  IADD3 R0, R6, 0x40, RZ ;  /* 0x0000004006007810 */ /* 0x000fe40007ffe0ff */
[----:B------:R-:W-:Y:S01]  /*3370*/  SHF.L.U64.HI R6, R19, 0x2, R8 ;  /* 0x0000000213067819 */ /* 0x000fe20000010208 */
[C---:B------:R-:W-:Y:S01]  /*3380*/  IMAD.IADD R5, R4.reuse, 0x1, R5 ;  /* 0x0000000104057824 */ /* 0x040fe200078e0205 */
[----:B------:R-:W1:Y:S01]  /*3390*/  LDSM.16.M88.4 R204, [R222+0x13000] ;  /* 0x01300000decc783b */ /* 0x000e620000000200 */
[----:B------:R-:W-:-:S03]  /*33a0*/  IMAD.IADD R0, R4, 0x1, R0 ;  /* 0x0000000104007824 */ /* 0x000fc600078e0200 */
        /* <DEDUP_REMOVED lines=55> */
[----:B--2---:R-:W-:Y:S04]  /*3720*/  STL [R1+0x8], R14 ;  /* 0x0000080e01007387 */ /* 0x004fe80000100800 */
[----:B----4-:R-:W-:Y:S04]  /*3730*/  STL [R1+0xc], R13 ;  /* 0x00000c0d01007387 */ /* 0x010fe80000100800 */
[----:B-----5:R-:W-:Y:S04]  /*3740*/  STL [R1], R12 ;  /* 0x0000000c01007387 */ /* 0x020fe80000100800 */
[----:B---3--:R-:W-:Y:S04]  /*3750*/  STL [R1+0x4], R11 ;  /* 0x0000040b01007387 */ /* 0x008fe80000100800 */
        /* <DEDUP_REMOVED lines=14> */
[----:B-1----:R3:W-:Y:S02]  /*3840*/  STL [R1+0x18], R0 ;  /* 0x0000180001007387 */ /* 0x0027e40000100800 */
.L_x_283:
[----:B------:R-:W0:Y:S01]  /*3850*/  LDGDEPBAR ;  /* 0x00000000000079af */ /* 0x000e220000000000 */
[----:B---3--:R-:W-:Y:S01]  /*3860*/  IADD3 R0, R230, R220, RZ ;  /* 0x000000dce6007210 */ /* 0x008fe20007ffe0ff */
        /* <DEDUP_REMOVED lines=132> */
[----:B----4-:R-:W4:Y:S09]  /*40b0*/  LDL R15, [R1] ;  /* 0x00000000010f7983 */ /* 0x010f320000100800 */
        /* <DEDUP_REMOVED lines=160> */
[----:B------:R-:W-:Y:S03]  /*4ac0*/  @!P0 ISETP.GE.AND P1, PT, R7, R12, PT ;  /* 0x0000000c0700820c */ /* 0x000fe60003f26270 */
        /* <DEDUP_REMOVED lines=182> */
[----:B------:R-:W-:Y:S06]  /*5630*/  FADD.FTZ R21, -R140, R21 ;  /* 0x000000158c157221 */ /* 0x000fec0000010100 */
        /* <DEDUP_REMOVED lines=14> */
[----:B------:R-:W-:Y:S01]  /*5720*/  FFMA.FTZ R17, -R146, R146, 1 ;  /* 0x3f80000092117423 */ /* 0x000fe20000010192 */
[----:B------:R-:W-:Y:S01]  /*5730*/  MOV R146, R242 ;  /* 0x000000f200927202 */ /* 0x000fe20000000f00 */
        /* <DEDUP_REMOVED lines=37> */
[C---:B------:R-:W-:Y:S02]  /*5990*/  FADD.FTZ R19, -R5.reuse, R19 ;  /* 0x0000001305137221 */ /* 0x040fe40000010100 */
        /* <DEDUP_REMOVED lines=141> */
.L_x_281:
        /* <DEDUP_REMOVED lines=106> */
[----:B------:R-:W-:Y:S03]  /*6910*/  IMAD.SHL.U32 R4, R145, 0x2, RZ ;  /* 0x0000000291047824 */ /* 0x000fe600078e00ff */
        /* <DEDUP_REMOVED lines=12> */
.L_x_282:
[----:B------:R-:W-:Y:S01]  /*69e0*/  LDSM.16.M88.4 R24, [R225] ;  /* 0x00000000e118783b */ /* 0x000fe20000000200 */
[----:B------:R-:W-:Y:S01]  /*69f0*/  IMAD.MOV.U32 R144, RZ, RZ, c[0x0][0x22c] ;  /* 0x00008b00ff907624 */ /* 0x000fe200078e00ff */
[----:B------:R-:W-:Y:S02]  /*6a00*/  ULOP3.LUT UR4, UR5, 0x1, URZ, 0xc0, !UPT ;  /* 0x0000000105047892 */ /* 0x000fe4000f8ec03f */
[----:B------:R-:W2:Y:S01]  /*6a10*/  LDSM.16.MT88.4 R8, [R0+0x9000] ;  /* 0x009000000008783b */ /* 0x000ea20000004200 */
[----:B------:R-:W-:Y:S01]  /*6a20*/  IMAD R144, R144, c[0x0][0x1c0], RZ ;  /* 0x0000700090907a24 */ /* 0x000fe200078e02ff */
[----:B------:R-:W-:Y:S02]  /*6a30*/  UISETP.NE.U32.AND UP0, UPT, UR4, 0x1, UPT ;  /* 0x000000010400788c */ /* 0x000fe4000bf05070 */
[----:B------:R-:W3:Y:S01]  /*6a40*/  LDSM.16.MT88.4 R16, [R0+0xb000] ;  /* 0x00b000000010783b */ /* 0x000ee20000004200 */
[----:B------:R-:W-:Y:S01]  /*6a50*/  IMAD.U32 R144, R144, -0x40, RZ ;  /* 0xffffffc090907824 */ /* 0x000fe200078e00ff */
[----:B------:R-:W-:Y:S02]  /*6a60*/  UISETP.GT.AND UP2, UPT, UR5, UR11, UPT ;  /* 0x0000000b0500728c */ /* 0x000fe4000bf44270 */
[----:B------:R-:W4:Y:S01]  /*6a70*/  LDSM.16.MT88.4 R28, [R0+0xd000] ;  /* 0x00d00000001c783b */ /* 0x000f220000004200 */
[----:B------:R-:W-:Y:S01]  /*6a80*/  UIADD3 UR4, UR5, -0x1, URZ ;  /* 0xffffffff05047890 */ /* 0x000fe2000fffe03f */
[C---:B------:R-:W-:Y:S02]  /*6a90*/  LEA R242, P1, R144.reuse, R146, 0x2 ;  /* 0x0000009290f27211 */ /* 0x040fe400078210ff */
[----:B------:R-:W5:Y:S02]  /*6aa0*/  LDL R153, [R1+0x38] ;  /* 0x0000380001997983 */ /* 0x000f640000100800 */
[----:B------:R-:W-:Y:S01]  /*6ab0*/  LEA.HI.X.SX32 R241, R144, R147, 0x2, P1 ;  /* 0x0000009390f17211 */ /* 0x000fe200008f16ff */
[----:B------:R-:W-:Y:S01]  /*6ac0*/  IMAD.MOV.U32 R144, RZ, RZ, c[0x0][0x22c] ;  /* 0x00008b00ff907624 */ /* 0x000fe200078e00ff */
[----:B------:R-:W-:Y:S01]  /*6ad0*/  LDSM.16.M88.4 R32, [R226] ;  /* 0x00000000e220783b */ /* 0x000fe20000000200 */
[----:B------:R-:W-:Y:S02]  /*6ae0*/  UMOV UR5, UR4 ;  /* 0x0000000400057c82 */ /* 0x000fe40008000000 */
[----:B------:R-:W-:Y:S01]  /*6af0*/  IMAD R144, R144, c[0x0][0x1c0], RZ ;  /* 0x0000700090907a24 */ /* 0x000fe200078e02ff */
[----:B------:R-:W5:Y:S03]  /*6b00*/  LDL R152, [R1+0x3c] ;  /* 0x00003c0001987983 */ /* 0x000f660000100800 */
[----:B------:R-:W-:Y:S01]  /*6b10*/  IMAD.SHL.U32 R144, R144, 0x8, RZ ;  /* 0x0000000890907824 */ /* 0x000fe200078e00ff */
[----:B------:R-:W1:Y:S04]  /*6b20*/  LDSM.16.MT88.4 R132, [R0+0x9400] ;  /* 0x009400000084783b */ /* 0x000e680000004200 */
[----:B------:R1:W5:Y:S04]  /*6b30*/  LDL R148, [R1+0xc] ;  /* 0x00000c0001947983 */ /* 0x0003680000100800 */
[----:B------:R-:W1:Y:S04]  /*6b40*/  LDSM.16.MT88.4 R136, [R0+0xb400] ;  /* 0x00b400000088783b */ /* 0x000e680000004200 */
[----:B------:R1:W5:Y:S02]  /*6b50*/  LDL R149, [R1+0x4] ;  /* 0x0000040001957983 */ /* 0x0003640000100800 */
[C---:B-12---:R-:W-:Y:S02]  /*6b60*/  HMMA.16816.F32 R4, R24.reuse, R8, RZ ;  /* 0x000000081804723c */ /* 0x046fe400000018ff */
[----:B------:R-:W1:Y:S04]  /*6b70*/  LDSM.16.MT88.4 R140, [R0+0xd400] ;  /* 0x00d40000008c783b */ /* 0x000e680000004200 */
[----:B------:R2:W2:Y:S02]  /*6b80*/  LDL R150, [R1] ;  /* 0x0000000001967983 */ /* 0x0004a40000100800 */
        /* <DEDUP_REMOVED lines=19> */
[----:B------:R-:W3:Y:S07]  /*6cc0*/  LDSM.16.M88.4 R132, [R227] ;  /* 0x00000000e384783b */ /* 0x000eee0000000200 */
        /* <DEDUP_REMOVED lines=45> */
[----:B------:R1:W2:Y:S06]  /*6fa0*/  LDSM.16.MT88.4 R28, [R0+0xec00] ;  /* 0x00ec0000001c783b */ /* 0x0002ac0000004200 */
[----:B-----5:R-:W-:Y:S01]  /*6fb0*/  @P0 IADD3 R34, P2, R153, UR8, RZ ;  /* 0x0000000899220c10 */ /* 0x020fe2000ff5e0ff */
[----:B------:R-:W-:Y:S01]  /*6fc0*/  IMAD.MOV.U32 R32, RZ, RZ, R242 ;  /* 0x000000ffff207224 */ /* 0x000fe200078e00f2 */
[C---:B---3--:R-:W-:Y:S01]  /*6fd0*/  HMMA.16816.F32 R4, R132.reuse, R140, R4 ;  /* 0x0000008c8404723c */ /* 0x048fe20000001804 */
[----:B------:R-:W-:Y:S04]  /*6fe0*/  @UP3 UIADD3 UR8, UP1, UR8, -0x100, URZ ;  /* 0xffffff0008083890 */ /* 0x000fe8000ff3e03f */
[----:B------:R-:W-:Y:S01]  /*6ff0*/  @P0 IADD3.X R35, R152, UR7, RZ, P2, !PT ;  /* 0x0000000798230c10 */ /* 0x000fe200097fe4ff */
[----:B------:R-:W-:Y:S01]  /*7000*/  IMAD.MOV.U32 R33, RZ, RZ, R241 ;  /* 0x000000ffff217224 */ /* 0x000fe200078e00f1 */
[----:B------:R-:W-:Y:S01]  /*7010*/  @UP3 UIADD3.X UR7, UR7, -0x1, URZ, UP1, !UPT ;  /* 0xffffffff07073890 */ /* 0x000fe20008ffe43f */
[C---:B------:R-:W-:Y:S01]  /*7020*/  HMMA.16816.F32 R8, R132.reuse, R142, R8 ;  /* 0x0000008e8408723c */ /* 0x040fe20000001808 */
[----:B------:R-:W-:Y:S01]  /*7030*/  IMAD.MOV.U32 R141, RZ, RZ, c[0x0][0x22c] ;  /* 0x00008b00ff8d7624 */ /* 0x000fe200078e00ff */
[----:B------:R-:W3:Y:S02]  /*7040*/  @P0 LDG.E R148, [R34.64+0x20] ;  /* 0x0000200c22940981 */ /* 0x000ee4000c1e1900 */
[----:B------:R-:W-:Y:S02]  /*7050*/  IMAD.MOV.U32 R140, RZ, RZ, c[0x0][0x22c] ;  /* 0x00008b00ff8c7624 */ /* 0x000fe400078e00ff */
[----:B------:R-:W5:Y:S01]  /*7060*/  @P0 LDG.E R149, [R34.64+0xa0] ;  /* 0x0000a00c22950981 */ /* 0x000f62000c1e1900 */
[----:B-1----:R-:W-:Y:S01]  /*7070*/  IMAD.MOV.U32 R0, RZ, RZ, c[0x0][0x22c] ;  /* 0x00008b00ff007624 */ /* 0x002fe200078e00ff */
[C---:B----4-:R-:W-:Y:S01]  /*7080*/  HMMA.16816.F32 R12, R132.reuse, R136, R12 ;  /* 0x00000088840c723c */ /* 0x050fe2000000180c */
[----:B------:R-:W-:Y:S01]  /*7090*/  IMAD.MOV.U32 R142, RZ, RZ, c[0x0][0x22c] ;  /* 0x00008b00ff8e7624 */ /* 0x000fe200078e00ff */
[----:B--2---:R-:W2:Y:S02]  /*70a0*/  @P0 LDG.E R150, [R34.64+0x80] ;  /* 0x0000800c22960981 */ /* 0x004ea4000c1e1900 */
[----:B------:R-:W-:Y:S02]  /*70b0*/  IMAD R0, R0, c[0x0][0x1c0], RZ ;  /* 0x0000700000007a24 */ /* 0x000fe400078e02ff */
[----:B------:R-:W4:Y:S01]  /*70c0*/  @P0 LDG.E R151, [R34.64] ;  /* 0x0000000c22970981 */ /* 0x000f22000c1e1900 */
[----:B------:R-:W-:Y:S01]  /*70d0*/  IMAD R142, R142, c[0x0][0x1c0], RZ ;  /* 0x000070008e8e7a24 */ /* 0x000fe200078e02ff */
[C---:B------:R-:W-:Y:S02]  /*70e0*/  HMMA.16816.F32 R16, R132.reuse, R138, R16 ;  /* 0x0000008a8410723c */ /* 0x040fe40000001810 */
[----:B------:R-:W-:Y:S02]  /*70f0*/  RED.E.ADD.F32.FTZ.RN.STRONG.GPU [R32.64], R4 ;  /* 0x000000042000798e */ /* 0x000fe4000c10e78c */
[----:B------:R-:W-:Y:S02]  /*7100*/  IMAD R0, R0, 0x30, RZ ;  /* 0x0000003000007824 */ /* 0x000fe400078e02ff */
[----:B------:R-:W-:Y:S02]  /*7110*/  IMAD.SHL.U32 R142, R142, 0x20, RZ ;  /* 0x000000208e8e7824 */ /* 0x000fe400078e00ff */
[C---:B------:R-:W-:Y:S04]  /*7120*/  HMMA.16816.F32 R20, R132.reuse, R28, R20 ;  /* 0x0000001c8414723c */ /* 0x040fe80000001814 */
[----:B------:R-:W-:Y:S02]  /*7130*/  IMAD R141, R141, c[0x0][0x1c0], RZ ;  /* 0x000070008d8d7a24 */ /* 0x000fe400078e02ff */
[----:B------:R-:W-:Y:S01]  /*7140*/  IMAD R140, R140, c[0x0][0x1c0], RZ ;  /* 0x000070008c8c7a24 */ /* 0x000fe200078e02ff */
[CC--:B------:R-:W-:Y:S01]  /*7150*/  LEA R28, P1, R144.reuse, R32.reuse, 0x2 ;  /* 0x00000020901c7211 */ /* 0x0c0fe200078210ff */
[----:B------:R-:W-:Y:S04]  /*7160*/  HMMA.16816.F32 R24, R132, R30, R24 ;  /* 0x0000001e8418723c */ /* 0x000fe80000001818 */
[-C--:B------:R-:W-:Y:S01]  /*7170*/  LEA.HI.X.SX32 R29, R144, R33.reuse, 0x2, P1 ;  /* 0x00000021901d7211 */ /* 0x080fe200008f16ff */
[----:B------:R-:W-:Y:S02]  /*7180*/  IMAD R141, R141, 0x28, RZ ;  /* 0x000000288d8d7824 */ /* 0x000fe400078e02ff */
[----:B------:R-:W-:Y:S02]  /*7190*/  IMAD R140, R140, 0x38, RZ ;  /* 0x000000388c8c7824 */ /* 0x000fe400078e02ff */
[----:B------:R-:W-:Y:S03]  /*71a0*/  RED.E.ADD.F32.FTZ.RN.STRONG.GPU [R28.64], R5 ;  /* 0x000000051c00798e */ /* 0x000fe6000c10e78c */
[CC--:B------:R-:W-:Y:S04]  /*71b0*/  LEA R30, P2, R141.reuse, R32.reuse, 0x2 ;  /* 0x000000208d1e7211 */ /* 0x0c0fe800078410ff */
[-C--:B------:R-:W-:Y:S01]  /*71c0*/  LEA.HI.X.SX32 R31, R141, R33.reuse, 0x2, P2 ;  /* 0x000000218d1f7211 */ /* 0x080fe200010f16ff */
[----:B---3--:R1:W-:Y:S04]  /*71d0*/  @P0 STL [R1+0xc], R148 ;  /* 0x00000c9401000387 */ /* 0x0083e80000100800 */
[----:B------:R-:W3:Y:S04]  /*71e0*/  LDL R139, [R1+0x14] ;  /* 0x00001400018b7983 */ /* 0x000ee80000100800 */
[----:B------:R-:W3:Y:S04]  /*71f0*/  LDL R138, [R1+0x1c] ;  /* 0x00001c00018a7983 */ /* 0x000ee80000100800 */
[----:B-----5:R5:W-:Y:S04]  /*7200*/  @P0 STL [R1+0x4], R149 ;  /* 0x0000049501000387 */ /* 0x020be80000100800 */
[----:B--2---:R2:W-:Y:S04]  /*7210*/  @P0 STL [R1], R150 ;  /* 0x0000009601000387 */ /* 0x0045e80000100800 */
[----:B----4-:R4:W-:Y:S01]  /*7220*/  @P0 STL [R1+0x8], R151 ;  /* 0x0000089701000387 */ /* 0x0109e20000100800 */
        /* <DEDUP_REMOVED lines=18> */
[----:B------:R-:W-:Y:S01]  /*7350*/  IMAD.MOV.U32 R149, RZ, RZ, c[0x0][0x22c] ;  /* 0x00008b00ff957624 */ /* 0x000fe200078e00ff */
[CC--:B------:R-:W-:Y:S01]  /*7360*/  LEA R4, P1, R0.reuse, R32.reuse, 0x2 ;  /* 0x0000002000047211 */ /* 0x0c0fe200078210ff */
[----:B------:R-:W-:Y:S02]  /*7370*/  IMAD.SHL.U32 R151, R151, 0x10, RZ ;  /* 0x0000001097977824 */ /* 0x000fe400078e00ff */
[----:B------:R2:W-:Y:S01]  /*7380*/  RED.E.ADD.F32.FTZ.RN.STRONG.GPU [R132.64], R7 ;  /* 0x000000078400798e */ /* 0x0005e2000c10e78c */
[-C--:B------:R-:W-:Y:S01]  /*7390*/  LEA.HI.X.SX32 R5, R0, R33.reuse, 0x2, P1 ;  /* 0x0000002100057211 */ /* 0x080fe200008f16ff */
[----:B------:R-:W-:Y:S02]  /*73a0*/  IMAD.SHL.U32 R150, R150, 0x10, RZ ;  /* 0x0000001096967824 */ /* 0x000fe400078e00ff */
[----:B------:R-:W4:Y:S01]  /*73b0*/  LDL R0, [R1+0x18] ;  /* 0x0000180001007983 */ /* 0x000f220000100800 */
[----:B------:R-:W-:Y:S02]  /*73c0*/  IMAD R149, R149, c[0x0][0x1c0], RZ ;  /* 0x0000700095957a24 */ /* 0x000fe400078e02ff */
[C---:B------:R-:W-:Y:S01]  /*73d0*/  IADD3 R142, R150.reuse, 0x20, RZ ;  /* 0x00000020968e7810 */ /* 0x040fe20007ffe0ff */
[----:B------:R5:W-:Y:S01]  /*73e0*/  RED.E.ADD.F32.FTZ.RN.STRONG.GPU [R34.64], R8 ;  /* 0x000000082200798e */ /* 0x000be2000c10e78c */
[----:B------:R-:W-:Y:S01]  /*73f0*/  IADD3 R141, R150, 0x20, RZ ;  /* 0x00000020968d7810 */ /* 0x000fe20007ffe0ff */
[----:B------:R-:W-:Y:S02]  /*7400*/  IMAD.SHL.U32 R149, R149, 0x8, RZ ;  /* 0x0000000895957824 */ /* 0x000fe400078e00ff */
[----:B------:R5:W-:Y:S02]  /*7410*/  RED.E.ADD.F32.FTZ.RN.STRONG.GPU [R30.64], R9 ;  /* 0x000000091e00798e */ /* 0x000be4000c10e78c */
[C---:B------:R-:W-:Y:S01]  /*7420*/  IMAD.IADD R142, R149.reuse, 0x1, R142 ;  /* 0x00000001958e7824 */ /* 0x040fe200078e028e */
[CC--:B-1----:R-:W-:Y:S01]  /*7430*/  LEA R6, P0, R140.reuse, R32.reuse, 0x2 ;  /* 0x000000208c067211 */ /* 0x0c2fe200078010ff */
[----:B------:R1:W-:Y:S01]  /*7440*/  RED.E.ADD.F32.FTZ.RN.STRONG.GPU [R4.64], R10 ;  /* 0x0000000a0400798e */ /* 0x0003e2000c10e78c */
[C---:B------:R-:W-:Y:S04]  /*7450*/  IMAD.IADD R141, R149.reuse, 0x1, R141 ;  /* 0x00000001958d7824 */ /* 0x040fe800078e028d */
[----:B------:R-:W-:Y:S01]  /*7460*/  IMAD.IADD R141, R149, 0x1, R141 ;  /* 0x00000001958d7824 */ /* 0x000fe200078e028d */
[----:B--2---:R-:W2:Y:S01]  /*7470*/  LDL R132, [R1+0x10] ;  /* 0x0000100001847983 */ /* 0x004ea20000100800 */
[-C--:B------:R-:W-:Y:S02]  /*7480*/  LEA.HI.X.SX32 R7, R140, R33.reuse, 0x2, P0 ;  /* 0x000000218c077211 */ /* 0x080fe400000f16ff */
[----:B------:R-:W-:Y:S02]  /*7490*/  IADD3 R140, R151, 0x20, RZ ;  /* 0x00000020978c7810 */ /* 0x000fe40007ffe0ff */
[C---:B------:R-:W-:Y:S01]  /*74a0*/  IADD3 R133, R148.reuse, 0x40, RZ ;  /* 0x0000004094857810 */ /* 0x040fe20007ffe0ff */
[----:B------:R1:W-:Y:S01]  /*74b0*/  RED.E.ADD.F32.FTZ.RN.STRONG.GPU [R6.64], R11 ;  /* 0x0000000b0600798e */ /* 0x0003e2000c10e78c */
[C---:B-----5:R-:W-:Y:S03]  /*74c0*/  IADD3 R35, R148.reuse, 0x40, RZ ;  /* 0x0000004094237810 */ /* 0x060fe60007ffe0ff */
        /* <DEDUP_REMOVED lines=21> */
[CC--:B-----5:R-:W-:Y:S01]  /*7620*/  LEA R12, P4, R35.reuse, R32.reuse, 0x2 ;  /* 0x00000020230c7211 */ /* 0x0e0fe200078810ff */
[----:B------:R5:W-:Y:S03]  /*7630*/  RED.E.ADD.F32.FTZ.RN.STRONG.GPU [R10.64], R16 ;  /* 0x000000100a00798e */ /* 0x000be6000c10e78c */
[CC--:B------:R-:W-:Y:S02]  /*7640*/  LEA R8, P2, R140.reuse, R32.reuse, 0x2 ;  /* 0x000000208c087211 */ /* 0x0c0fe400078410ff */
[-C--:B------:R-:W-:Y:S02]  /*7650*/  LEA.HI.X.SX32 R13, R35, R33.reuse, 0x2, P4 ;  /* 0x00000021230d7211 */ /* 0x080fe400020f16ff */
[-C--:B------:R-:W-:Y:S02]  /*7660*/  LEA.HI.X.SX32 R9, R140, R33.reuse, 0x2, P2 ;  /* 0x000000218c097211 */ /* 0x080fe400010f16ff */
[----:B------:R-:W-:Y:S04]  /*7670*/  LDSM.16.MT88.4 R140, [R3+0x1c00] ;  /* 0x001c0000038c783b */ /* 0x000fe80000004200 */
[----:B------:R5:W-:Y:S01]  /*7680*/  RED.E.ADD.F32.FTZ.RN.STRONG.GPU [R8.64], R17 ;  /* 0x000000110800798e */ /* 0x000be2000c10e78c */
[CC--:B-1----:R-:W-:Y:S04]  /*7690*/  LEA R14, P5, R134.reuse, R32.reuse, 0x2 ;  /* 0x00000020860e7211 */ /* 0x0c2fe800078a10ff */
[-C--:B------:R-:W-:Y:S02]  /*76a0*/  LEA.HI.X.SX32 R15, R134, R33.reuse, 0x2, P5 ;  /* 0x00000021860f7211 */ /* 0x080fe400028f16ff */
[CC--:B-----5:R-:W-:Y:S04]  /*76b0*/  LEA R10, P3, R34.reuse, R32.reuse, 0x2 ;  /* 0x00000020220a7211 */ /* 0x0e0fe800078610ff */
[-C--:B------:R-:W-:Y:S02]  /*76c0*/  LEA.HI.X.SX32 R11, R34, R33.reuse, 0x2, P3 ;  /* 0x00000021220b7211 */ /* 0x080fe400018f16ff */
[CC--:B------:R-:W-:Y:S04]  /*76d0*/  LEA R8, P2, R133.reuse, R32.reuse, 0x2 ;  /* 0x0000002085087211 */ /* 0x0c0fe800078410ff */
[-C--:B------:R-:W-:Y:S02]  /*76e0*/  LEA.HI.X.SX32 R9, R133, R33.reuse, 0x2, P2 ;  /* 0x0000002185097211 */ /* 0x080fe400010f16ff */
[CC--:B---3--:R-:W-:Y:S02]  /*76f0*/  LEA R6, P1, R139.reuse, R32.reuse, 0x2 ;  /* 0x000000208b067211 */ /* 0x0c8fe400078210ff */
        /* <DEDUP_REMOVED lines=16> */
[CC--:B----4-:R-:W-:Y:S03]  /*7800*/  LEA R4, P0, R0.reuse, R32.reuse, 0x2 ;  /* 0x0000002000047211 */ /* 0x0d0fe600078010ff */
[----:B------:R-:W-:Y:S01]  /*7810*/  LDSM.16.MT88.4 R20, [R3+0x400] ;  /* 0x000400000314783b */ /* 0x000fe20000004200 */
[-C--:B------:R-:W-:Y:S02]  /*7820*/  LEA.HI.X.SX32 R5, R0, R33.reuse, 0x2, P0 ;  /* 0x0000002100057211 */ /* 0x080fe400000f16ff */
[----:B------:R-:W-:Y:S02]  /*7830*/  PLOP3.LUT P0, PT, PT, PT, UP2, 0x80, 0x0 ;  /* 0x000000000000781c */ /* 0x000fe40003f0f028 */
[C---:B------:R-:W-:Y:S02]  /*7840*/  IADD3 R0, R3.reuse, -0x3000, RZ ;  /* 0xffffd00003007810 */ /* 0x040fe40007ffe0ff */
        /* <DEDUP_REMOVED lines=238> */
.L_x_284:
        /* <DEDUP_REMOVED lines=18> */
.L_x_285:
[----:B-1----:R-:W2:Y:S01]  /*8850*/  LDL.64 R4, [R1+0x48] ;  /* 0x0000480001047983 */ /* 0x002ea20000100a00 */
[----:B------:R-:W-:Y:S01]  /*8860*/  IMAD.SHL.U32 R3, R145, 0x2, RZ ;  /* 0x0000000291037824 */ /* 0x000fe200078e00ff */
        /* <DEDUP_REMOVED lines=51> */
.L_x_287:
[----:B-1-34-:R-:W-:Y:S05]  /*8ba0*/  BSYNC B0 ;  /* 0x0000000000007941 */ /* 0x01afea0003800000 */
.L_x_286:
        /* <DEDUP_REMOVED lines=17> */
.L_x_289:
[----:B------:R-:W-:Y:S05]  /*8cc0*/  BSYNC B0 ;  /* 0x0000000000007941 */ /* 0x000fea0003800000 */
.L_x_288:
        /* <DEDUP_REMOVED lines=26> */
.L_x_291:
[----:B------:R-:W-:Y:S05]  /*8e70*/  BSYNC B0 ;  /* 0x0000000000007941 */ /* 0x000fea0003800000 */
.L_x_290:
        /* <DEDUP_REMOVED lines=13> */
.L_x_280:
[----:B------:R-:W-:Y:S05]  /*8f50*/  BSYNC B1 ;  /* 0x0000000000017941 */ /* 0x000fea0003800000 */
.L_x_266:
        /* <DEDUP_REMOVED lines=11> */
.L_x_292:
[----:B------:R-:W-:Y:S05]  /*9010*/  EXIT ;  /* 0x000000000000794d */ /* 0x000fea0003800000 */
.L_x_294:
        /* <DEDUP_REMOVED lines=14> */
.L_x_674:


//--------------------- .text._ZN5flash44flash_bwd_dq_dk_dv_loop_seqk_parallel_kernelI23Flash_bwd_kernel_traitsILi96ELi64ELi128ELi8ELi2ELi4ELi4ELb1ELb0EN7cutlass6half_tE19Flash_kernel_traitsILi96ELi64ELi128ELi8ES3_EELb1ELb1ELb0ELb1ELb0ELb0ELb0EEEvNS_16Flash_bwd_paramsE --------------------------
	.section	.text._ZN5flash44flash_bwd_dq_dk_dv_loop_seqk_parallel_kernelI23Flash_bwd_kernel_traitsILi96ELi64ELi128ELi8ELi2ELi4ELi4ELb1ELb0EN7cutlass6half_tE19Flash_kernel_traitsILi96ELi64ELi128ELi8ES3_EELb1ELb1ELb0ELb1ELb0ELb0ELb0EEEvNS_16Flash_bwd_paramsE,"ax",@progbits
	.sectioninfo	@"SHI_REGISTERS=255"
	.align	128
        .global         _ZN5flash44flash_bwd_dq_dk_dv_loop_seqk_parallel_kernelI23Flash_bwd_kernel_traitsILi96ELi64ELi128ELi8ELi2ELi4ELi4ELb1ELb0EN7cutlass6half_tE19Flash_kernel_traitsILi96ELi64ELi128ELi8ES3_EELb1ELb1ELb0ELb1ELb0ELb0ELb0EEEvNS_16Flash_bwd_paramsE
        .type           _ZN5flash44flash_bwd_dq_dk_dv_loop_seqk_parallel_kernelI23Flash_bwd_kernel_traitsILi96ELi64ELi128ELi8ELi2ELi4ELi4ELb1ELb0EN7cutlass6half_tE19Flash_kernel_traitsILi96ELi64ELi128ELi8ES3_EELb1ELb1ELb0ELb1ELb0ELb0ELb0EEEvNS_16Flash_bwd_paramsE,@function
        .size           _ZN5flash44flash_bwd_dq_dk_dv_loop_seqk_parallel_kernelI23Flash_bwd_kernel_traitsILi96ELi64ELi128ELi8ELi2ELi4ELi4ELb1ELb0EN7cutlass6half_tE19Flash_kernel_traitsILi96ELi64ELi128ELi8ES3_EELb1ELb1ELb0ELb1ELb0ELb0ELb0EEEvNS_16Flash_bwd_paramsE,(.L_x_675 - _ZN5flash44flash_bwd_dq_dk_dv_loop_seqk_parallel_kernelI23Flash_bwd_kernel_traitsILi96ELi64ELi128ELi8ELi2ELi4ELi4ELb1ELb0EN7cutlass6half_tE19Flash_kernel_traitsILi96ELi64ELi128ELi8ES3_EELb1ELb1ELb0ELb1ELb0ELb0ELb0EEEvNS_16Flash_bwd_paramsE)
        .other          _ZN5flash44flash_bwd_dq_dk_dv_loop_seqk_parallel_kernelI23Flash_bwd_kernel_traitsILi96ELi64ELi128ELi8ELi2ELi4ELi4ELb1ELb0EN7cutlass6half_tE19Flash_kernel_traitsILi96ELi64ELi128ELi8ES3_EELb1ELb1ELb0ELb1ELb0ELb0ELb0EEEvNS_16Flash_bwd_paramsE,@"STO_CUDA_ENTRY STV_DEFAULT"
_ZN5flash44flash_bwd_dq_dk_dv_loop_seqk_parallel_kernelI23Flash_bwd_kernel_traitsILi96ELi64ELi128ELi8ELi2ELi4ELi4ELb1ELb0EN7cutlass6half_tE19Flash_kernel_traitsILi96ELi64ELi128ELi8ES3_EELb1ELb1ELb0ELb1ELb0ELb0ELb0EEEvNS_16Flash_bwd_paramsE:
.text._ZN5flash44flash_bwd_dq_dk_dv_loop_seqk_parallel_kernelI23Flash_bwd_kernel_traitsILi96ELi64ELi128ELi8ELi2ELi4ELi4ELb1ELb0EN7cutlass6half_tE19Flash_kernel_traitsILi96ELi64ELi128ELi8ES3_EELb1ELb1ELb0ELb1ELb0ELb0ELb0EEEvNS_16Flash_bwd_paramsE:
        /* <DEDUP_REMOVED lines=32> */
[----:B------:R-:W-:Y:S01]  /*0200*/  USHF.R.S32.HI UR7, URZ, 0x1f, UR33 ;  /* 0x0000001f3f077899 */ /* 0x000fe20008011421 */
[CC--:B------:R-:W-:Y:S01]  /*0210*/  LEA.HI R4, R0.reuse, R7.reuse, RZ, 0x4 ;  /* 0x0000000700047211 */ /* 0x0c0fe200078f20ff */
[----:B------:R-:W-:Y:S01]  /*0220*/  UIMAD.WIDE UR38, UR48, UR38, URZ ;  /* 0x00000026302672a5 */ /* 0x000fe2000f8e023f */
[CC--:B------:R-:W-:Y:S01]  /*0230*/  LEA.HI R5, R0.reuse, R7.reuse, RZ, 0x5 ;  /* 0x0000000700057211 */ /* 0x0c0fe200078f28ff */
[----:B---3--:R-:W-:Y:S01]  /*0240*/  UIMAD UR49, UR36, UR48, URZ ;  /* 0x00000030243172a4 */ /* 0x008fe2000f8e023f */
[CC--:B------:R-:W-:Y:S01]  /*0250*/  LEA.HI R14, R0.reuse, R7.reuse, RZ, 0x3 ;  /* 0x00000007000e7211 */ /* 0x0c0fe200078f18ff */
[----:B------:R-:W-:Y:S01]  /*0260*/  UIMAD UR58, UR5, UR4, UR58 ;  /* 0x00000004053a72a4 */ /* 0x000fe2000f8e023a */
[CC--:B------:R-:W-:Y:S01]  /*0270*/  LEA.HI R13, R0.reuse, R7.reuse, RZ, 0x6 ;  /* 0x00000007000d7211 */ /* 0x0c0fe200078f30ff */
[----:B------:R-:W-:Y:S01]  /*0280*/  UIMAD UR48, UR48, UR10, URZ ;  /* 0x0000000a303072a4 */ /* 0x000fe2000f8e023f */
[----:B------:R-:W-:Y:S01]  /*0290*/  LEA.HI R20, R0, R7, RZ, 0x7 ;  /* 0x0000000700147211 */ /* 0x000fe200078f38ff */
[----:B------:R-:W-:Y:S01]  /*02a0*/  UIMAD UR4, UR33, UR11, UR36 ;  /* 0x0000000b210472a4 */ /* 0x000fe2000f8e0224 */
[--C-:B------:R-:W-:Y:S01]  /*02b0*/  SHF.R.S32.HI R0, RZ, 0x2, R8.reuse ;  /* 0x00000002ff007819 */ /* 0x100fe20000011408 */
[----:B------:R-:W-:Y:S01]  /*02c0*/  ULDC UR12, c[0x0][0x1c0] ;  /* 0x00007000000c7ab9 */ /* 0x000fe20000000800 */
[C---:B------:R-:W-:Y:S01]  /*02d0*/  LOP3.LUT R3, R8.reuse, 0xfffffffc, RZ, 0xc0, !PT ;  /* 0xfffffffc08037812 */ /* 0x040fe200078ec0ff */
[----:B------:R-:W-:Y:S01]  /*02e0*/  ULDC UR9, c[0x0][0x1c0] ;  /* 0x0000700000097ab9 */ /* 0x000fe20000000800 */
[----:B------:R-:W-:Y:S01]  /*02f0*/  SHF.R.S32.HI R2, RZ, 0x1f, R8 ;  /* 0x0000001fff027819 */ /* 0x000fe20000011408 */
[----:B------:R-:W-:Y:S01]  /*0300*/  UIMAD UR55, UR6, UR33, URZ ;  /* 0x00000021063772a4 */ /* 0x000fe2000f8e023f */
[----:B------:R-:W-:Y:S01]  /*0310*/  SHF.R.S32.HI R6, RZ, 0x4, R4 ;  /* 0x00000004ff067819 */ /* 0x000fe20000011404 */
[C---:B------:R-:W-:Y:S01]  /*0320*/  IMAD.IADD R18, R7.reuse, 0x1, -R3 ;  /* 0x0000000107127824 */ /* 0x040fe200078e0a03 */
[-C--:B------:R-:W-:Y:S01]  /*0330*/  LEA.HI R8, R8, R0.reuse, RZ, 0x1 ;  /* 0x0000000008087211 */ /* 0x080fe200078f08ff */
[----:B------:R-:W-:Y:S01]  /*0340*/  UIMAD UR5, UR33, UR9, UR36 ;  /* 0x00000009210572a4 */ /* 0x000fe2000f8e0224 */
[----:B------:R-:W-:Y:S01]  /*0350*/  LEA.HI R2, R2, R0, RZ, 0x3 ;  /* 0x0000000002027211 */ /* 0x000fe200078f18ff */
[----:B------:R-:W-:Y:S01]  /*0360*/  IMAD.SHL.U32 R22, R18, 0x8, RZ ;  /* 0x0000000812167824 */ /* 0x000fe200078e00ff */
[----:B------:R-:W-:Y:S01]  /*0370*/  LEA.HI R3, R4, R6, RZ, 0x1 ;  /* 0x0000000604037211 */ /* 0x000fe200078f08ff */
[----:B------:R-:W-:Y:S01]  /*0380*/  @!UP5 UIMAD UR6, UR33, UR12, UR36 ;  /* 0x0000000c2106d2a4 */ /* 0x000fe2000f8e0224 */
[----:B------:R-:W-:Y:S01]  /*0390*/  LOP3.LUT R10, R14, 0xfffffff8, RZ, 0xc0, !PT ;  /* 0xfffffff80e0a7812 */ /* 0x000fe200078ec0ff */
[----:B------:R-:W-:Y:S01]  /*03a0*/  USHF.L.U32 UR47, UR48, 0x6, URZ ;  /* 0x00000006302f7899 */ /* 0x000fe2000800063f */
[----:B------:R-:W-:Y:S01]  /*03b0*/  LOP3.LUT R12, R4, 0xfffffff0, RZ, 0xc0, !PT ;  /* 0xfffffff0040c7812 */ /* 0x000fe200078ec0ff */
[----:B------:R-:W-:Y:S01]  /*03c0*/  STL [R1+0x18], R22 ;  /* 0x0000181601007387 */ /* 0x000fe20000100800 */
[----:B------:R-:W-:Y:S01]  /*03d0*/  LOP3.LUT R4, R8, 0x7fffffe, RZ, 0xc0, !PT ;  /* 0x07fffffe08047812 */ /* 0x000fe200078ec0ff */
[----:B------:R-:W-:Y:S01]  /*03e0*/  IMAD.IADD R11, R7, 0x1, -R10 ;  /* 0x00000001070b7824 */ /* 0x000fe200078e0a0a */
[----:B------:R-:W-:Y:S01]  /*03f0*/  LOP3.LUT R2, R2, 0xfffffff8, RZ, 0xc0, !PT ;  /* 0xfffffff802027812 */ /* 0x000fe200078ec0ff */
[----:B------:R-:W-:Y:S01]  /*0400*/  USHF.L.U32 UR46, UR4, 0x5, URZ ;  /* 0x00000005042e7899 */ /* 0x000fe2000800063f */
[----:B------:R-:W-:Y:S01]  /*0410*/  LOP3.LUT R3, R3, 0xfffffffe, RZ, 0xc0, !PT ;  /* 0xfffffffe03037812 */ /* 0x000fe200078ec0ff */
[C---:B------:R-:W-:Y:S01]  /*0420*/  IMAD.IADD R10, R0.reuse, 0x1, -R4 ;  /* 0x00000001000a7824 */ /* 0x040fe200078e0a04 */
[----:B------:R-:W-:Y:S01]  /*0430*/  LOP3.LUT R9, R5, 0xffffffe0, RZ, 0xc0, !PT ;  /* 0xffffffe005097812 */ /* 0x000fe200078ec0ff */
[----:B------:R-:W-:Y:S01]  /*0440*/  IMAD.IADD R8, R0, 0x1, -R2 ;  /* 0x0000000100087824 */ /* 0x000fe200078e0a02 */
[----:B------:R-:W-:Y:S01]  /*0450*/  SHF.R.S32.HI R0, RZ, 0x5, R5 ;  /* 0x00000005ff007819 */ /* 0x000fe20000011405 */
[----:B------:R-:W-:Y:S01]  /*0460*/  IMAD.IADD R15, R6, 0x1, -R3 ;  /* 0x00000001060f7824 */ /* 0x000fe200078e0a03 */
[----:B------:R-:W-:Y:S01]  /*0470*/  SHF.R.S32.HI R2, RZ, 0x1f, R5 ;  /* 0x0000001fff027819 */ /* 0x000fe20000011405 */
[C---:B------:R-:W-:Y:S01]  /*0480*/  IMAD.IADD R9, R7.reuse, 0x1, -R9 ;  /* 0x0000000107097824 */ /* 0x040fe200078e0a09 */
[----:B------:R-:W-:Y:S01]  /*0490*/  SHF.R.S32.HI R3, RZ, 0x3, R14 ;  /* 0x00000003ff037819 */ /* 0x000fe2000001140e */
[----:B------:R-:W-:Y:S01]  /*04a0*/  IMAD.IADD R7, R7, 0x1, -R12 ;  /* 0x0000000107077824 */ /* 0x000fe200078e0a0c */
[-C--:B------:R-:W-:Y:S01]  /*04b0*/  LEA.HI R4, R5, R0.reuse, RZ, 0x1 ;  /* 0x0000000005047211 */ /* 0x080fe200078f08ff */
[----:B------:R-:W-:Y:S01]  /*04c0*/  ULDC UR52, c[0x0][0x214] ;  /* 0x0000850000347ab9 */ /* 0x000fe20000000800 */
[----:B------:R-:W-:Y:S01]  /*04d0*/  LEA.HI R2, R2, R0, RZ, 0x2 ;  /* 0x0000000002027211 */ /* 0x000fe200078f10ff */
[----:B------:R-:W-:Y:S01]  /*04e0*/  IMAD.SHL.U32 R3, R3, 0x40, RZ ;  /* 0x0000004003037824 */ /* 0x000fe200078e00ff */
[----:B------:R-:W-:Y:S01]  /*04f0*/  LOP3.LUT R5, R4, 0xfffffffe, RZ, 0xc0, !PT ;  /* 0xfffffffe04057812 */ /* 0x000fe200078ec0ff */
[----:B------:R-:W-:Y:S01]  /*0500*/  ULDC UR59, c[0x0][0x1c8] ;  /* 0x00007200003b7ab9 */ /* 0x000fe20000000800 */
[----:B------:R-:W-:Y:S01]  /*0510*/  LOP3.LUT R4, R2, 0xfffffffc, RZ, 0xc0, !PT ;  /* 0xfffffffc02047812 */ /* 0x000fe200078ec0ff */
[----:B------:R-:W-:Y:S01]  /*0520*/  ULDC.U8 UR8, c[0x0][0x3d0] ;  /* 0x0000f40000087ab9 */ /* 0x000fe20000000000 */
[----:B------:R-:W-:Y:S01]  /*0530*/  LOP3.LUT R2, R3, 0xc0, RZ, 0xc0, !PT ;  /* 0x000000c003027812 */ /* 0x000fe200078ec0ff */
[C---:B------:R-:W-:Y:S01]  /*0540*/  IMAD.IADD R21, R0.reuse, 0x1, -R5 ;  /* 0x0000000100157824 */ /* 0x040fe200078e0a05 */
[----:B------:R-:W-:Y:S01]  /*0550*/  LEA.HI R5, R11, R11, RZ, 0x1 ;  /* 0x0000000b0b057211 */ /* 0x000fe200078f08ff */
[C---:B------:R-:W-:Y:S01]  /*0560*/  IMAD.IADD R12, R0.reuse, 0x1, -R4 ;  /* 0x00000001000c7824 */ /* 0x040fe200078e0a04 */
[----:B------:R-:W-:Y:S01]  /*0570*/  SHF.R.U32.HI R3, RZ, 0x3, R2 ;  /* 0x00000003ff037819 */ /* 0x000fe20000011602 */
[----:B------:R-:W-:Y:S01]  /*0580*/  IMAD R4, R0, 0x8, R10 ;  /* 0x0000000800047824 */ /* 0x000fe200078e020a */
[----:B------:R-:W-:Y:S01]  /*0590*/  LOP3.LUT R0, R2, 0x18, R22, 0xf8, !PT ;  /* 0x0000001802007812 */ /* 0x000fe200078ef816 */
[----:B------:R-:W-:Y:S01]  /*05a0*/  STL [R1+0x68], R21 ;  /* 0x0000681501007387 */ /* 0x000fe20000100800 */
[----:B------:R-:W-:Y:S01]  /*05b0*/  SHF.R.S32.HI R2, RZ, 0x1f, R9 ;  /* 0x0000001fff027819 */ /* 0x000fe20000011409 */
[----:B------:R-:W-:Y:S01]  /*05c0*/  ULDC UR53, c[0x0][0x224] ;  /* 0x0000890000357ab9 */ /* 0x000fe20000000800 */
[----:B------:R-:W-:Y:S01]  /*05d0*/  LOP3.LUT R0, R0, R3, RZ, 0x3c, !PT ;  /* 0x0000000300007212 */ /* 0x000fe200078e3cff */
[----:B------:R-:W-:Y:S01]  /*05e0*/  @UP5 UIMAD UR57, UR33, UR52, URZ ;  /* 0x00000034213952a4 */ /* 0x000fe2000f8e023f */
[----:B------:R-:W-:Y:S01]  /*05f0*/  LEA.HI R19, R2, R9, RZ, 0x2 ;  /* 0x0000000902137211 */ /* 0x000fe200078f10ff */
[----:B------:R-:W-:Y:S01]  /*0600*/  ULDC.64 UR14, c[0x0][0x118] ;  /* 0x00004600000e7ab9 */ /* 0x000fe20000000a00 */
[----:B------:R-:W-:Y:S01]  /*0610*/  SHF.R.S32.HI R2, RZ, 0x1f, R7 ;  /* 0x0000001fff027819 */ /* 0x000fe20000011407 */
[----:B------:R-:W-:Y:S01]  /*0620*/  IMAD.U32 R3, R4, 0x20, R0 ;  /* 0x0000002004037824 */ /* 0x000fe200078e0000 */
[CC--:B------:R-:W-:Y:S01]  /*0630*/  LEA.HI R0, R7.reuse, R7.reuse, RZ, 0x1 ;  /* 0x0000000707007211 */ /* 0x0c0fe200078f08ff */
[----:B------:R-:W-:Y:S01]  /*0640*/  ULOP3.LUT UR59, UR36, UR59, URZ, 0x3c, !UPT ;  /* 0x0000003b243b7292 */ /* 0x000fe2000f8e3c3f */
[----:B------:R-:W-:Y:S01]  /*0650*/  LEA.HI R10, R2, R7, RZ, 0x3 ;  /* 0x00000007020a7211 */ /* 0x000fe200078f18ff */
[----:B------:R-:W-:Y:S01]  /*0660*/  USHF.R.S32.HI UR60, URZ, 0x1f, UR36 ;  /* 0x0000001f3f3c7899 */ /* 0x000fe20008011424 */
[----:B------:R1:W-:Y:S01]  /*0670*/  STL [R1+0x54], R3 ;  /* 0x0000540301007387 */ /* 0x0003e20000100800 */
[----:B------:R-:W-:Y:S01]  /*0680*/  LOP3.LUT R4, R0, 0x7fffffe, RZ, 0xc0, !PT ;  /* 0x07fffffe00047812 */ /* 0x000fe200078ec0ff */
[----:B------:R-:W-:Y:S01]  /*0690*/  UISETP.NE.AND UP6, UPT, UR8, URZ, UPT ;  /* 0x0000003f0800728c */ /* 0x000fe2000bfc5270 */
[----:B------:R-:W-:Y:S01]  /*06a0*/  LOP3.LUT R2, R10, 0xfffffff8, RZ, 0xc0, !PT ;  /* 0xfffffff80a027812 */ /* 0x000fe200078ec0ff */
[----:B------:R-:W-:Y:S01]  /*06b0*/  USHF.R.S32.HI UR61, URZ, 0x1f, UR36 ;  /* 0x0000001f3f3d7899 */ /* 0x000fe20008011424 */
[----:B------:R-:W-:Y:S01]  /*06c0*/  SHF.R.S32.HI R9, RZ, 0x6, R13 ;  /* 0x00000006ff097819 */ /* 0x000fe2000001140d */
[C---:B------:R-:W-:Y:S01]  /*06d0*/  IMAD.IADD R16, R7.reuse, 0x1, -R4 ;  /* 0x0000000107107824 */ /* 0x040fe200078e0a04 */
[C---:B------:R-:W-:Y:S01]  /*06e0*/  LOP3.LUT P2, RZ, R8.reuse, 0x2, RZ, 0xc0, !PT ;  /* 0x0000000208ff7812 */ /* 0x040fe2000784c0ff */
[----:B------:R-:W-:Y:S01]  /*06f0*/  IMAD.IADD R13, R7, 0x1, -R2 ;  /* 0x00000001070d7824 */ /* 0x000fe200078e0a02 */
[----:B------:R-:W-:Y:S01]  /*0700*/  LEA.HI R7, R8, R8, RZ, 0x1 ;  /* 0x0000000808077211 */ /* 0x000fe200078f08ff */
[----:B------:R-:W-:Y:S01]  /*0710*/  IMAD R2, R9, 0x4, R15 ;  /* 0x0000000409027824 */ /* 0x000fe200078e020f */
[----:B------:R-:W-:-:S02]  /*0720*/  UIMAD.WIDE.U32 UR42, UR38, UR44, URZ ;  /* 0x0000002c262a72a5 */ /* 0x000fc4000f8e003f */
[C---:B------:R-:W-:Y:S01]  /*0730*/  LOP3.LUT P5, RZ, R13.reuse, 0x2, RZ, 0xc0, !PT ;  /* 0x000000020dff7812 */ /* 0x040fe200078ac0ff */
[----:B------:R-:W-:Y:S01]  /*0740*/  UIMAD UR54, UR39, UR44, URZ ;  /* 0x0000002c273672a4 */ /* 0x000fe2000f8e023f */
        /* <DEDUP_REMOVED lines=35> */
[----:B------:R-:W-:Y:S01]  /*0980*/  IMAD.SHL.U32 R5, R18, 0x2, RZ ;  /* 0x0000000212057824 */ /* 0x000fe200078e00ff */
[----:B------:R-:W-:Y:S01]  /*0990*/  SEL R218, R226, 0xffffffe0, !P4 ;  /* 0xffffffe0e2da7807 */ /* 0x000fe20006000000 */
[----:B------:R-:W-:Y:S01]  /*09a0*/  IMAD.IADD R6, R8, 0x1, -R0 ;  /* 0x0000000108067824 */ /* 0x000fe200078e0a00 */
[----:B------:R-:W-:Y:S01]  /*09b0*/  LOP3.LUT R14, R4, R2, RZ, 0x3c, !PT ;  /* 0x00000002040e7212 */ /* 0x000fe200078e3cff */
[----:B------:R-:W-:Y:S01]  /*09c0*/  IMAD.SHL.U32 R0, R8, 0x40, RZ ;  /* 0x0000004008007824 */ /* 0x000fe200078e00ff */
[----:B------:R-:W-:Y:S01]  /*09d0*/  SHF.R.S32.HI R2, RZ, 0x3, R10 ;  /* 0x00000003ff027819 */ /* 0x000fe2000001140a */
[----:B------:R-:W-:Y:S01]  /*09e0*/  IMAD.U32 R217, R17, 0x20, R217 ;  /* 0x0000002011d97824 */ /* 0x000fe200078e00d9 */
[----:B------:R-:W-:-:S02]  /*09f0*/  LOP3.LUT P0, RZ, R11, 0x2, RZ, 0xc0, !PT ;  /* 0x000000020bff7812 */ /* 0x000fc4000780c0ff */
[----:B------:R-:W-:Y:S01]  /*0a00*/  LOP3.LUT R0, R0, 0x1c0, RZ, 0xc0, !PT ;  /* 0x000001c000007812 */ /* 0x000fe200078ec0ff */
[----:B------:R-:W-:Y:S01]  /*0a10*/  IMAD R16, R2, 0x8, R16 ;  /* 0x0000000802107824 */ /* 0x000fe200078e0210 */
[----:B------:R-:W-:Y:S01]  /*0a20*/  SEL R226, R226, 0xffffffe0, !P0 ;  /* 0xffffffe0e2e27807 */ /* 0x000fe20004000000 */
[----:B------:R-:W-:Y:S01]  /*0a30*/  IMAD R221, R12, 0x2, R2 ;  /* 0x000000020cdd7824 */ /* 0x000fe200078e0202 */
[----:B------:R-:W-:Y:S01]  /*0a40*/  LOP3.LUT R4, R0, 0x20, R3, 0xf8, !PT ;  /* 0x0000002000047812 */ /* 0x000fe200078ef803 */
[----:B------:R-:W-:Y:S01]  /*0a50*/  IMAD.SHL.U32 R217, R217, 0x2, RZ ;  /* 0x00000002d9d97824 */ /* 0x000fe200078e00ff */
[----:B------:R-:W-:Y:S01]  /*0a60*/  SHF.R.U32.HI R3, RZ, 0x3, R0 ;  /* 0x00000003ff037819 */ /* 0x000fe20000011600 */
[----:B------:R-:W-:Y:S01]  /*0a70*/  IMAD R0, R12, 0x200, R5 ;  /* 0x000002000c007824 */ /* 0x000fe200078e0205 */
[----:B------:R-:W-:Y:S01]  /*0a80*/  SHF.R.S32.HI R2, RZ, 0x7, R20 ;  /* 0x00000007ff027819 */ /* 0x000fe20000011414 */
[----:B------:R-:W-:Y:S01]  /*0a90*/  IMAD.IADD R218, R217, 0x1, R218 ;  /* 0x00000001d9da7824 */ /* 0x000fe200078e02da */
[----:B------:R-:W-:Y:S01]  /*0aa0*/  LOP3.LUT R8, R4, R3, RZ, 0x3c, !PT ;  /* 0x0000000304087212 */ /* 0x000fe200078e3cff */
[----:B------:R-:W-:Y:S01]  /*0ab0*/  IMAD R9, R6, 0x20, R0 ;  /* 0x0000002006097824 */ /* 0x000fe200078e0200 */
[----:B------:R-:W-:Y:S01]  /*0ac0*/  SHF.R.S32.HI R0, RZ, 0x1, R7 ;  /* 0x00000001ff007819 */ /* 0x000fe20000011407 */
[----:B------:R-:W-:-:S02]  /*0ad0*/  IMAD.U32 R3, RZ, RZ, UR13 ;  /* 0x0000000dff037e24 */ /* 0x000fc4000f8e00ff */
[----:B------:R-:W-:Y:S01]  /*0ae0*/  IMAD R3, R2, 0x1000, R5 ;  /* 0x0000100002037824 */ /* 0x000fe200078e0205 */
[C---:B------:R-:W-:Y:S01]  /*0af0*/  LOP3.LUT P1, RZ, R0.reuse, 0x2, RZ, 0xc0, !PT ;  /* 0x0000000200ff7812 */ /* 0x040fe2000782c0ff */
[----:B------:R-:W-:Y:S02]  /*0b00*/  IMAD.SHL.U32 R0, R0, 0x40, RZ ;  /* 0x0000004000007824 */ /* 0x000fe400078e00ff */
[----:B------:R-:W-:Y:S02]  /*0b10*/  IMAD.SHL.U32 R2, R2, 0x8, RZ ;  /* 0x0000000802027824 */ /* 0x000fe400078e00ff */
[----:B------:R-:W-:Y:S01]  /*0b20*/  IMAD R5, R21, 0x400, R3 ;  /* 0x0000040015057824 */ /* 0x000fe200078e0203 */
[----:B------:R-:W-:Y:S01]  /*0b30*/  LOP3.LUT R0, R0, 0xc0, RZ, 0xc0, !PT ;  /* 0x000000c000007812 */ /* 0x000fe200078ec0ff */
[C---:B------:R-:W-:Y:S01]  /*0b40*/  IMAD.SHL.U32 R4, R15.reuse, 0x10, RZ ;  /* 0x000000100f047824 */ /* 0x040fe200078e00ff */
        /* <DEDUP_REMOVED lines=19> */
[----:B------:R-:W-:Y:S01]  /*0c80*/  IMAD.U32 R0, RZ, RZ, UR7 ;  /* 0x00000007ff007e24 */ /* 0x000fe2000f8e00ff */
[----:B------:R-:W-:Y:S01]  /*0c90*/  LOP3.LUT R5, R4, R2, R5, 0x1e, !PT ;  /* 0x0000000204057212 */ /* 0x000fe200078e1e05 */
[----:B------:R-:W-:Y:S01]  /*0ca0*/  IMAD.SHL.U32 R0, R16, 0x20, RZ ;  /* 0x0000002010007824 */ /* 0x000fe200078e00ff */
[----:B------:R-:W-:Y:S01]  /*0cb0*/  LOP3.LUT R2, R4, R7, R2, 0x1e, !PT ;  /* 0x0000000704027212 */ /* 0x000fe200078e1e02 */
[----:B------:R-:W-:Y:S01]  /*0cc0*/  IMAD.U32 R221, R221, 0x200, R6 ;  /* 0x00000200dddd7824 */ /* 0x000fe200078e0006 */
[----:B------:R-:W-:Y:S01]  /*0cd0*/  IADD3 R4, R22, 0x20, RZ ;  /* 0x0000002016047810 */ /* 0x000fe20007ffe0ff */
[----:B------:R-:W-:Y:S01]  /*0ce0*/  IMAD R227, R21, 0x200, R0 ;  /* 0x0000020015e37824 */ /* 0x000fe200078e0200 */
[----:B------:R-:W-:Y:S01]  /*0cf0*/  @P2 IADD3 R240, R242, -0x20, RZ ;  /* 0xffffffe0f2f02810 */ /* 0x000fe20007ffe0ff */
[----:B------:R-:W-:Y:S01]  /*0d00*/  IMAD.IADD R225, R0, 0x1, R2 ;  /* 0x0000000100e17824 */ /* 0x000fe200078e0202 */
[----:B------:R-:W-:Y:S01]  /*0d10*/  SHF.R.S32.HI R0, RZ, 0x2, R19 ;  /* 0x00000002ff007819 */ /* 0x000fe20000011413 */
[----:B------:R1:W-:Y:S01]  /*0d20*/  STL [R1+0x38], R4 ;  /* 0x0000380401007387 */ /* 0x0003e20000100800 */
[----:B------:R-:W-:Y:S01]  /*0d30*/  IADD3 R2, R22, 0x40, RZ ;  /* 0x0000004016027810 */ /* 0x000fe20007ffe0ff */
[----:B------:R-:W-:Y:S01]  /*0d40*/  IMAD.IADD R227, R227, 0x1, R5 ;  /* 0x00000001e3e37824 */ /* 0x000fe200078e0205 */
[----:B------:R-:W-:Y:S01]  /*0d50*/  LEA R221, R221, 0xf000, 0x1 ;  /* 0x0000f000dddd7811 */ /* 0x000fe200078e08ff */
[----:B------:R-:W-:-:S02]  /*0d60*/  IMAD R0, R21, 0x10, R0 ;  /* 0x0000001015007824 */ /* 0x000fc400078e0200 */
[----:B------:R2:W-:Y:S01]  /*0d70*/  STL [R1+0x3c], R2 ;  /* 0x00003c0201007387 */ /* 0x0005e20000100800 */
[----:B------:R-:W-:Y:S02]  /*0d80*/  IMAD.IADD R239, R239, 0x1, R240 ;  /* 0x00000001efef7824 */ /* 0x000fe400078e02f0 */
[C---:B------:R-:W-:Y:S01]  /*0d90*/  IMAD.IADD R222, R221.reuse, 0x1, R222 ;  /* 0x00000001ddde7824 */ /* 0x040fe200078e02de */
[----:B------:R3:W-:Y:S01]  /*0da0*/  STL [R1+0x14], R0 ;  /* 0x0000140001007387 */ /* 0x0007e20000100800 */
[--C-:B------:R-:W-:Y:S02]  /*0db0*/  IMAD.IADD R224, R221, 0x1, R223.reuse ;  /* 0x00000001dde07824 */ /* 0x100fe400078e02df */
[----:B------:R-:W-:Y:S01]  /*0dc0*/  IMAD.IADD R223, R222, 0x1, R223 ;  /* 0x00000001dedf7824 */ /* 0x000fe200078e02df */
[----:B-1----:R-:W-:-:S05]  /*0dd0*/  LEA R4, R8, 0x9000, 0x1 ;  /* 0x0000900008047811 */ /* 0x002fca00078e08ff */
[----:B------:R1:W-:Y:S01]  /*0de0*/  STL [R1+0x58], R4 ;  /* 0x0000580401007387 */ /* 0x0003e20000100800 */
[----:B--2---:R-:W-:Y:S01]  /*0df0*/  IMAD.SHL.U32 R2, R3, 0x2, RZ ;  /* 0x0000000203027824 */ /* 0x004fe200078e00ff */
[C---:B---3--:R-:W-:Y:S02]  /*0e00*/  IADD3 R0, R4.reuse, 0x20, RZ ;  /* 0x0000002004007810 */ /* 0x048fe40007ffe0ff */
[----:B------:R-:W-:-:S05]  /*0e10*/  @P1 IADD3 R0, R4, -0x20, RZ ;  /* 0xffffffe004001810 */ /* 0x000fca0007ffe0ff */
[----:B------:R1:W-:Y:S02]  /*0e20*/  STL [R1+0x5c], R0 ;  /* 0x00005c0001007387 */ /* 0x0003e40000100800 */
.L_x_336:
        /* <DEDUP_REMOVED lines=53> */
.L_x_295:
        /* <DEDUP_REMOVED lines=59> */
.L_x_297:
        /* <DEDUP_REMOVED lines=18> */
.L_x_298:
        /* <DEDUP_REMOVED lines=71> */
.L_x_299:
[----:B------:R-:W-:Y:S02]  /*1ac0*/  UMOV UR6, UR53 ;  /* 0x0000003500067c82 */ /* 0x000fe40008000000 */
.L_x_300:
[----:B------:R-:W2:Y:S04]  /*1ad0*/  LDL.64 R4, [R1+0x18] ;  /* 0x0000180001047983 */ /* 0x000ea80000100a00 */
[----:B------:R1:W2:Y:S01]  /*1ae0*/  LDL.64 R22, [R1+0x18] ;  /* 0x0000180001167983 */ /* 0x0002a20000100a00 */
[----:B------:R-:W-:Y:S01]  /*1af0*/  UIADD3 UR4, UP4, UP3, UR4, UR47, UR49 ;  /* 0x0000002f04047290 */ /* 0x000fe2000fb9e031 */
[----:B------:R-:W-:Y:S01]  /*1b00*/  IMAD.U32 R9, RZ, RZ, UR36 ;  /* 0x00000024ff097e24 */ /* 0x000fe2000f8e00ff */
[----:B------:R-:W-:Y:S01]  /*1b10*/  UIADD3 UR12, UR13, UR9, URZ ;  /* 0x000000090d0c7290 */ /* 0x000fe2000fffe03f */
[----:B------:R-:W3:Y:S01]  /*1b20*/  S2R R19, SR_TID.X ;  /* 0x0000000000137919 */ /* 0x000ee20000002100 */
[----:B------:R-:W-:Y:S01]  /*1b30*/  UIADD3 UR27, UP2, UP1, UR16, UR4, UR17 ;  /* 0x00000004101b7290 */ /* 0x000fe2000f95e011 */
[----:B------:R-:W-:Y:S01]  /*1b40*/  BSSY B1, `(.L_x_296) ;  /* 0x00008ce000017945 */ /* 0x000fe20003800000 */
[----:B------:R-:W-:-:S02]  /*1b50*/  UIADD3.X UR4, UR7, UR51, UR56, UP4, UP3 ;  /* 0x0000003307047290 */ /* 0x000fc4000a7e6438 */
[----:B------:R-:W-:Y:S02]  /*1b60*/  ULDC.64 UR16, c[0x0][0x3c8] ;  /* 0x0000f20000107ab9 */ /* 0x000fe40000000a00 */
        /* <DEDUP_REMOVED lines=17> */
[----:B------:R-:W-:Y:S02]  /*1c80*/  UMOV UR30, 0x4 ;  /* 0x00000004001e7882 */ /* 0x000fe40000000000 */
[----:B------:R-:W-:Y:S02]  /*1c90*/  UIMAD.WIDE UR4, UR4, UR30, UR16 ;  /* 0x0000001e040472a5 */ /* 0x000fe4000f8e0210 */
[----:B------:R-:W-:-:S05]  /*1ca0*/  IMAD R7, R7, c[0x0][0x190], RZ ;  /* 0x0000640007077a24 */ /* 0x000fca00078e02ff */
[----:B------:R-:W-:Y:S02]  /*1cb0*/  UMOV UR17, UR4 ;  /* 0x0000000400117c82 */ /* 0x000fe40008000000 */
[----:B------:R-:W-:Y:S02]  /*1cc0*/  UIADD3 UR4, -UR18, UR21, UR20 ;  /* 0x0000001512047290 */ /* 0x000fe4000fffe114 */
[----:B------:R-:W-:Y:S01]  /*1cd0*/  UMOV UR16, UR5 ;  /* 0x0000000500107c82 */ /* 0x000fe20008000000 */
[----:B--2---:R-:W-:-:S05]  /*1ce0*/  IMAD.MOV.U32 R22, RZ, RZ, R4 ;  /* 0x000000ffff167224 */ /* 0x004fca00078e0004 */
[----:B------:R-:W-:-:S05]  /*1cf0*/  SHF.R.S32.HI R23, RZ, 0x1f, R22 ;  /* 0x0000001fff177819 */ /* 0x000fca0000011416 */
[C---:B------:R-:W-:Y:S01]  /*1d00*/  IMAD.WIDE.U32 R4, R0.reuse, c[0x0][0x190], R22 ;  /* 0x0000640000047a25 */ /* 0x040fe200078e0016 */
[----:B------:R1:W-:Y:S03]  /*1d10*/  STL [R1+0x1c], R23 ;  /* 0x00001c1701007387 */ /* 0x0003e60000100800 */
[----:B------:R-:W-:Y:S01]  /*1d20*/  IMAD R0, R0, c[0x0][0x194], R7 ;  /* 0x0000650000007a24 */ /* 0x000fe200078e0207 */
[----:B------:R-:W-:Y:S01]  /*1d30*/  IADD3 R6, P0, R4, UR37, RZ ;  /* 0x0000002504067c10 */ /* 0x000fe2000ff1e0ff */
[----:B------:R-:W-:Y:S02]  /*1d40*/  ULDC UR37, c[0x0][0x2e8] ;  /* 0x0000ba0000257ab9 */ /* 0x000fe40000000800 */
[----:B------:R-:W-:Y:S01]  /*1d50*/  UIADD3 UR4, UR4, -UR37, URZ ;  /* 0x8000002504047290 */ /* 0x000fe2000fffe03f */
[----:B------:R-:W-:Y:S01]  /*1d60*/  IADD3.X R7, R5, UR34, R0, P0, !PT ;  /* 0x0000002205077c10 */ /* 0x000fe200087fe400 */
[----:B------:R-:W-:Y:S01]  /*1d70*/  IMAD.U32 R0, RZ, RZ, UR13 ;  /* 0x0000000dff007e24 */ /* 0x000fe2000f8e00ff */
[----:B------:R-:W-:Y:S01]  /*1d80*/  IADD3 R4, P0, R22, UR19, RZ ;  /* 0x0000001316047c10 */ /* 0x000fe2000ff1e0ff */
[----:B------:R-:W-:-:S02]  /*1d90*/  USHF.R.S32.HI UR19, URZ, 0x1f, UR4 ;  /* 0x0000001f3f137899 */ /* 0x000fc40008011404 */
[----:B------:R-:W-:Y:S01]  /*1da0*/  IMAD.WIDE.U32 R6, R9, c[0x0][0x1a8], R6 ;  /* 0x00006a0009067a25 */ /* 0x000fe200078e0006 */
[----:B------:R-:W-:Y:S01]  /*1db0*/  IADD3.X R5, R23, UR29, RZ, P0, !PT ;  /* 0x0000001d17057c10 */ /* 0x000fe200087fe4ff */
[----:B------:R-:W-:-:S03]  /*1dc0*/  ULEA.HI UR19, UR19, UR4, URZ, 0x6 ;  /* 0x0000000413137291 */ /* 0x000fc6000f8f303f */
[----:B------:R-:W-:Y:S01]  /*1dd0*/  IADD3 R10, R7, UR10, RZ ;  /* 0x0000000a070a7c10 */ /* 0x000fe2000fffe0ff */
[----:B------:R-:W-:Y:S01]  /*1de0*/  IMAD.WIDE.U32 R4, R0, c[0x0][0x370], R4 ;  /* 0x0000dc0000047a25 */ /* 0x000fe200078e0004 */
[----:B------:R-:W-:Y:S01]  /*1df0*/  LEA.HI R0, R20, R19, RZ, 0x5 ;  /* 0x0000001314007211 */ /* 0x000fe200078f28ff */
[----:B------:R-:W-:Y:S01]  /*1e00*/  USHF.R.S32.HI UR19, URZ, 0x6, UR19 ;  /* 0x000000063f137899 */ /* 0x000fe20008011413 */
[----:B------:R-:W-:Y:S01]  /*1e10*/  LEA R247, P4, R6, c[0x0][0x160], 0x1 ;  /* 0x0000580006f77a11 */ /* 0x000fe200078808ff */
[----:B------:R-:W-:Y:S01]  /*1e20*/  IMAD R7, R18, c[0x0][0x370], RZ ;  /* 0x0000dc0012077a24 */ /* 0x000fe200078e02ff */
[----:B------:R-:W-:Y:S01]  /*1e30*/  LOP3.LUT R8, R0, 0xffffffe0, RZ, 0xc0, !PT ;  /* 0xffffffe000087812 */ /* 0x000fe200078ec0ff */
[----:B------:R-:W-:Y:S01]  /*1e40*/  UISETP.LT.AND UP1, UPT, URZ, UR19, UPT ;  /* 0x000000133f00728c */ /* 0x000fe2000bf21270 */
[----:B------:R-:W-:Y:S01]  /*1e50*/  SHF.R.S32.HI R0, RZ, 0x5, R0 ;  /* 0x00000005ff007819 */ /* 0x000fe20000011400 */
[----:B------:R-:W-:Y:S01]  /*1e60*/  ULDC.64 UR4, c[0x0][0x200] ;  /* 0x0000800000047ab9 */ /* 0x000fe20000000a00 */
[----:B------:R-:W-:Y:S01]  /*1e70*/  IADD3 R5, R5, UR7, RZ ;  /* 0x0000000705057c10 */ /* 0x000fe2000fffe0ff */
[----:B------:R-:W-:Y:S01]  /*1e80*/  IMAD.IADD R16, R19, 0x1, -R8 ;  /* 0x0000000113107824 */ /* 0x000fe200078e0a08 */
[----:B------:R-:W-:Y:S01]  /*1e90*/  USEL UR19, URZ, UR19, !UP1 ;  /* 0x000000133f137287 */ /* 0x000fe2000c800000 */
[----:B------:R-:W-:Y:S01]  /*1ea0*/  LEA.HI.X R245, R6, c[0x0][0x164], R10, 0x1, P4 ;  /* 0x0000590006f57a11 */ /* 0x000fe200020f0c0a */
[----:B------:R-:W-:Y:S01]  /*1eb0*/  UIADD3 UR7, UR35, -0x1, URZ ;  /* 0xffffffff23077890 */ /* 0x000fe2000fffe03f */
[----:B------:R-:W-:Y:S01]  /*1ec0*/  IMAD R0, R0, UR48, R16 ;  /* 0x0000003000007c24 */ /* 0x000fe2000f8e0210 */
[----:B------:R-:W-:Y:S01]  /*1ed0*/  UISETP.GT.AND UP1, UPT, UR35, UR19, UPT ;  /* 0x000000132300728c */ /* 0x000fe2000bf24270 */
[----:B------:R-:W-:Y:S01]  /*1ee0*/  IMAD.WIDE.U32 R4, R9, c[0x0][0x378], R4 ;  /* 0x0000de0009047a25 */ /* 0x000fe200078e0004 */
[----:B------:R-:W-:-:S02]  /*1ef0*/  UIMAD.WIDE UR12, UR12, UR30, UR4 ;  /* 0x0000001e0c0c72a5 */ /* 0x000fc4000f8e0204 */
[C---:B------:R-:W-:Y:S02]  /*1f00*/  IADD3 R8, P0, R0.reuse, UR27, RZ ;  /* 0x0000001b00087c10 */ /* 0x040fe4000ff1e0ff */
[----:B------:R-:W-:Y:S02]  /*1f10*/  IADD3 R5, R5, UR8, RZ ;  /* 0x0000000805057c10 */ /* 0x000fe4000fffe0ff */
[----:B------:R-:W-:Y:S01]  /*1f20*/  LEA.HI.X.SX32 R9, R0, UR26, 0x1, P0 ;  /* 0x0000001a00097c11 */ /* 0x000fe200080f0eff */
[C---:B------:R-:W-:Y:S01]  /*1f30*/  IMAD R0, R3.reuse, c[0x0][0x374], R7 ;  /* 0x0000dd0003007a24 */ /* 0x040fe200078e0207 */
[----:B------:R-:W-:Y:S01]  /*1f40*/  PLOP3.LUT P0, PT, PT, PT, UP1, 0x80, 0x0 ;  /* 0x000000000000781c */ /* 0x000fe20003f0f018 */
[----:B------:R-:W-:Y:S01]  /*1f50*/  IMAD.WIDE.U32 R4, R3, c[0x0][0x370], R4 ;  /* 0x0000dc0003047a25 */ /* 0x000fe200078e0004 */
[----:B------:R-:W-:-:S03]  /*1f60*/  LEA R244, P2, R8, c[0x0][0x350], 0x2 ;  /* 0x0000d40008f47a11 */ /* 0x000fc600078410ff */
[----:B------:R-:W-:Y:S01]  /*1f70*/  IMAD.IADD R0, R5, 0x1, R0 ;  /* 0x0000000105007824 */ /* 0x000fe200078e0200 */
[----:B------:R-:W-:Y:S02]  /*1f80*/  LEA R248, P3, R4, c[0x0][0x330], 0x1 ;  /* 0x0000cc0004f87a11 */ /* 0x000fe400078608ff */
        /* <DEDUP_REMOVED lines=21> */
.L_x_302:
        /* <DEDUP_REMOVED lines=18> */
.L_x_303:
        /* <DEDUP_REMOVED lines=34> */
.L_x_305:
[----:B-1----:R-:W-:Y:S05]  /*2420*/  BSYNC B0 ;  /* 0x0000000000007941 */ /* 0x002fea0003800000 */
.L_x_304:
        /* <DEDUP_REMOVED lines=19> */
.L_x_307:
[----:B------:R-:W-:Y:S05]  /*2560*/  BSYNC B0 ;  /* 0x0000000000007941 */ /* 0x000fea0003800000 */
.L_x_306:
        /* <DEDUP_REMOVED lines=29> */
.L_x_309:
[----:B------:R-:W-:Y:S05]  /*2740*/  BSYNC B0 ;  /* 0x0000000000007941 */ /* 0x000fea0003800000 */
.L_x_308:
        /* <DEDUP_REMOVED lines=18> */
.L_x_301:
[----:B-1----:R-:W2:Y:S01]  /*2870*/  LDL R21, [R1+0x54] ;  /* 0x0000540001157983 */ /* 0x002ea20000100800 */
[----:B------:R-:W-:Y:S01]  /*2880*/  ULDC.64 UR4, c[0x0][0x1a0] ;  /* 0x0000680000047ab9 */ /* 0x000fe20000000a00 */
[----:B------:R-:W-:Y:S01]  /*2890*/  PLOP3.LUT P0, PT, PT, PT, UP6, 0x80, 0x0 ;  /* 0x000000000000781c */ /* 0x000fe20003f0f068 */
[----:B------:R-:W-:Y:S01]  /*28a0*/  UIMAD UR4, UR11, UR4, URZ ;  /* 0x000000040b0472a4 */ /* 0x000fe2000f8e023f */
[----:B------:R-:W-:Y:S01]  /*28b0*/  IMAD.U32 R15, RZ, RZ, UR20 ;  /* 0x00000014ff0f7e24 */ /* 0x000fe2000f8e00ff */
[----:B------:R-:W-:Y:S02]  /*28c0*/  BSSY B0, `(.L_x_311) ;  /* 0x000003b000007945 */ /* 0x000fe40003800000 */
[----:B------:R-:W-:Y:S01]  /*28d0*/  UIMAD UR5, UR20, UR5, UR4 ;  /* 0x00000005140572a4 */ /* 0x000fe2000f8e0204 */
[----:B------:R-:W-:Y:S01]  /*28e0*/  IMAD.WIDE.U32 R4, R15, c[0x0][0x1a0], R22 ;  /* 0x000068000f047a25 */ /* 0x000fe200078e0016 */
[----:B------:R-:W-:-:S04]  /*28f0*/  ULEA.HI UR4, UR7, UR7, URZ, 0x1 ;  /* 0x0000000707047291 */ /* 0x000fc8000f8f083f */
[----:B------:R-:W-:Y:S01]  /*2900*/  ULOP3.LUT UR4, UR4, 0xfffffffe, URZ, 0xc0, !UPT ;  /* 0xfffffffe04047892 */ /* 0x000fe2000f8ec03f */
[----:B------:R-:W-:Y:S01]  /*2910*/  IMAD.U32 R7, RZ, RZ, UR5 ;  /* 0x00000005ff077e24 */ /* 0x000fe2000f8e00ff */
[----:B------:R-:W-:Y:S01]  /*2920*/  @P0 BAR.SYNC.DEFER_BLOCKING 0x0 ;  /* 0x0000000000000b1d */ /* 0x000fe20000010000 */
[----:B------:R-:W-:Y:S01]  /*2930*/  IADD3 R6, P2, R4, UR31, RZ ;  /* 0x0000001f04067c10 */ /* 0x000fe2000ff5e0ff */
[----:B------:R-:W-:Y:S01]  /*2940*/  UIADD3 UR4, UR7, -UR4, URZ ;  /* 0x8000000407047290 */ /* 0x000fe2000fffe03f */
[----:B------:R-:W-:Y:S02]  /*2950*/  IMAD R4, R17, c[0x0][0x1b8], RZ ;  /* 0x00006e0011047a24 */ /* 0x000fe400078e02ff */
[----:B------:R-:W-:Y:S01]  /*2960*/  IADD3.X R7, R5, UR32, R7, P2, !PT ;  /* 0x0000002005077c10 */ /* 0x000fe200097fe407 */
[----:B------:R-:W-:Y:S01]  /*2970*/  UISETP.NE.AND UP0, UPT, UR4, 0x1, UPT ;  /* 0x000000010400788c */ /* 0x000fe2000bf05270 */
[----:B------:R-:W-:Y:S01]  /*2980*/  IMAD R4, R14, c[0x0][0x1bc], R4 ;  /* 0x00006f000e047a24 */ /* 0x000fe200078e0204 */
[----:B------:R-:W-:-:S02]  /*2990*/  UIMAD UR4, UR23, -0x80, UR18 ;  /* 0xffffff80170478a4 */ /* 0x000fc4000f8e0212 */
[----:B------:R-:W-:-:S04]  /*29a0*/  IMAD.WIDE.U32 R6, R14, c[0x0][0x1b8], R6 ;  /* 0x00006e000e067a25 */ /* 0x000fc800078e0006 */
[----:B------:R-:W-:Y:S02]  /*29b0*/  ISETP.GE.AND P1, PT, R3, UR4, PT ;  /* 0x0000000403007c0c */ /* 0x000fe4000bf26270 */
[----:B------:R-:W-:Y:S02]  /*29c0*/  IADD3 R13, R7, R4, RZ ;  /* 0x00000004070d7210 */ /* 0x000fe40007ffe0ff */
[----:B--2---:R-:W-:-:S09]  /*29d0*/  SHF.L.U32 R0, R21, 0x1, RZ ;  /* 0x0000000115007819 */ /* 0x004fd200000006ff */
        /* <DEDUP_REMOVED lines=41> */
.L_x_312:
[----:B------:R-:W-:Y:S05]  /*2c70*/  BSYNC B0 ;  /* 0x0000000000007941 */ /* 0x000fea0003800000 */
.L_x_311:
        /* <DEDUP_REMOVED lines=41> */
.L_x_314:
[----:B------:R-:W-:Y:S05]  /*2f10*/  BSYNC B0 ;  /* 0x0000000000007941 */ /* 0x000fea0003800000 */
.L_x_313:
        /* <DEDUP_REMOVED lines=39> */
.L_x_316:
[----:B------:R-:W-:Y:S05]  /*3190*/  BSYNC B0 ;  /* 0x0000000000007941 */ /* 0x000fea0003800000 */
.L_x_315:
        /* <DEDUP_REMOVED lines=19> */
.L_x_318:
        /* <DEDUP_REMOVED lines=36> */
.L_x_319:
[----:B------:R-:W-:Y:S05]  /*3510*/  BSYNC B0 ;  /* 0x0000000000007941 */ /* 0x000fea0003800000 */
.L_x_317:
[----:B--2-4-:R-:W2:Y:S01]  /*3520*/  LDL R9, [R1+0x14] ;  /* 0x0000140001097983 */ /* 0x014ea20000100800 */
[----:B-1----:R-:W-:Y:S01]  /*3530*/  IMAD.MOV.U32 R7, RZ, RZ, 0x4 ;  /* 0x00000004ff077424 */ /* 0x002fe200078e00ff */
[----:B------:R-:W-:Y:S01]  /*3540*/  MOV R8, 0x7f800000 ;  /* 0x7f80000000087802 */ /* 0x000fe20000000f00 */
[----:B------:R-:W-:Y:S01]  /*3550*/  IMAD.MOV.U32 R11, RZ, RZ, 0x7f800000 ;  /* 0x7f800000ff0b7424 */ /* 0x000fe200078e00ff */
[----:B------:R-:W-:Y:S02]  /*3560*/  MOV R10, 0x7f800000 ;  /* 0x7f800000000a7802 */ /* 0x000fe40000000f00 */
[C---:B--2---:R-:W-:Y:S02]  /*3570*/  IADD3 R6, R9.reuse, 0x28, RZ ;  /* 0x0000002809067810 */ /* 0x044fe40007ffe0ff */
[----:B------:R-:W-:Y:S02]  /*3580*/  IADD3 R4, R9, 0x20, RZ ;  /* 0x0000002009047810 */ /* 0x000fe40007ffe0ff */
[----:B------:R-:W-:-:S02]  /*3590*/  ISETP.GE.AND P2, PT, R6, UR4, PT ;  /* 0x0000000406007c0c */ /* 0x000fc4000bf46270 */
[----:B------:R-:W-:Y:S02]  /*35a0*/  IADD3 R5, R9, 0x8, RZ ;  /* 0x0000000809057810 */ /* 0x000fe40007ffe0ff */
[----:B------:R-:W-:Y:S01]  /*35b0*/  ISETP.GE.AND P3, PT, R4, UR4, PT ;  /* 0x0000000404007c0c */ /* 0x000fe2000bf66270 */
[----:B------:R-:W-:Y:S01]  /*35c0*/  IMAD.MOV.U32 R4, RZ, RZ, 0x4 ;  /* 0x00000004ff047424 */ /* 0x000fe200078e00ff */
[----:B------:R-:W-:Y:S02]  /*35d0*/  ISETP.GE.AND P4, PT, R5, UR4, PT ;  /* 0x0000000405007c0c */ /* 0x000fe4000bf86270 */
[C---:B------:R-:W-:Y:S01]  /*35e0*/  ISETP.GE.AND P6, PT, R9.reuse, UR4, PT ;  /* 0x0000000409007c0c */ /* 0x040fe2000bfc6270 */
[----:B------:R-:W-:Y:S01]  /*35f0*/  IMAD.WIDE R4, R9, R4, UR12 ;  /* 0x0000000c09047e25 */ /* 0x000fe2000f8e0204 */
[----:B------:R-:W-:-:S03]  /*3600*/  ULDC.64 UR4, c[0x0][0x198] ;  /* 0x0000660000047ab9 */ /* 0x000fc60000000a00 */
[----:B------:R-:W-:Y:S02]  /*3610*/  IMAD.MOV.U32 R9, RZ, RZ, 0x7f800000 ;  /* 0x7f800000ff097424 */ /* 0x000fe400078e00ff */
[----:B------:R-:W-:-:S04]  /*3620*/  @!P2 IMAD.WIDE R6, R6, R7, UR12 ;  /* 0x0000000c0606ae25 */ /* 0x000fc8000f8e0207 */
[----:B------:R1:W2:Y:S04]  /*3630*/  @!P3 LDG.E R9, [R4.64+0x80] ;  /* 0x0000800e0409b981 */ /* 0x0002a8000c1e1900 */
[----:B------:R4:W5:Y:S04]  /*3640*/  @!P2 LDG.E R8, [R6.64] ;  /* 0x0000000e0608a981 */ /* 0x000968000c1e1900 */
[----:B---3--:R1:W3:Y:S04]  /*3650*/  @!P4 LDG.E R10, [R4.64+0x20] ;  /* 0x0000200e040ac981 */ /* 0x0082e8000c1e1900 */
[----:B------:R1:W3:Y:S01]  /*3660*/  @!P6 LDG.E R11, [R4.64] ;  /* 0x0000000e040be981 */ /* 0x0002e2000c1e1900 */
[----:B------:R-:W-:-:S03]  /*3670*/  UIMAD UR4, UR11, UR4, URZ ;  /* 0x000000040b0472a4 */ /* 0x000fc6000f8e023f */
[----:B------:R2:W-:Y:S01]  /*3680*/  @P1 STS [R0+0x9000], RZ ;  /* 0x009000ff00001388 */ /* 0x0005e20000000800 */
[----:B------:R-:W-:-:S03]  /*3690*/  UIMAD UR4, UR20, UR5, UR4 ;  /* 0x00000005140472a4 */ /* 0x000fc6000f8e0204 */
[----:B------:R2:W-:Y:S04]  /*36a0*/  @P1 STS [R0+0x9004], RZ ;  /* 0x009004ff00001388 */ /* 0x0005e80000000800 */
[----:B------:R2:W-:Y:S04]  /*36b0*/  @P1 STS.64 [R0+0x9008], RZ ;  /* 0x009008ff00001388 */ /* 0x0005e80000000a00 */
[----:B------:R2:W-:Y:S04]  /*36c0*/  @P1 STS.128 [R0+0xb000], RZ ;  /* 0x00b000ff00001388 */ /* 0x0005e80000000c00 */
[----:B------:R2:W-:Y:S01]  /*36d0*/  @P1 STS.128 [R0+0xd000], RZ ;  /* 0x00d000ff00001388 */ /* 0x0005e20000000c00 */
[----:B-1----:R-:W-:-:S05]  /*36e0*/  IMAD.WIDE.U32 R4, R15, c[0x0][0x198], R22 ;  /* 0x000066000f047a25 */ /* 0x002fca00078e0016 */
[----:B----4-:R-:W-:Y:S02]  /*36f0*/  IADD3 R6, P2, R4, UR24, RZ ;  /* 0x0000001804067c10 */ /* 0x010fe4000ff5e0ff */
[----:B------:R-:W-:-:S04]  /*3700*/  MOV R4, UR4 ;  /* 0x0000000400047c02 */ /* 0x000fc80008000f00 */
[----:B------:R-:W-:Y:S01]  /*3710*/  IADD3.X R7, R5, UR28, R4, P2, !PT ;  /* 0x0000001c05077c10 */ /* 0x000fe200097fe404 */
[----:B------:R-:W-:Y:S01]  /*3720*/  IMAD R4, R17, c[0x0][0x1b0], RZ ;  /* 0x00006c0011047a24 */ /* 0x000fe200078e02ff */
[----:B------:R-:W-:Y:S03]  /*3730*/  BSSY B0, `(.L_x_320) ;  /* 0x000002c000007945 */ /* 0x000fe60003800000 */
[C---:B------:R-:W-:Y:S02]  /*3740*/  IMAD R4, R14.reuse, c[0x0][0x1b4], R4 ;  /* 0x00006d000e047a24 */ /* 0x040fe400078e0204 */
[----:B------:R-:W-:-:S04]  /*3750*/  IMAD.WIDE.U32 R6, R14, c[0x0][0x1b0], R6 ;  /* 0x00006c000e067a25 */ /* 0x000fc800078e0006 */
[----:B------:R-:W-:Y:S01]  /*3760*/  IMAD.IADD R13, R7, 0x1, R4 ;  /* 0x00000001070d7824 */ /* 0x000fe200078e0204 */
[----:B-----5:R1:W-:Y:S04]  /*3770*/  STL [R1+0x24], R8 ;  /* 0x0000240801007387 */ /* 0x0203e80000100800 */
[----:B--2---:R1:W-:Y:S04]  /*3780*/  STL [R1+0x20], R9 ;  /* 0x0000200901007387 */ /* 0x0043e80000100800 */
[----:B---3--:R1:W-:Y:S04]  /*3790*/  STL [R1+0x2c], R10 ;  /* 0x00002c0a01007387 */ /* 0x0083e80000100800 */
[----:B------:R1:W-:Y:S01]  /*37a0*/  STL [R1+0x28], R11 ;  /* 0x0000280b01007387 */ /* 0x0003e20000100800 */
        /* <DEDUP_REMOVED lines=36> */
.L_x_321:
[----:B------:R-:W-:Y:S05]  /*39f0*/  BSYNC B0 ;  /* 0x0000000000007941 */ /* 0x000fea0003800000 */
.L_x_320:
        /* <DEDUP_REMOVED lines=38> */
.L_x_323:
[----:B------:R-:W-:Y:S05]  /*3c60*/  BSYNC B0 ;  /* 0x0000000000007941 */ /* 0x000fea0003800000 */
.L_x_322:
[----:B------:R-:W0:Y:S01]  /*3c70*/  LDGDEPBAR ;  /* 0x00000000000079af */ /* 0x000e220000000000 */
[----:B------:R-:W-:Y:S02]  /*3c80*/  ULDC.64 UR8, c[0x0][0x318] ;  /* 0x0000c60000087ab9 */ /* 0x000fe40000000a00 */
[----:B------:R-:W-:-:S02]  /*3c90*/  UISETP.NE.U32.AND UP1, UPT, URZ, UR8, UPT ;  /* 0x000000083f00728c */ /* 0x000fc4000bf25070 */
        /* <DEDUP_REMOVED lines=14> */
[----:B------:R-:W-:Y:S02]  /*3d80*/  IMAD.U32 R5, RZ, RZ, UR9 ;  /* 0x00000009ff057e24 */ /* 0x000fe4000f8e00ff */
[----:B------:R-:W-:Y:S02]  /*3d90*/  IMAD.MOV.U32 R8, RZ, RZ, c[0x0][0x308] ;  /* 0x0000c200ff087624 */ /* 0x000fe400078e00ff */
[----:B------:R-:W-:Y:S01]  /*3da0*/  IMAD.MOV.U32 R9, RZ, RZ, c[0x0][0x30c] ;  /* 0x0000c300ff097624 */ /* 0x000fe200078e00ff */
[----:B------:R1:W3:Y:S04]  /*3db0*/  @P1 LDG.E R3, [R4.64] ;  /* 0x0000000e04031981 */ /* 0x0002e8000c1e1900 */
[----:B------:R-:W4:Y:S01]  /*3dc0*/  S2R R6, SR_TID.X ;  /* 0x0000000000067919 */ /* 0x000f220000002100 */
[----:B------:R-:W3:Y:S01]  /*3dd0*/  @P1 MUFU.RCP R10, c[0x0][0x238] ;  /* 0x00008e00000a1b08 */ /* 0x000ee20000001000 */
[----:B--2---:R-:W-:Y:S01]  /*3de0*/  LEA.HI R0, R20, R19, RZ, 0x6 ;  /* 0x0000001314007211 */ /* 0x004fe200078f30ff */
[----:B------:R-:W-:Y:S01]  /*3df0*/  IMAD.U32 R7, RZ, RZ, UR23 ;  /* 0x00000017ff077e24 */ /* 0x000fe2000f8e00ff */
[----:B------:R-:W2:Y:S04]  /*3e00*/  LDSM.16.M88.4 R168, [R217+0xf000] ;  /* 0x00f00000d9a8783b */ /* 0x000ea80000000200 */
[----:B------:R-:W2:Y:S04]  /*3e10*/  LDSM.16.M88.4 R172, [R217+0xf400] ;  /* 0x00f40000d9ac783b */ /* 0x000ea80000000200 */
[----:B------:R-:W2:Y:S04]  /*3e20*/  LDSM.16.M88.4 R176, [R218+0xf000] ;  /* 0x00f00000dab0783b */ /* 0x000ea80000000200 */
[----:B------:R-:W2:Y:S04]  /*3e30*/  LDSM.16.M88.4 R180, [R218+0xf400] ;  /* 0x00f40000dab4783b */ /* 0x000ea80000000200 */
[----:B------:R-:W2:Y:S04]  /*3e40*/  LDSM.16.M88.4 R184, [R217+0x11000] ;  /* 0x01100000d9b8783b */ /* 0x000ea80000000200 */
[----:B-1----:R1:W5:Y:S04]  /*3e50*/  LDG.E.64 R4, [R8.64+0x8] ;  /* 0x0000080e08047981 */ /* 0x002368000c1e1b00 */
[----:B------:R-:W2:Y:S04]  /*3e60*/  LDSM.16.M88.4 R188, [R217+0x11400] ;  /* 0x01140000d9bc783b */ /* 0x000ea80000000200 */
[----:B------:R-:W2:Y:S04]  /*3e70*/  LDSM.16.M88.4 R192, [R218+0x11000] ;  /* 0x01100000dac0783b */ /* 0x000ea80000000200 */
[----:B------:R-:W2:Y:S04]  /*3e80*/  LDSM.16.M88.4 R196, [R218+0x11400] ;  /* 0x01140000dac4783b */ /* 0x000ea80000000200 */
[----:B------:R-:W2:Y:S04]  /*3e90*/  LDSM.16.M88.4 R200, [R217+0x13000] ;  /* 0x01300000d9c8783b */ /* 0x000ea80000000200 */
[----:B------:R-:W2:Y:S04]  /*3ea0*/  LDSM.16.M88.4 R204, [R217+0x13400] ;  /* 0x01340000d9cc783b */ /* 0x000ea80000000200 */
[----:B------:R-:W2:Y:S04]  /*3eb0*/  LDSM.16.M88.4 R208, [R218+0x13000] ;  /* 0x01300000dad0783b */ /* 0x000ea80000000200 */
[----:B-1----:R-:W2:Y:S01]  /*3ec0*/  LDG.E.64 R8, [R8.64] ;  /* 0x0000000e08087981 */ /* 0x002ea2000c1e1b00 */
[----:B------:R-:W-:Y:S01]  /*3ed0*/  SHF.R.S32.HI R0, RZ, 0x6, R0 ;  /* 0x00000006ff007819 */ /* 0x000fe20000011400 */
[C---:B------:R-:W-:Y:S01]  /*3ee0*/  IMAD.SHL.U32 R219, R227.reuse, 0x2, RZ ;  /* 0x00000002e3db7824 */ /* 0x040fe200078e00ff */
[----:B----4-:R-:W-:Y:S01]  /*3ef0*/  SHF.L.U32 R6, R6, 0x1, RZ ;  /* 0x0000000106067819 */ /* 0x010fe200000006ff */
[----:B------:R-:W1:Y:S01]  /*3f00*/  LDSM.16.M88.4 R212, [R218+0x13400] ;  /* 0x01340000dad4783b */ /* 0x000e620000000200 */
[----:B------:R-:W-:Y:S01]  /*3f10*/  IADD3 R216, R227, 0x1800, RZ ;  /* 0x00001800e3d87810 */ /* 0x000fe20007ffe0ff */
[----:B------:R-:W-:Y:S01]  /*3f20*/  IMAD.SHL.U32 R237, R0, 0x20, RZ ;  /* 0x0000002000ed7824 */ /* 0x000fe200078e00ff */
[----:B------:R-:W-:Y:S01]  /*3f30*/  UIADD3 UR20, UR21, 0x80, UR20 ;  /* 0x0000008015147890 */ /* 0x000fe2000fffe014 */
[----:B------:R-:W-:Y:S01]  /*3f40*/  IMAD R7, R7, 0x4, R0 ;  /* 0x0000000407077824 */ /* 0x000fe200078e0200 */
[----:B------:R-:W-:Y:S01]  /*3f50*/  SHF.R.S32.HI R0, RZ, 0x1f, R16 ;  /* 0x0000001fff007819 */ /* 0x000fe20000011410 */
[----:B------:R-:W-:Y:S01]  /*3f60*/  IMAD.MOV.U32 R249, RZ, RZ, R236 ;  /* 0x000000fffff97224 */ /* 0x000fe200078e00ec */
[----:B------:R-:W-:Y:S01]  /*3f70*/  LOP3.LUT R237, R237, 0x6, R6, 0xf8, !PT ;  /* 0x00000006eded7812 */ /* 0x000fe200078ef806 */
[----:B------:R-:W-:Y:S01]  /*3f80*/  IMAD.U32 R6, RZ, RZ, UR23 ;  /* 0x00000017ff067e24 */ /* 0x000fe2000f8e00ff */
[----:B------:R-:W-:Y:S01]  /*3f90*/  SEL R216, R216, R227, !P0 ;  /* 0x000000e3d8d87207 */ /* 0x000fe20004000000 */
[----:B------:R-:W-:Y:S01]  /*3fa0*/  CS2R R126, SRZ ;  /* 0x00000000007e7805 */ /* 0x000fe2000001ff00 */
[----:B------:R-:W-:Y:S01]  /*3fb0*/  CS2R R124, SRZ ;  /* 0x00000000007c7805 */ /* 0x000fe2000001ff00 */
[----:B------:R-:W-:Y:S01]  /*3fc0*/  CS2R R130, SRZ ;  /* 0x0000000000827805 */ /* 0x000fe2000001ff00 */
[----:B------:R-:W-:Y:S01]  /*3fd0*/  LEA R237, R6, R237, 0x7 ;  /* 0x000000ed06ed7211 */ /* 0x000fe200078e38ff */
[----:B------:R-:W-:Y:S01]  /*3fe0*/  CS2R R128, SRZ ;  /* 0x0000000000807805 */ /* 0x000fe2000001ff00 */
[----:B------:R-:W-:Y:S01]  /*3ff0*/  CS2R R122, SRZ ;  /* 0x00000000007a7805 */ /* 0x000fe2000001ff00 */
[----:B------:R-:W-:Y:S01]  /*4000*/  CS2R R120, SRZ ;  /* 0x0000000000787805 */ /* 0x000fe2000001ff00 */
[C---:B------:R-:W-:Y:S01]  /*4010*/  IADD3 R252, R237.reuse, 0x8, RZ ;  /* 0x00000008edfc7810 */ /* 0x040fe20007ffe0ff */
[----:B------:R-:W-:Y:S01]  /*4020*/  I2F R250, R237 ;  /* 0x000000ed00fa7306 */ /* 0x000fe20000201400 */
[----:B------:R-:W-:Y:S01]  /*4030*/  IADD3 R251, R237, 0x1, RZ ;  /* 0x00000001edfb7810 */ /* 0x000fe20007ffe0ff */
[----:B------:R-:W-:Y:S01]  /*4040*/  CS2R R118, SRZ ;  /* 0x0000000000767805 */ /* 0x000fe2000001ff00 */
[----:B------:R-:W-:Y:S01]  /*4050*/  CS2R R116, SRZ ;  /* 0x0000000000747805 */ /* 0x000fe2000001ff00 */
[----:B------:R-:W-:Y:S01]  /*4060*/  CS2R R110, SRZ ;  /* 0x00000000006e7805 */ /* 0x000fe2000001ff00 */
[----:B------:R-:W-:Y:S01]  /*4070*/  CS2R R108, SRZ ;  /* 0x00000000006c7805 */ /* 0x000fe2000001ff00 */
[----:B------:R-:W-:Y:S01]  /*4080*/  CS2R R114, SRZ ;  /* 0x0000000000727805 */ /* 0x000fe2000001ff00 */
[----:B------:R-:W-:Y:S01]  /*4090*/  CS2R R112, SRZ ;  /* 0x0000000000707805 */ /* 0x000fe2000001ff00 */
[----:B------:R-:W-:Y:S01]  /*40a0*/  I2F R252, R252 ;  /* 0x000000fc00fc7306 */ /* 0x000fe20000201400 */
[----:B------:R-:W-:Y:S01]  /*40b0*/  CS2R R106, SRZ ;  /* 0x00000000006a7805 */ /* 0x000fe2000001ff00 */
        /* <DEDUP_REMOVED lines=36> */
[----:B------:R-:W-:Y:S01]  /*4300*/  IMAD.SHL.U32 R216, R216, 0x2, RZ ;  /* 0x00000002d8d87824 */ /* 0x000fe200078e00ff */
[----:B------:R-:W-:Y:S01]  /*4310*/  UMOV UR4, URZ ;  /* 0x0000003f00047c82 */ /* 0x000fe20008000000 */
[----:B------:R-:W-:Y:S01]  /*4320*/  IMAD.IADD R220, R219, 0x1, R226 ;  /* 0x00000001dbdc7824 */ /* 0x000fe200078e02e2 */
[----:B------:R-:W-:Y:S01]  /*4330*/  UIADD3 UR20, UR20, -UR18, URZ ;  /* 0x8000001214147290 */ /* 0x000fe2000fffe03f */
[----:B---3--:R-:W-:-:S04]  /*4340*/  @P1 FMUL.FTZ R3, R3, R10 ;  /* 0x0000000a03031220 */ /* 0x008fc80000410000 */
[----:B------:R3:W4:Y:S02]  /*4350*/  @P1 R2UR UR5, R3 ;  /* 0x00000000030513c2 */ /* 0x00072400000e0000 */
[----:B---3--:R-:W-:Y:S01]  /*4360*/  IADD3 R3, R225, 0x1800, RZ ;  /* 0x00001800e1037810 */ /* 0x008fe20007ffe0ff */
[----:B----4-:R-:W-:Y:S01]  /*4370*/  @UP1 UMOV UR4, UR5 ;  /* 0x0000000500041c82 */ /* 0x010fe20008000000 */
[----:B-----5:R-:W-:Y:S02]  /*4380*/  IADD3 R16, P2, P1, R4, UR46, R16 ;  /* 0x0000002e04107c10 */ /* 0x020fe4000f95e010 */
[----:B------:R-:W-:Y:S02]  /*4390*/  SEL R3, R3, R225, !P0 ;  /* 0x000000e103037207 */ /* 0x000fe40004000000 */
[----:B------:R-:W-:Y:S02]  /*43a0*/  IADD3.X R4, R5, UR50, R0, P2, P1 ;  /* 0x0000003205047c10 */ /* 0x000fe400097e2400 */
[----:B------:R-:W-:Y:S01]  /*43b0*/  IADD3 R0, R237, 0x19, RZ ;  /* 0x00000019ed007810 */ /* 0x000fe20007ffe0ff */
[----:B------:R-:W-:-:S05]  /*43c0*/  IMAD.SHL.U32 R3, R3, 0x2, RZ ;  /* 0x0000000203037824 */ /* 0x000fca00078e00ff */
[----:B------:R-:W3:Y:S01]  /*43d0*/  I2F R0, R0 ;  /* 0x0000000000007306 */ /* 0x000ee20000201400 */
[----:B--2---:R-:W2:Y:S01]  /*43e0*/  R2UR UR11, R8 ;  /* 0x00000000080b73c2 */ /* 0x004ea200000e0000 */
[----:B---3--:R3:W-:Y:S07]  /*43f0*/  STL [R1+0x10], R0 ;  /* 0x0000100001007387 */ /* 0x0087ee0000100800 */
[----:B------:R4:W5:Y:S01]  /*4400*/  R2UR UR10, R9 ;  /* 0x00000000090a73c2 */ /* 0x00096200000e0000 */
[----:B--2---:R-:W-:-:S02]  /*4410*/  LOP3.LUT R5, R4, UR11, RZ, 0x3c, !PT ;  /* 0x0000000b04057c12 */ /* 0x004fc4000f8e3cff */
[----:B---3--:R-:W-:Y:S02]  /*4420*/  IADD3 R0, R237, 0x18, RZ ;  /* 0x00000018ed007810 */ /* 0x008fe40007ffe0ff */
[----:B------:R-:W-:Y:S01]  /*4430*/  MOV R4, c[0x0][0x22c] ;  /* 0x00008b0000047a02 */ /* 0x000fe20000000f00 */
[----:B----4-:R-:W-:-:S03]  /*4440*/  IMAD.WIDE.U32 R8, R16, -0x2daee0ad, RZ ;  /* 0xd2511f5310087825 */ /* 0x010fc600078e00ff */
[----:B------:R-:W2:Y:S01]  /*4450*/  I2F R0, R0 ;  /* 0x0000000000007306 */ /* 0x000ea20000201400 */
[----:B------:R-:W-:Y:S01]  /*4460*/  IMAD R4, R4, c[0x0][0x1c0], RZ ;  /* 0x0000700004047a24 */ /* 0x000fe200078e02ff */
[----:B--2---:R2:W-:Y:S02]  /*4470*/  STL [R1+0xc], R0 ;  /* 0x00000c0001007387 */ /* 0x0045e40000100800 */
[----:B--2---:R-:W-:-:S06]  /*4480*/  IADD3 R0, R237, 0x11, RZ ;  /* 0x00000011ed007810 */ /* 0x004fcc0007ffe0ff */
[----:B------:R-:W2:Y:S02]  /*4490*/  I2F R0, R0 ;  /* 0x0000000000007306 */ /* 0x000ea40000201400 */
[----:B--2---:R2:W-:Y:S02]  /*44a0*/  STL [R1+0x8], R0 ;  /* 0x0000080001007387 */ /* 0x0045e40000100800 */
[----:B--2---:R-:W-:-:S06]  /*44b0*/  IADD3 R0, R237, 0x10, RZ ;  /* 0x00000010ed007810 */ /* 0x004fcc0007ffe0ff */
[----:B------:R-:W2:Y:S02]  /*44c0*/  I2F R0, R0 ;  /* 0x0000000000007306 */ /* 0x000ea40000201400 */
[----:B--2---:R2:W-:Y:S02]  /*44d0*/  STL [R1+0x4], R0 ;  /* 0x0000040001007387 */ /* 0x0045e40000100800 */
[----:B--2---:R-:W-:-:S06]  /*44e0*/  IADD3 R0, R237, 0x9, RZ ;  /* 0x00000009ed007810 */ /* 0x004fcc0007ffe0ff */
[----:B------:R-:W2:Y:S02]  /*44f0*/  I2F R0, R0 ;  /* 0x0000000000007306 */ /* 0x000ea40000201400 */
[----:B--2---:R5:W-:Y:S04]  /*4500*/  STL [R1], R0 ;  /* 0x0000000001007387 */ /* 0x004be80000100800 */
[----:B------:R2:W-:Y:S04]  /*4510*/  STL [R1+0x50], R5 ;  /* 0x0000500501007387 */ /* 0x0005e80000100800 */
[----:B------:R3:W-:Y:S01]  /*4520*/  STL.64 [R1+0x60], R8 ;  /* 0x0000600801007387 */ /* 0x0007e20000100a00 */
[----:B-----5:R-:W-:Y:S01]  /*4530*/  LOP3.LUT R0, R7, UR10, RZ, 0x3c, !PT ;  /* 0x0000000a07007c12 */ /* 0x020fe2000f8e3cff */
[----:B------:R-:W-:-:S02]  /*4540*/  IMAD.SHL.U32 R7, R4, 0x10, RZ ;  /* 0x0000001004077824 */ /* 0x000fc400078e00ff */
[----:B--2---:R-:W-:Y:S01]  /*4550*/  IMAD.SHL.U32 R5, R4, 0x8, RZ ;  /* 0x0000000804057824 */ /* 0x004fe200078e00ff */
[----:B------:R-:W-:Y:S02]  /*4560*/  LOP3.LUT R0, R9, R0, RZ, 0x3c, !PT ;  /* 0x0000000009007212 */ /* 0x000fe400078e3cff */
[C---:B------:R-:W-:Y:S02]  /*4570*/  IADD3 R6, R7.reuse, 0x20, RZ ;  /* 0x0000002007067810 */ /* 0x040fe40007ffe0ff */
[----:B------:R-:W-:Y:S01]  /*4580*/  IADD3 R4, R7, 0x40, RZ ;  /* 0x0000004007047810 */ /* 0x000fe20007ffe0ff */
[----:B---3--:R-:W-:Y:S01]  /*4590*/  IMAD.WIDE.U32 R8, R0, -0x326172a9, RZ ;  /* 0xcd9e8d5700087825 */ /* 0x008fe200078e00ff */
[----:B------:R-:W-:-:S03]  /*45a0*/  IADD3 R7, R5, R6, RZ ;  /* 0x0000000605077210 */ /* 0x000fc60007ffe0ff */
[C---:B------:R-:W-:Y:S02]  /*45b0*/  IMAD.IADD R6, R5.reuse, 0x1, R4 ;  /* 0x0000000105067824 */ /* 0x040fe400078e0204 */
[----:B------:R-:W-:-:S03]  /*45c0*/  IMAD.IADD R7, R5, 0x1, R7 ;  /* 0x0000000105077824 */ /* 0x000fc600078e0207 */
[C---:B------:R-:W-:Y:S01]  /*45d0*/  IADD3 R6, R5.reuse, R6, RZ ;  /* 0x0000000605067210 */ /* 0x040fe20007ffe0ff */
[----:B------:R-:W-:-:S04]  /*45e0*/  IMAD.IADD R7, R5, 0x1, R7 ;  /* 0x0000000105077824 */ /* 0x000fc800078e0207 */
[C---:B------:R-:W-:Y:S02]  /*45f0*/  IMAD.IADD R6, R5.reuse, 0x1, R6 ;  /* 0x0000000105067824 */ /* 0x040fe400078e0206 */
[----:B------:R-:W-:-:S03]  /*4600*/  IMAD.IADD R7, R5, 0x1, R7 ;  /* 0x0000000105077824 */ /* 0x000fc600078e0207 */
[C---:B------:R-:W-:Y:S01]  /*4610*/  IADD3 R6, R5.reuse, R6, RZ ;  /* 0x0000000605067210 */ /* 0x040fe20007ffe0ff */
[C---:B------:R-:W-:Y:S01]  /*4620*/  IMAD.IADD R4, R5.reuse, 0x1, R7 ;  /* 0x0000000105047824 */ /* 0x040fe200078e0207 */
[----:B------:R2:W-:Y:S03]  /*4630*/  STL [R1+0x44], R7 ;  /* 0x0000440701007387 */ /* 0x0005e60000100800 */
[----:B------:R-:W-:Y:S01]  /*4640*/  IMAD.IADD R0, R5, 0x1, R6 ;  /* 0x0000000105007824 */ /* 0x000fe200078e0206 */
[----:B------:R2:W-:Y:S04]  /*4650*/  STL.64 [R1+0x30], R8 ;  /* 0x0000300801007387 */ /* 0x0005e80000100a00 */
[----:B------:R2:W-:Y:S04]  /*4660*/  STL [R1+0x40], R6 ;  /* 0x0000400601007387 */ /* 0x0005e80000100800 */
[----:B------:R2:W-:Y:S04]  /*4670*/  STL [R1+0x4c], R4 ;  /* 0x00004c0401007387 */ /* 0x0005e80000100800 */
[----:B-1----:R2:W-:Y:S02]  /*4680*/  STL [R1+0x48], R0 ;  /* 0x0000480001007387 */ /* 0x0025e40000100800 */
.L_x_326:
[----:B------:R-:W0:Y:S01]  /*4690*/  LDGDEPBAR ;  /* 0x00000000000079af */ /* 0x000e220000000000 */
[----:B--2---:R-:W-:Y:S01]  /*46a0*/  IMAD.IADD R0, R226, 0x1, R216 ;  /* 0x00000001e2007824 */ /* 0x004fe200078e02d8 */
[----:B------:R-:W-:Y:S02]  /*46b0*/  UIADD3 UR8, UR11, 0x3c6ef372, URZ ;  /* 0x3c6ef3720b087890 */ /* 0x000fe4000fffe03f */
[----:B------:R-:W-:Y:S02]  /*46c0*/  USHF.L.U32 UR9, UR7, 0x6, URZ ;  /* 0x0000000607097899 */ /* 0x000fe4000800063f */
[----:B------:R-:W-:Y:S02]  /*46d0*/  USHF.L.U32 UR5, UR23, 0x7, URZ ;  /* 0x0000000717057899 */ /* 0x000fe4000800063f */
[----:B------:R-:W3:Y:S01]  /*46e0*/  LDL.64 R228, [R1+0x30] ;  /* 0x0000300001e47983 */ /* 0x000ee20000100a00 */
[----:B------:R-:W-:Y:S02]  /*46f0*/  UISETP.GE.AND UP0, UPT, UR9, UR20, UPT ;  /* 0x000000140900728c */ /* 0x000fe4000bf06270 */
[----:B------:R-:W-:Y:S02]  /*4700*/  UIADD3 UR5, UR5, 0x80, URZ ;  /* 0x0000008005057890 */ /* 0x000fe4000fffe03f */
[----:B------:R-:W-:Y:S01]  /*4710*/  UIADD3 UR6, UR10, -0x4498517b, URZ ;  /* 0xbb67ae850a067890 */ /* 0x000fe2000fffe03f */
[----:B------:R-:W3:Y:S01]  /*4720*/  LDL.64 R230, [R1+0x60] ;  /* 0x0000600001e67983 */ /* 0x000ee20000100a00 */
[----:B------:R-:W-:Y:S02]  /*4730*/  UISETP.LT.AND UP0, UPT, UR5, UR18, UP0 ;  /* 0x000000120500728c */ /* 0x000fe40008701270 */
[----:B------:R-:W-:Y:S02]  /*4740*/  UIADD3 UR5, UR11, -0x61c88647, URZ ;  /* 0x9e3779b90b057890 */ /* 0x000fe4000fffe03f */
[----:B------:R-:W-:Y:S01]  /*4750*/  UISETP.GT.AND UP3, UPT, UR7, UR19, UPT ;  /* 0x000000130700728c */ /* 0x000fe2000bf64270 */
[----:B------:R-:W4:Y:S01]  /*4760*/  LDL R233, [R1+0x68] ;  /* 0x0000680001e97983 */ /* 0x000f220000100800 */
[----:B------:R-:W-:Y:S03]  /*4770*/  PLOP3.LUT P0, PT, PT, PT, UP0, 0x80, 0x0 ;  /* 0x000000000000781c */ /* 0x000fe60003f0f008 */
[----:B------:R-:W3:Y:S04]  /*4780*/  LDL R232, [R1+0x50] ;  /* 0x0000500001e87983 */ /* 0x000ee80000100800 */
[----:B------:R1:W-:Y:S04]  /*4790*/  STL [R1+0x6c], R2 ;  /* 0x00006c0201007387 */ /* 0x0003e80000100800 */
[----:B-1----:R-:W3:Y:S01]  /*47a0*/  LDL R2, [R1+0x14] ;  /* 0x0000140001027983 */ /* 0x002ee20000100800 */
        /* <DEDUP_REMOVED lines=33> */
[----:B------:R-:W1:Y:S07]  /*49c0*/  LDSM.16.M88.4 R136, [R218+0xb400] ;  /* 0x00b40000da88783b */ /* 0x000e6e0000000200 */
[-C--:B------:R-:W-:Y:S01]  /*49d0*/  HMMA.16816.F32 R4, R132, R152.reuse, R4 ;  /* 0x000000988404723c */ /* 0x080fe20000001804 */
[----:B------:R-:W-:Y:S07]  /*49e0*/  LDSM.16.M88.4 R148, [R217+0xd000] ;  /* 0x00d00000d994783b */ /* 0x000fee0000000200 */
[C---:B------:R-:W-:Y:S08]  /*49f0*/  HMMA.16816.F32 R8, R156.reuse, R152, R8 ;  /* 0x000000989c08723c */ /* 0x040ff00000001808 */
[-C--:B------:R-:W-:Y:S08]  /*4a00*/  HMMA.16816.F32 R12, R156, R154.reuse, R12 ;  /* 0x0000009a9c0c723c */ /* 0x080ff0000000180c */
[C---:B------:R-:W-:Y:S01]  /*4a10*/  HMMA.16816.F32 R16, R132.reuse, R154, R16 ;  /* 0x0000009a8410723c */ /* 0x040fe20000001810 */
[----:B------:R-:W-:Y:S07]  /*4a20*/  LDSM.16.M88.4 R152, [R216+0x2800] ;  /* 0x00280000d898783b */ /* 0x000fee0000000200 */
[-C--:B------:R-:W-:Y:S08]  /*4a30*/  HMMA.16816.F32 R20, R132, R160.reuse, R20 ;  /* 0x000000a08414723c */ /* 0x080ff00000001814 */
[C---:B------:R-:W-:Y:S01]  /*4a40*/  HMMA.16816.F32 R24, R156.reuse, R160, R24 ;  /* 0x000000a09c18723c */ /* 0x040fe20000001818 */
[----:B------:R-:W2:Y:S07]  /*4a50*/  LDL R161, [R1+0x2c] ;  /* 0x00002c0001a17983 */ /* 0x000eae0000100800 */
[-C--:B------:R-:W-:Y:S01]  /*4a60*/  HMMA.16816.F32 R28, R156, R162.reuse, R28 ;  /* 0x000000a29c1c723c */ /* 0x080fe2000000181c */
[----:B------:R-:W-:Y:S07]  /*4a70*/  LDSM.16.M88.4 R156, [R217+0xd400] ;  /* 0x00d40000d99c783b */ /* 0x000fee0000000200 */
[----:B------:R-:W-:Y:S01]  /*4a80*/  HMMA.16816.F32 R32, R132, R162, R32 ;  /* 0x000000a28420723c */ /* 0x000fe20000001820 */
[----:B------:R-:W3:Y:S07]  /*4a90*/  LDSM.16.M88.4 R132, [R216+0x2000] ;  /* 0x00200000d884783b */ /* 0x000eee0000000200 */
        /* <DEDUP_REMOVED lines=8> */
[----:B------:R-:W2:Y:S04]  /*4b20*/  LDL R164, [R1+0x28] ;  /* 0x0000280001a47983 */ /* 0x000ea80000100800 */
[----:B------:R-:W2:Y:S03]  /*4b30*/  LDL R167, [R1+0x4] ;  /* 0x0000040001a77983 */ /* 0x000ea60000100800 */
[----:B------:R-:W-:Y:S01]  /*4b40*/  HMMA.16816.F32 R32, R140, R138, R32 ;  /* 0x0000008a8c20723c */ /* 0x000fe20000001820 */
[----:B------:R1:W-:Y:S07]  /*4b50*/  LDSM.16.M88.4 R136, [R0+0x2000] ;  /* 0x002000000088783b */ /* 0x0003ee0000000200 */
[-C--:B---3--:R-:W-:Y:S01]  /*4b60*/  HMMA.16816.F32 R4, R132, R148.reuse, R4 ;  /* 0x000000948404723c */ /* 0x088fe20000001804 */
[----:B------:R-:W3:Y:S07]  /*4b70*/  LDSM.16.M88.4 R140, [R218+0xd000] ;  /* 0x00d00000da8c783b */ /* 0x000eee0000000200 */
[C---:B------:R-:W-:Y:S08]  /*4b80*/  HMMA.16816.F32 R8, R152.reuse, R148, R8 ;  /* 0x000000949808723c */ /* 0x040ff00000001808 */
[-C--:B------:R-:W-:Y:S01]  /*4b90*/  HMMA.16816.F32 R12, R152, R150.reuse, R12 ;  /* 0x00000096980c723c */ /* 0x080fe2000000180c */
[----:B-1----:R-:W-:Y:S04]  /*4ba0*/  IMAD.U32 R0, RZ, RZ, UR7 ;  /* 0x00000007ff007e24 */ /* 0x002fe8000f8e00ff */
[----:B----4-:R-:W-:Y:S03]  /*4bb0*/  IMAD R0, R0, 0x4, R233 ;  /* 0x0000000400007824 */ /* 0x010fe600078e02e9 */
[C---:B------:R-:W-:Y:S04]  /*4bc0*/  HMMA.16816.F32 R16, R132.reuse, R150, R16 ;  /* 0x000000968410723c */ /* 0x040fe80000001810 */
[C---:B------:R-:W-:Y:S03]  /*4bd0*/  IADD3 R148, R0.reuse, 0x2, RZ ;  /* 0x0000000200947810 */ /* 0x040fe60007ffe0ff */
[----:B------:R-:W-:Y:S01]  /*4be0*/  IMAD.WIDE.U32 R150, R0, -0x326172a9, RZ ;  /* 0xcd9e8d5700967825 */ /* 0x000fe200078e00ff */
[----:B------:R-:W-:Y:S01]  /*4bf0*/  LOP3.LUT R0, R230, UR6, RZ, 0x3c, !PT ;  /* 0x00000006e6007c12 */ /* 0x000fe2000f8e3cff */
[-C--:B------:R-:W-:Y:S01]  /*4c00*/  HMMA.16816.F32 R20, R132, R156.reuse, R20 ;  /* 0x0000009c8414723c */ /* 0x080fe20000001814 */
[----:B------:R-:W-:Y:S02]  /*4c10*/  UIADD3 UR6, UR11, -0x255992d5, URZ ;  /* 0xdaa66d2b0b067890 */ /* 0x000fe4000fffe03f */
[-C--:B------:R-:W-:Y:S01]  /*4c20*/  LOP3.LUT R151, R151, R232.reuse, RZ, 0x3c, !PT ;  /* 0x000000e897977212 */ /* 0x080fe200078e3cff */
[----:B------:R-:W-:Y:S01]  /*4c30*/  IMAD.WIDE.U32 R148, R148, -0x326172a9, RZ ;  /* 0xcd9e8d5794947825 */ /* 0x000fe200078e00ff */
[----:B------:R-:W-:Y:S03]  /*4c40*/  LOP3.LUT R150, R229, UR5, R150, 0x96, !PT ;  /* 0x00000005e5967c12 */ /* 0x000fe6000f8e9696 */
[C---:B------:R-:W-:Y:S04]  /*4c50*/  HMMA.16816.F32 R24, R152.reuse, R156, R24 ;  /* 0x0000009c9818723c */ /* 0x040fe80000001818 */
[----:B------:R-:W-:Y:S04]  /*4c60*/  IMAD.WIDE.U32 R230, R150, -0x2daee0ad, RZ ;  /* 0xd2511f5396e67825 */ /* 0x000fe800078e00ff */
[-C--:B------:R-:W-:Y:S01]  /*4c70*/  HMMA.16816.F32 R28, R152, R158.reuse, R28 ;  /* 0x0000009e981c723c */ /* 0x080fe2000000181c */
[----:B------:R-:W4:Y:S04]  /*4c80*/  LDL R153, [R1+0x24] ;  /* 0x0000240001997983 */ /* 0x000f280000100800 */
[----:B------:R-:W4:Y:S02]  /*4c90*/  LDL R154, [R1+0x20] ;  /* 0x00002000019a7983 */ /* 0x000f240000100800 */
[----:B------:R-:W-:Y:S01]  /*4ca0*/  LOP3.LUT R155, R228, UR8, RZ, 0x3c, !PT ;  /* 0x00000008e49b7c12 */ /* 0x000fe2000f8e3cff */
[----:B------:R-:W-:Y:S01]  /*4cb0*/  HMMA.16816.F32 R32, R132, R158, R32 ;  /* 0x0000009e8420723c */ /* 0x000fe20000001820 */
[----:B------:R-:W-:Y:S01]  /*4cc0*/  LOP3.LUT R152, R149, R232, RZ, 0x3c, !PT ;  /* 0x000000e895987212 */ /* 0x000fe200078e3cff */
[----:B------:R-:W4:Y:S01]  /*4cd0*/  LDL R228, [R1] ;  /* 0x0000000001e47983 */ /* 0x000f220000100800 */
[----:B------:R-:W-:Y:S01]  /*4ce0*/  UIADD3 UR8, UR11, 0x1715609d, URZ ;  /* 0x1715609d0b087890 */ /* 0x000fe2000fffe03f */
[----:B------:R-:W-:Y:S01]  /*4cf0*/  LOP3.LUT R149, R229, UR5, R148, 0x96, !PT ;  /* 0x00000005e5957c12 */ /* 0x000fe2000f8e9694 */
[----:B------:R-:W-:Y:S01]  /*4d00*/  UIADD3 UR5, UR10, 0x76cf5d0a, URZ ;  /* 0x76cf5d0a0a057890 */ /* 0x000fe2000fffe03f */
[----:B------:R-:W-:Y:S02]  /*4d10*/  IMAD.U32 R148, RZ, RZ, UR9 ;  /* 0x00000009ff947e24 */ /* 0x000fe4000f8e00ff */
[-C--:B---3--:R-:W-:Y:S01]  /*4d20*/  HMMA.16816.F32 R4, R136, R140.reuse, R4 ;  /* 0x0000008c8804723c */ /* 0x088fe20000001804 */
[----:B------:R-:W-:Y:S04]  /*4d30*/  IMAD.WIDE.U32 R132, R151, -0x2daee0ad, RZ ;  /* 0xd2511f5397847825 */ /* 0x000fe800078e00ff */
[----:B------:R-:W-:Y:S01]  /*4d40*/  IMAD.U32 R134, RZ, RZ, UR21 ;  /* 0x00000015ff867e24 */ /* 0x000fe2000f8e00ff */
[----:B------:R-:W-:Y:S01]  /*4d50*/  LOP3.LUT R135, R0, R133, RZ, 0x3c, !PT ;  /* 0x0000008500877212 */ /* 0x000fe200078e3cff */
[----:B------:R-:W-:Y:S01]  /*4d60*/  IMAD.WIDE.U32 R162, R149, -0x2daee0ad, RZ ;  /* 0xd2511f5395a27825 */ /* 0x000fe200078e00ff */
[----:B------:R-:W-:Y:S01]  /*4d70*/  LOP3.LUT R156, R231, UR5, R132, 0x96, !PT ;  /* 0x00000005e79c7c12 */ /* 0x000fe2000f8e9684 */
[C---:B------:R-:W-:Y:S03]  /*4d80*/  HMMA.16816.F32 R8, R144.reuse, R140, R8 ;  /* 0x0000008c9008723c */ /* 0x040fe60000001808 */
[----:B------:R-:W-:Y:S01]  /*4d90*/  @!P0 IADD3 R134, -R134, 0x1, R2 ;  /* 0x0000000186868810 */ /* 0x000fe20007ffe102 */
[----:B------:R-:W-:Y:S01]  /*4da0*/  IMAD.WIDE.U32 R132, R152, -0x2daee0ad, RZ ;  /* 0xd2511f5398847825 */ /* 0x000fe200078e00ff */
[----:B------:R-:W-:Y:S02]  /*4db0*/  @!P0 IADD3 R152, R237, 0x11, RZ ;  /* 0x00000011ed988810 */ /* 0x000fe40007ffe0ff */
[----:B------:R-:W-:Y:S01]  /*4dc0*/  @!P0 IADD3 R148, R148, UR18, R134 ;  /* 0x0000001294948c10 */ /* 0x000fe2000fffe086 */
[----:B------:R-:W-:Y:S01]  /*4dd0*/  IMAD.WIDE.U32 R134, R135, -0x326172a9, RZ ;  /* 0xcd9e8d5787867825 */ /* 0x000fe200078e00ff */
[----:B------:R-:W-:Y:S01]  /*4de0*/  LOP3.LUT R158, R0, R133, RZ, 0x3c, !PT ;  /* 0x00000085009e7212 */ /* 0x000fe200078e3cff */
[-C--:B------:R-:W-:Y:S02]  /*4df0*/  HMMA.16816.F32 R12, R144, R142.reuse, R12 ;  /* 0x0000008e900c723c */ /* 0x080fe4000000180c */
[----:B------:R-:W-:Y:S01]  /*4e00*/  @!P0 IADD3 R150, R148, 0x20, RZ ;  /* 0x0000002094968810 */ /* 0x000fe20007ffe0ff */
[----:B------:R-:W-:Y:S01]  /*4e10*/  IMAD.WIDE.U32 R156, R156, -0x326172a9, RZ ;  /* 0xcd9e8d579c9c7825 */ /* 0x000fe200078e00ff */
[C---:B------:R-:W-:Y:S02]  /*4e20*/  @!P0 IADD3 R151, R148.reuse, 0x8, RZ ;  /* 0x0000000894978810 */ /* 0x040fe40007ffe0ff */
[C---:B------:R-:W-:Y:S01]  /*4e30*/  @!P0 IADD3 R149, R148.reuse, 0x28, RZ ;  /* 0x0000002894958810 */ /* 0x040fe20007ffe0ff */
[----:B------:R-:W-:Y:S01]  /*4e40*/  FFMA.FTZ R7, R251, UR4, R7 ;  /* 0x00000004fb077c23 */ /* 0x000fe20008010007 */
[----:B------:R-:W-:Y:S01]  /*4e50*/  @!P0 IMNMX R148, R148, UR18, PT ;  /* 0x0000001294948c17 */ /* 0x000fe2000b800200 */
[C---:B------:R-:W-:Y:S03]  /*4e60*/  HMMA.16816.F32 R16, R136.reuse, R142, R16 ;  /* 0x0000008e8810723c */ /* 0x040fe60000001810 */
[-C--:B------:R-:W-:Y:S01]  /*4e70*/  @!P0 ISETP.GE.AND P4, PT, R237, R148.reuse, PT ;  /* 0x00000094ed00820c */ /* 0x080fe20003f86270 */
[----:B------:R-:W-:Y:S01]  /*4e80*/  FFMA.FTZ R4, R250, UR4, R4 ;  /* 0x00000004fa047c23 */ /* 0x000fe20008010004 */
[----:B------:R-:W-:Y:S01]  /*4e90*/  LOP3.LUT R159, R163, UR5, R132, 0x96, !PT ;  /* 0x00000005a39f7c12 */ /* 0x000fe2000f8e9684 */
[----:B------:R-:W-:Y:S01]  /*4ea0*/  FFMA.FTZ R9, R251, UR4, R9 ;  /* 0x00000004fb097c23 */ /* 0x000fe20008010009 */
[----:B------:R-:W-:Y:S01]  /*4eb0*/  LOP3.LUT R160, R155, R135, RZ, 0x3c, !PT ;  /* 0x000000879ba07212 */ /* 0x000fe200078e3cff */
[----:B------:R-:W-:Y:S01]  /*4ec0*/  FFMA.FTZ R5, R251, UR4, R5 ;  /* 0x00000004fb057c23 */ /* 0x000fe20008010005 */
[----:B------:R-:W-:Y:S01]  /*4ed0*/  LOP3.LUT R157, R157, UR6, R134, 0x96, !PT ;  /* 0x000000069d9d7c12 */ /* 0x000fe2000f8e9686 */
[----:B------:R-:W-:Y:S01]  /*4ee0*/  UIADD3 UR5, UR10, 0x32370b8f, URZ ;  /* 0x32370b8f0a057890 */ /* 0x000fe2000fffe03f */
[----:B------:R-:W1:Y:S01]  /*4ef0*/  LDSM.16.M88.4 R132, [R218+0xd400] ;  /* 0x00d40000da84783b */ /* 0x000e620000000200 */
[----:B------:R-:W-:Y:S01]  /*4f00*/  @!P0 FSEL R4, R4, -INF , !P4 ;  /* 0xff80000004048808 */ /* 0x000fe20006000000 */
[----:B------:R-:W-:Y:S01]  /*4f10*/  FFMA.FTZ R6, R250, UR4, R6 ;  /* 0x00000004fa067c23 */ /* 0x000fe20008010006 */
[----:B------:R-:W-:Y:S01]  /*4f20*/  @!P0 IADD3 R0, R237, 0x1, RZ ;  /* 0x00000001ed008810 */ /* 0x000fe20007ffe0ff */
[----:B------:R-:W-:Y:S01]  /*4f30*/  FFMA.FTZ R14, R252, UR4, R14 ;  /* 0x00000004fc0e7c23 */ /* 0x000fe2000801000e */
[----:B------:R-:W-:Y:S01]  /*4f40*/  @!P0 IMNMX R151, R151, UR18, PT ;  /* 0x0000001297978c17 */ /* 0x000fe2000b800200 */
[----:B------:R-:W-:Y:S01]  /*4f50*/  FFMA.FTZ R8, R250, UR4, R8 ;  /* 0x00000004fa087c23 */ /* 0x000fe20008010008 */
[----:B------:R-:W-:Y:S01]  /*4f60*/  @!P0 ISETP.GE.AND P3, PT, R0, R148, PT ;  /* 0x000000940000820c */ /* 0x000fe20003f66270 */
[----:B------:R-:W-:Y:S01]  /*4f70*/  FFMA.FTZ R10, R250, UR4, R10 ;  /* 0x00000004fa0a7c23 */ /* 0x000fe2000801000a */
[----:B------:R-:W-:Y:S01]  /*4f80*/  @!P0 IMNMX R150, R150, UR18, PT ;  /* 0x0000001296968c17 */ /* 0x000fe2000b800200 */
[----:B------:R-:W-:Y:S01]  /*4f90*/  FFMA.FTZ R11, R251, UR4, R11 ;  /* 0x00000004fb0b7c23 */ /* 0x000fe2000801000b */
[----:B------:R-:W-:Y:S01]  /*4fa0*/  @!P0 IMNMX R149, R149, UR18, PT ;  /* 0x0000001295958c17 */ /* 0x000fe2000b800200 */
[----:B------:R-:W-:Y:S01]  /*4fb0*/  FFMA.FTZ R12, R252, UR4, R12 ;  /* 0x00000004fc0c7c23 */ /* 0x000fe2000801000c */
[----:B------:R-:W-:Y:S01]  /*4fc0*/  @!P0 ISETP.GE.AND P5, PT, R0, R150, PT ;  /* 0x000000960000820c */ /* 0x000fe20003fa6270 */
[----:B------:R-:W-:Y:S01]  /*4fd0*/  FFMA.FTZ R16, R252, UR4, R16 ;  /* 0x00000004fc107c23 */ /* 0x000fe20008010010 */
[----:B------:R-:W-:Y:S01]  /*4fe0*/  @!P0 ISETP.GE.AND P1, PT, R0, R151, PT ;  /* 0x000000970000820c */ /* 0x000fe20003f26270 */
[----:B------:R-:W-:Y:S01]  /*4ff0*/  FFMA.FTZ R18, R252, UR4, R18 ;  /* 0x00000004fc127c23 */ /* 0x000fe20008010012 */
[-C--:B------:R-:W-:Y:S02]  /*5000*/  @!P0 ISETP.GE.AND P2, PT, R0, R149.reuse, PT ;  /* 0x000000950000820c */ /* 0x080fe40003f46270 */
[----:B------:R-:W-:Y:S02]  /*5010*/  @!P0 FSEL R5, R5, -INF , !P3 ;  /* 0xff80000005058808 */ /* 0x000fe40005800000 */
[----:B------:R-:W-:Y:S02]  /*5020*/  @!P0 FSEL R11, R11, -INF , !P2 ;  /* 0xff8000000b0b8808 */ /* 0x000fe40005000000 */
[----:B------:R-:W-:Y:S02]  /*5030*/  @!P0 IADD3 R143, R237, 0x10, RZ ;  /* 0x00000010ed8f8810 */ /* 0x000fe40007ffe0ff */
[----:B------:R-:W-:Y:S02]  /*5040*/  @!P0 FSEL R7, R7, -INF , !P1 ;  /* 0xff80000007078808 */ /* 0x000fe40004800000 */
[-C--:B------:R-:W-:Y:S02]  /*5050*/  @!P0 ISETP.GE.AND P1, PT, R143, R148.reuse, PT ;  /* 0x000000948f00820c */ /* 0x080fe40003f26270 */
[----:B------:R-:W-:Y:S02]  /*5060*/  @!P0 FSEL R9, R9, -INF , !P5 ;  /* 0xff80000009098808 */ /* 0x000fe40006800000 */
[-C--:B------:R-:W-:Y:S01]  /*5070*/  @!P0 ISETP.GE.AND P5, PT, R152, R148.reuse, PT ;  /* 0x000000949800820c */ /* 0x080fe20003fa6270 */
[-C--:B-1----:R-:W-:Y:S08]  /*5080*/  HMMA.16816.F32 R20, R136, R132.reuse, R20 ;  /* 0x000000848814723c */ /* 0x082ff00000001814 */
[C---:B------:R-:W-:Y:S07]  /*5090*/  HMMA.16816.F32 R24, R144.reuse, R132, R24 ;  /* 0x000000849018723c */ /* 0x040fee0000001818 */
[----:B------:R-:W-:Y:S01]  /*50a0*/  IMAD.WIDE.U32 R132, R157, -0x2daee0ad, RZ ;  /* 0xd2511f539d847825 */ /* 0x000fe200078e00ff */
[-C--:B------:R-:W-:Y:S01]  /*50b0*/  HMMA.16816.F32 R28, R144, R134.reuse, R28 ;  /* 0x00000086901c723c */ /* 0x080fe2000000181c */
[----:B------:R-:W3:Y:S07]  /*50c0*/  LDL R147, [R1+0x10] ;  /* 0x0000100001937983 */ /* 0x000eee0000100800 */
[----:B------:R-:W-:Y:S01]  /*50d0*/  HMMA.16816.F32 R32, R136, R134, R32 ;  /* 0x000000868820723c */ /* 0x000fe20000001820 */
[----:B--2---:R-:W-:Y:S01]  /*50e0*/  FMUL.FTZ R140, R161, 1.4426950216293334961 ;  /* 0x3fb8aa3ba18c7820 */ /* 0x004fe20000410000 */
[C---:B------:R-:W-:Y:S02]  /*50f0*/  FSETP.NEU.FTZ.AND P6, PT, R164.reuse, -INF , PT ;  /* 0xff800000a400780b */ /* 0x040fe40003fdd000 */
[----:B------:R-:W-:Y:S02]  /*5100*/  FMUL.FTZ R141, R164, 1.4426950216293334961 ;  /* 0x3fb8aa3ba48d7820 */ /* 0x000fe40000410000 */
[----:B------:R-:W-:Y:S03]  /*5110*/  FFMA.FTZ R20, R167, UR4, R20 ;  /* 0x00000004a7147c23 */ /* 0x000fe60008010014 */
[----:B------:R-:W-:Y:S03]  /*5120*/  FSEL R141, R141, RZ, P6 ;  /* 0x000000ff8d8d7208 */ /* 0x000fe60003000000 */
[----:B------:R-:W-:Y:S01]  /*5130*/  FFMA.FTZ R22, R167, UR4, R22 ;  /* 0x00000004a7167c23 */ /* 0x000fe20008010016 */
[----:B------:R-:W-:Y:S01]  /*5140*/  FSETP.NEU.FTZ.AND P6, PT, R161, -INF , PT ;  /* 0xff800000a100780b */ /* 0x000fe20003fdd000 */
[----:B------:R-:W-:Y:S01]  /*5150*/  FFMA.FTZ R24, R167, UR4, R24 ;  /* 0x00000004a7187c23 */ /* 0x000fe20008010018 */
[----:B------:R-:W-:Y:S01]  /*5160*/  @!P0 FSEL R20, R20, -INF , !P1 ;  /* 0xff80000014148808 */ /* 0x000fe20004800000 */
[--C-:B------:R-:W-:Y:S01]  /*5170*/  FFMA.FTZ R4, R4, c[0x0][0x23c], -R141.reuse ;  /* 0x00008f0004047a23 */ /* 0x100fe2000001088d */
[----:B------:R-:W-:Y:S01]  /*5180*/  FSEL R140, R140, RZ, P6 ;  /* 0x000000ff8c8c7208 */ /* 0x000fe20003000000 */
[----:B------:R-:W2:Y:S01]  /*5190*/  LDL R161, [R1+0x8] ;  /* 0x0000080001a17983 */ /* 0x000ea20000100800 */
[----:B------:R-:W-:Y:S01]  /*51a0*/  @!P0 ISETP.GE.AND P1, PT, R143, R149, PT ;  /* 0x000000958f00820c */ /* 0x000fe20003f26270 */
[----:B------:R1:W-:Y:S01]  /*51b0*/  MUFU.EX2 R166, R4 ;  /* 0x0000000400a67308 */ /* 0x0003e20000000800 */
[--C-:B------:R-:W-:Y:S01]  /*51c0*/  FFMA.FTZ R165, R5, c[0x0][0x23c], -R141.reuse ;  /* 0x00008f0005a57a23 */ /* 0x100fe2000001088d */
[----:B------:R-:W-:Y:S01]  /*51d0*/  @!P0 IADD3 R5, R237, 0x8, RZ ;  /* 0x00000008ed058810 */ /* 0x000fe20007ffe0ff */
[----:B------:R-:W-:Y:S02]  /*51e0*/  FFMA.FTZ R7, R7, c[0x0][0x23c], -R140 ;  /* 0x00008f0007077a23 */ /* 0x000fe4000001088c */
[--C-:B------:R-:W-:Y:S01]  /*51f0*/  FFMA.FTZ R20, R20, c[0x0][0x23c], -R141.reuse ;  /* 0x00008f0014147a23 */ /* 0x100fe2000001088d */
[----:B------:R-:W-:Y:S01]  /*5200*/  @!P0 ISETP.GE.AND P6, PT, R5, R148, PT ;  /* 0x000000940500820c */ /* 0x000fe20003fc6270 */
[----:B------:R-:W-:Y:S03]  /*5210*/  FFMA.FTZ R26, R167, UR4, R26 ;  /* 0x00000004a71a7c23 */ /* 0x000fe6000801001a */
[----:B------:R-:W-:Y:S01]  /*5220*/  @!P0 FSEL R16, R16, -INF , !P6 ;  /* 0xff80000010108808 */ /* 0x000fe20007000000 */
[----:B------:R-:W1:Y:S01]  /*5230*/  MUFU.EX2 R233, R7 ;  /* 0x0000000700e97308 */ /* 0x000e620000000800 */
[-C--:B------:R-:W-:Y:S02]  /*5240*/  @!P0 ISETP.GE.AND P6, PT, R5, R151.reuse, PT ;  /* 0x000000970500820c */ /* 0x080fe40003fc6270 */
[----:B------:R-:W-:Y:S01]  /*5250*/  @!P0 FSEL R26, R26, -INF , !P1 ;  /* 0xff8000001a1a8808 */ /* 0x000fe20004800000 */
[----:B------:R-:W-:Y:S01]  /*5260*/  FFMA.FTZ R16, R16, c[0x0][0x23c], -R141 ;  /* 0x00008f0010107a23 */ /* 0x000fe2000001088d */
[----:B------:R-:W-:Y:S02]  /*5270*/  @!P0 FSEL R18, R18, -INF , !P6 ;  /* 0xff80000012128808 */ /* 0x000fe40007000000 */
[-C--:B------:R-:W-:Y:S03]  /*5280*/  @!P0 ISETP.GE.AND P6, PT, R143, R151.reuse, PT ;  /* 0x000000978f00820c */ /* 0x080fe60003fc6270 */
[----:B------:R-:W-:Y:S01]  /*5290*/  MUFU.EX2 R163, R16 ;  /* 0x0000001000a37308 */ /* 0x000fe20000000800 */
[----:B------:R-:W-:Y:S01]  /*52a0*/  @!P0 FSEL R22, R22, -INF , !P6 ;  /* 0xff80000016168808 */ /* 0x000fe20007000000 */
[--C-:B------:R-:W-:Y:S01]  /*52b0*/  FFMA.FTZ R18, R18, c[0x0][0x23c], -R140.reuse ;  /* 0x00008f0012127a23 */ /* 0x100fe2000001088c */
[-C--:B------:R-:W-:Y:S03]  /*52c0*/  @!P0 ISETP.GE.AND P6, PT, R152, R150.reuse, PT ;  /* 0x000000969800820c */ /* 0x080fe60003fc6270 */
[----:B------:R-:W-:Y:S04]  /*52d0*/  FFMA.FTZ R22, R22, c[0x0][0x23c], -R140 ;  /* 0x00008f0016167a23 */ /* 0x000fe8000001088c */
[----:B------:R-:W-:Y:S10]  /*52e0*/  MUFU.EX2 R165, R165 ;  /* 0x000000a500a57308 */ /* 0x000ff40000000800 */
[----:B------:R-:W-:Y:S01]  /*52f0*/  MUFU.EX2 R157, R22 ;  /* 0x00000016009d7308 */ /* 0x000fe20000000800 */
[C---:B----4-:R-:W-:Y:S01]  /*5300*/  FSETP.NEU.FTZ.AND P3, PT, R153.reuse, -INF , PT ;  /* 0xff8000009900780b */ /* 0x050fe20003f7d000 */
[----:B------:R-:W-:Y:S01]  /*5310*/  FMUL.FTZ R0, R153, 1.4426950216293334961 ;  /* 0x3fb8aa3b99007820 */ /* 0x000fe20000410000 */
[C---:B------:R-:W-:Y:S02]  /*5320*/  @!P0 IADD3 R153, R237.reuse, 0x18, RZ ;  /* 0x00000018ed998810 */ /* 0x040fe40007ffe0ff */
[C---:B------:R-:W-:Y:S01]  /*5330*/  FSETP.NEU.FTZ.AND P4, PT, R154.reuse, -INF , PT ;  /* 0xff8000009a00780b */ /* 0x040fe20003f9d000 */
[----:B------:R-:W-:Y:S01]  /*5340*/  FMUL.FTZ R142, R154, 1.4426950216293334961 ;  /* 0x3fb8aa3b9a8e7820 */ /* 0x000fe20000410000 */
[----:B------:R-:W-:Y:S02]  /*5350*/  FSEL R0, R0, RZ, P3 ;  /* 0x000000ff00007208 */ /* 0x000fe40001800000 */
[----:B------:R-:W-:Y:S01]  /*5360*/  @!P0 ISETP.GE.AND P3, PT, R237, R151, PT ;  /* 0x00000097ed00820c */ /* 0x000fe20003f66270 */
[----:B------:R-:W-:Y:S01]  /*5370*/  FFMA.FTZ R15, R228, UR4, R15 ;  /* 0x00000004e40f7c23 */ /* 0x000fe2000801000f */
[----:B-1----:R-:W-:Y:S01]  /*5380*/  FSEL R4, R142, RZ, P4 ;  /* 0x000000ff8e047208 */ /* 0x002fe20002000000 */
[--C-:B------:R-:W-:Y:S01]  /*5390*/  FFMA.FTZ R11, R11, c[0x0][0x23c], -R0.reuse ;  /* 0x00008f000b0b7a23 */ /* 0x100fe20000010800 */
[----:B------:R-:W-:Y:S01]  /*53a0*/  @!P0 FSEL R6, R6, -INF , !P3 ;  /* 0xff80000006068808 */ /* 0x000fe20005800000 */
[----:B------:R-:W-:Y:S01]  /*53b0*/  FFMA.FTZ R26, R26, c[0x0][0x23c], -R0 ;  /* 0x00008f001a1a7a23 */ /* 0x000fe20000010800 */
[-C--:B------:R-:W-:Y:S01]  /*53c0*/  @!P0 ISETP.GE.AND P3, PT, R237, R150.reuse, PT ;  /* 0x00000096ed00820c */ /* 0x080fe20003f66270 */
[----:B------:R-:W-:Y:S01]  /*53d0*/  FFMA.FTZ R9, R9, c[0x0][0x23c], -R4 ;  /* 0x00008f0009097a23 */ /* 0x000fe20000010804 */
[C---:B------:R-:W-:Y:S01]  /*53e0*/  @!P0 IADD3 R142, R237.reuse, 0x9, RZ ;  /* 0x00000009ed8e8810 */ /* 0x040fe20007ffe0ff */
[----:B------:R-:W-:Y:S01]  /*53f0*/  FFMA.FTZ R6, R6, c[0x0][0x23c], -R140 ;  /* 0x00008f0006067a23 */ /* 0x000fe2000001088c */
[----:B------:R-:W-:Y:S01]  /*5400*/  @!P0 FSEL R8, R8, -INF , !P3 ;  /* 0xff80000008088808 */ /* 0x000fe20005800000 */
[----:B------:R-:W-:Y:S01]  /*5410*/  MUFU.EX2 R232, R9 ;  /* 0x0000000900e87308 */ /* 0x000fe20000000800 */
[-C--:B------:R-:W-:Y:S01]  /*5420*/  @!P0 ISETP.GE.AND P3, PT, R237, R149.reuse, PT ;  /* 0x00000095ed00820c */ /* 0x080fe20003f66270 */
[----:B------:R-:W-:Y:S01]  /*5430*/  FFMA.FTZ R13, R228, UR4, R13 ;  /* 0x00000004e40d7c23 */ /* 0x000fe2000801000d */
[-C--:B------:R-:W-:Y:S01]  /*5440*/  @!P0 ISETP.GE.AND P2, PT, R142, R150.reuse, PT ;  /* 0x000000968e00820c */ /* 0x080fe20003f46270 */
[----:B------:R-:W-:Y:S01]  /*5450*/  FFMA.FTZ R8, R8, c[0x0][0x23c], -R4 ;  /* 0x00008f0008087a23 */ /* 0x000fe20000010804 */
[----:B------:R-:W-:Y:S01]  /*5460*/  @!P0 FSEL R10, R10, -INF , !P3 ;  /* 0xff8000000a0a8808 */ /* 0x000fe20005800000 */
[C---:B------:R-:W-:Y:S01]  /*5470*/  FFMA.FTZ R17, R228.reuse, UR4, R17 ;  /* 0x00000004e4117c23 */ /* 0x040fe20008010011 */
[----:B------:R-:W-:Y:S01]  /*5480*/  @!P0 ISETP.GE.AND P3, PT, R5, R150, PT ;  /* 0x000000960500820c */ /* 0x000fe20003f66270 */
[----:B------:R-:W-:Y:S01]  /*5490*/  FFMA.FTZ R19, R228, UR4, R19 ;  /* 0x00000004e4137c23 */ /* 0x000fe20008010013 */
[----:B------:R-:W-:Y:S01]  /*54a0*/  @!P0 IADD3 R154, R237, 0x19, RZ ;  /* 0x00000019ed9a8810 */ /* 0x000fe20007ffe0ff */
[----:B------:R-:W-:Y:S01]  /*54b0*/  FFMA.FTZ R10, R10, c[0x0][0x23c], -R0 ;  /* 0x00008f000a0a7a23 */ /* 0x000fe20000010800 */
[----:B------:R-:W-:Y:S01]  /*54c0*/  @!P0 FSEL R12, R12, -INF , !P3 ;  /* 0xff8000000c0c8808 */ /* 0x000fe20005800000 */
[----:B------:R1:W-:Y:S01]  /*54d0*/  MUFU.EX2 R164, R6 ;  /* 0x0000000600a47308 */ /* 0x0003e20000000800 */
[-C--:B------:R-:W-:Y:S02]  /*54e0*/  @!P0 ISETP.GE.AND P3, PT, R5, R149.reuse, PT ;  /* 0x000000950500820c */ /* 0x080fe40003f66270 */
[----:B------:R-:W-:Y:S01]  /*54f0*/  @!P0 FSEL R13, R13, -INF , !P2 ;  /* 0xff8000000d0d8808 */ /* 0x000fe20005000000 */
[--C-:B------:R-:W-:Y:S01]  /*5500*/  FFMA.FTZ R12, R12, c[0x0][0x23c], -R4.reuse ;  /* 0x00008f000c0c7a23 */ /* 0x100fe20000010804 */
[C---:B------:R-:W-:Y:S02]  /*5510*/  @!P0 ISETP.GE.AND P2, PT, R142.reuse, R149, PT ;  /* 0x000000958e00820c */ /* 0x040fe40003f46270 */
[-C--:B------:R-:W-:Y:S01]  /*5520*/  @!P0 ISETP.GE.AND P4, PT, R142, R148.reuse, PT ;  /* 0x000000948e00820c */ /* 0x080fe20003f86270 */
[----:B------:R-:W-:Y:S01]  /*5530*/  FFMA.FTZ R13, R13, c[0x0][0x23c], -R4 ;  /* 0x00008f000d0d7a23 */ /* 0x000fe20000010804 */
[----:B------:R-:W-:Y:S01]  /*5540*/  @!P0 FSEL R14, R14, -INF , !P3 ;  /* 0xff8000000e0e8808 */ /* 0x000fe20005800000 */
[----:B------:R4:W-:Y:S01]  /*5550*/  MUFU.EX2 R234, R8 ;  /* 0x0000000800ea7308 */ /* 0x0009e20000000800 */
[-C--:B------:R-:W-:Y:S02]  /*5560*/  @!P0 ISETP.GE.AND P3, PT, R153, R148.reuse, PT ;  /* 0x000000949900820c */ /* 0x080fe40003f66270 */
[----:B------:R-:W-:Y:S01]  /*5570*/  @!P0 FSEL R15, R15, -INF , !P2 ;  /* 0xff8000000f0f8808 */ /* 0x000fe20005000000 */
[--C-:B------:R-:W-:Y:S01]  /*5580*/  FFMA.FTZ R14, R14, c[0x0][0x23c], -R0.reuse ;  /* 0x00008f000e0e7a23 */ /* 0x100fe20000010800 */
[----:B------:R-:W-:Y:S02]  /*5590*/  @!P0 ISETP.GE.AND P2, PT, R154, R148, PT ;  /* 0x000000949a00820c */ /* 0x000fe40003f46270 */
[----:B------:R-:W-:Y:S01]  /*55a0*/  @!P0 FSEL R17, R17, -INF , !P4 ;  /* 0xff80000011118808 */ /* 0x000fe20006000000 */
[----:B------:R-:W2:Y:S01]  /*55b0*/  LDL R148, [R1+0xc] ;  /* 0x00000c0001947983 */ /* 0x000ea20000100800 */
[----:B------:R-:W-:Y:S01]  /*55c0*/  @!P0 ISETP.GE.AND P4, PT, R142, R151, PT ;  /* 0x000000978e00820c */ /* 0x000fe20003f86270 */
[----:B------:R-:W-:Y:S01]  /*55d0*/  FFMA.FTZ R15, R15, c[0x0][0x23c], -R0 ;  /* 0x00008f000f0f7a23 */ /* 0x000fe20000010800 */
[----:B------:R-:W-:Y:S01]  /*55e0*/  @!P0 ISETP.GE.AND P1, PT, R153, R149, PT ;  /* 0x000000959900820c */ /* 0x000fe20003f26270 */
[----:B------:R4:W-:Y:S01]  /*55f0*/  MUFU.EX2 R235, R10 ;  /* 0x0000000a00eb7308 */ /* 0x0009e20000000800 */
[----:B------:R-:W-:Y:S01]  /*5600*/  @!P0 FSEL R19, R19, -INF , !P4 ;  /* 0xff80000013138808 */ /* 0x000fe20006000000 */
[----:B-1----:R-:W-:Y:S01]  /*5610*/  IMAD.WIDE.U32 R6, R158, -0x326172a9, RZ ;  /* 0xcd9e8d579e067825 */ /* 0x002fe200078e00ff */
[-C--:B------:R-:W-:Y:S03]  /*5620*/  @!P0 ISETP.GE.AND P4, PT, R143, R150.reuse, PT ;  /* 0x000000968f00820c */ /* 0x080fe60003f86270 */
[----:B------:R-:W-:Y:S01]  /*5630*/  IMAD.WIDE.U32 R142, R159, -0x326172a9, RZ ;  /* 0xcd9e8d579f8e7825 */ /* 0x000fe200078e00ff */
[----:B------:R-:W-:Y:S02]  /*5640*/  @!P0 FSEL R24, R24, -INF , !P4 ;  /* 0xff80000018188808 */ /* 0x000fe40006000000 */
[-C--:B------:R-:W-:Y:S01]  /*5650*/  @!P0 ISETP.GE.AND P4, PT, R153, R150.reuse, PT ;  /* 0x000000969900820c */ /* 0x080fe20003f86270 */
[----:B------:R-:W-:Y:S01]  /*5660*/  FFMA.FTZ R19, R19, c[0x0][0x23c], -R140 ;  /* 0x00008f0013137a23 */ /* 0x000fe2000001088c */
[----:B------:R-:W-:Y:S01]  /*5670*/  LOP3.LUT R5, R143, UR6, R6, 0x96, !PT ;  /* 0x000000068f057c12 */ /* 0x000fe2000f8e9606 */
[----:B------:R-:W-:Y:S01]  /*5680*/  FFMA.FTZ R24, R24, c[0x0][0x23c], -R4 ;  /* 0x00008f0018187a23 */ /* 0x000fe20000010804 */
[----:B----4-:R-:W-:Y:S01]  /*5690*/  LOP3.LUT R8, R155, R7, RZ, 0x3c, !PT ;  /* 0x000000079b087212 */ /* 0x010fe200078e3cff */
[----:B------:R-:W-:Y:S01]  /*56a0*/  IMAD.WIDE.U32 R6, R160, -0x2daee0ad, RZ ;  /* 0xd2511f53a0067825 */ /* 0x000fe200078e00ff */
[----:B------:R-:W-:Y:S01]  /*56b0*/  MUFU.EX2 R229, R14 ;  /* 0x0000000e00e57308 */ /* 0x000fe20000000800 */
[----:B------:R-:W-:Y:S02]  /*56c0*/  UIADD3 UR6, UR10, -0x126145ec, URZ ;  /* 0xed9eba140a067890 */ /* 0x000fe4000fffe03f */
[----:B------:R-:W-:Y:S01]  /*56d0*/  IMAD.WIDE.U32 R8, R8, -0x2daee0ad, RZ ;  /* 0xd2511f5308087825 */ /* 0x000fe200078e00ff */
[----:B------:R-:W-:Y:S03]  /*56e0*/  LOP3.LUT R7, R7, UR5, R230, 0x96, !PT ;  /* 0x0000000507077c12 */ /* 0x000fe6000f8e96e6 */
[----:B------:R-:W-:Y:S02]  /*56f0*/  LOP3.LUT R144, R133, UR6, R6, 0x96, !PT ;  /* 0x0000000685907c12 */ /* 0x000fe4000f8e9606 */
[----:B------:R-:W-:Y:S01]  /*5700*/  LOP3.LUT R10, R9, UR5, R162, 0x96, !PT ;  /* 0x00000005090a7c12 */ /* 0x000fe2000f8e96a2 */
[----:B------:R1:W-:Y:S01]  /*5710*/  MUFU.EX2 R230, R15 ;  /* 0x0000000f00e67308 */ /* 0x0003e20000000800 */
[----:B------:R-:W-:Y:S01]  /*5720*/  UIADD3 UR5, UR11, 0x78dde6e4, URZ ;  /* 0x78dde6e40b057890 */ /* 0x000fe2000fffe03f */
[----:B------:R-:W-:Y:S04]  /*5730*/  IMAD.WIDE.U32 R6, R7, -0x326172a9, RZ ;  /* 0xcd9e8d5707067825 */ /* 0x000fe800078e00ff */
[----:B------:R-:W-:Y:S04]  /*5740*/  IMAD.WIDE.U32 R144, R144, -0x326172a9, RZ ;  /* 0xcd9e8d5790907825 */ /* 0x000fe800078e00ff */
[----:B------:R4:W-:Y:S01]  /*5750*/  MUFU.EX2 R231, R11 ;  /* 0x0000000b00e77308 */ /* 0x0009e20000000800 */
[----:B------:R-:W-:Y:S09]  /*5760*/  FFMA.FTZ R162, R17, c[0x0][0x23c], -R141 ;  /* 0x00008f0011a27a23 */ /* 0x000ff2000001088d */
[----:B------:R4:W2:Y:S01]  /*5770*/  MUFU.EX2 R228, R12 ;  /* 0x0000000c00e47308 */ /* 0x0008a20000000800 */
[----:B-1----:R-:W-:Y:S05]  /*5780*/  IMAD.WIDE.U32 R14, R5, -0x2daee0ad, RZ ;  /* 0xd2511f53050e7825 */ /* 0x002fea00078e00ff */
[----:B------:R-:W-:Y:S04]  /*5790*/  LOP3.LUT R9, R15, UR6, R8, 0x96, !PT ;  /* 0x000000060f097c12 */ /* 0x000fe8000f8e9608 */
[----:B------:R1:W-:Y:S01]  /*57a0*/  MUFU.EX2 R167, R13 ;  /* 0x0000000d00a77308 */ /* 0x0003e20000000800 */
[----:B------:R-:W-:Y:S01]  /*57b0*/  LOP3.LUT R8, R145, UR8, R6, 0x96, !PT ;  /* 0x0000000891087c12 */ /* 0x000fe2000f8e9606 */
[----:B------:R-:W-:Y:S01]  /*57c0*/  UIADD3 UR6, UR10, -0x56f99767, URZ ;  /* 0xa90668990a067890 */ /* 0x000fe2000fffe03f */
[C---:B---3--:R-:W-:Y:S02]  /*57d0*/  FFMA.FTZ R31, R147.reuse, UR4, R31 ;  /* 0x00000004931f7c23 */ /* 0x048fe4000801001f */
[----:B----4-:R-:W-:Y:S04]  /*57e0*/  IMAD.WIDE.U32 R10, R10, -0x326172a9, RZ ;  /* 0xcd9e8d570a0a7825 */ /* 0x010fe800078e00ff */
[----:B------:R-:W-:Y:S01]  /*57f0*/  FFMA.FTZ R33, R147, UR4, R33 ;  /* 0x0000000493217c23 */ /* 0x000fe20008010021 */
[----:B------:R-:W-:Y:S01]  /*5800*/  LOP3.LUT R11, R11, UR5, R142, 0x96, !PT ;  /* 0x000000050b0b7c12 */ /* 0x000fe2000f8e968e */
[C---:B------:R-:W-:Y:S01]  /*5810*/  FFMA.FTZ R29, R147.reuse, UR4, R29 ;  /* 0x00000004931d7c23 */ /* 0x040fe2000801001d */
[----:B------:R-:W-:Y:S01]  /*5820*/  MUFU.EX2 R155, R24 ;  /* 0x00000018009b7308 */ /* 0x000fe20000000800 */
[----:B------:R-:W-:Y:S01]  /*5830*/  FFMA.FTZ R35, R147, UR4, R35 ;  /* 0x0000000493237c23 */ /* 0x000fe20008010023 */
[----:B------:R-:W-:Y:S01]  /*5840*/  LOP3.LUT R12, R7, UR5, R156, 0x96, !PT ;  /* 0x00000005070c7c12 */ /* 0x000fe2000f8e969c */
[----:B------:R-:W-:Y:S01]  /*5850*/  IMAD.WIDE.U32 R16, R9, -0x326172a9, RZ ;  /* 0xcd9e8d5709107825 */ /* 0x000fe200078e00ff */
[----:B------:R-:W-:Y:S01]  /*5860*/  UIADD3 UR5, UR10, 0x646e171e, URZ ;  /* 0x646e171e0a057890 */ /* 0x000fe2000fffe03f */
[----:B------:R-:W-:Y:S02]  /*5870*/  @!P0 FSEL R33, R33, -INF , !P2 ;  /* 0xff80000021218808 */ /* 0x000fe40005000000 */
[----:B------:R-:W-:Y:S01]  /*5880*/  IMAD.WIDE.U32 R8, R8, -0x2daee0ad, RZ ;  /* 0xd2511f5308087825 */ /* 0x000fe200078e00ff */
[----:B------:R-:W-:Y:S02]  /*5890*/  LOP3.LUT R6, R17, UR8, R10, 0x96, !PT ;  /* 0x0000000811067c12 */ /* 0x000fe4000f8e960a */
[----:B------:R3:W4:Y:S01]  /*58a0*/  MUFU.EX2 R160, R19 ;  /* 0x0000001300a07308 */ /* 0x0007220000000800 */
[----:B------:R-:W-:Y:S01]  /*58b0*/  IMAD.WIDE.U32 R10, R11, -0x2daee0ad, RZ ;  /* 0xd2511f530b0a7825 */ /* 0x000fe200078e00ff */
[C---:B------:R-:W-:Y:S02]  /*58c0*/  LOP3.LUT R142, R8.reuse, 0xffff, RZ, 0xc0, !PT ;  /* 0x0000ffff088e7812 */ /* 0x040fe400078ec0ff */
[----:B------:R-:W-:Y:S01]  /*58d0*/  LOP3.LUT R5, R8, 0xff, RZ, 0xc0, !PT ;  /* 0x000000ff08057812 */ /* 0x000fe200078ec0ff */
[----:B-1----:R-:W-:Y:S01]  /*58e0*/  IMAD.WIDE.U32 R12, R12, -0x2daee0ad, RZ ;  /* 0xd2511f530c0c7825 */ /* 0x002fe200078e00ff */
[----:B------:R-:W-:Y:S02]  /*58f0*/  LOP3.LUT R14, R11, UR6, R14, 0x96, !PT ;  /* 0x000000060b0e7c12 */ /* 0x000fe4000f8e960e */
[----:B------:R-:W-:Y:S01]  /*5900*/  SHF.R.U32.HI R146, RZ, 0x10, R8 ;  /* 0x00000010ff927819 */ /* 0x000fe20000011608 */
[----:B------:R-:W-:Y:S01]  /*5910*/  IMAD.WIDE.U32 R6, R6, -0x2daee0ad, RZ ;  /* 0xd2511f5306067825 */ /* 0x000fe200078e00ff */
[----:B------:R-:W-:Y:S01]  /*5920*/  LOP3.LUT R132, R13, UR6, R132, 0x96, !PT ;  /* 0x000000060d847c12 */ /* 0x000fe2000f8e9684 */
[----:B------:R-:W-:Y:S01]  /*5930*/  UIADD3 UR6, UR11, -0x4ab325aa, URZ ;  /* 0xb54cda560b067890 */ /* 0x000fe2000fffe03f */
[----:B------:R-:W-:Y:S01]  /*5940*/  LOP3.LUT R12, R9, UR5, R12, 0x96, !PT ;  /* 0x00000005090c7c12 */ /* 0x000fe2000f8e960c */
[----:B------:R-:W-:Y:S01]  /*5950*/  MUFU.EX2 R162, R162 ;  /* 0x000000a200a27308 */ /* 0x000fe20000000800 */
[----:B------:R-:W-:Y:S01]  /*5960*/  SHF.R.U32.HI R13, RZ, 0x18, R8 ;  /* 0x00000018ff0d7819 */ /* 0x000fe20000011608 */
[----:B------:R-:W-:Y:S01]  /*5970*/  IMAD.WIDE.U32 R8, R132, -0x326172a9, RZ ;  /* 0xcd9e8d5784087825 */ /* 0x000fe200078e00ff */
[C---:B------:R-:W-:Y:S02]  /*5980*/  LOP3.LUT R133, R6.reuse, 0xff, RZ, 0xc0, !PT ;  /* 0x000000ff06857812 */ /* 0x040fe400078ec0ff */
[----:B------:R-:W-:Y:S02]  /*5990*/  SHF.R.U32.HI R238, RZ, 0x10, R6 ;  /* 0x00000010ffee7819 */ /* 0x000fe40000011606 */
[----:B------:R-:W-:Y:S02]  /*59a0*/  LOP3.LUT R143, R6, 0xffff, RZ, 0xc0, !PT ;  /* 0x0000ffff068f7812 */ /* 0x000fe400078ec0ff */
[----:B------:R-:W-:Y:S01]  /*59b0*/  LOP3.LUT R11, R7, UR5, R10, 0x96, !PT ;  /* 0x00000005070b7c12 */ /* 0x000fe2000f8e960a */
[----:B------:R-:W-:Y:S01]  /*59c0*/  ULDC.U8 UR5, c[0x0][0x2d8] ;  /* 0x0000b60000057ab9 */ /* 0x000fe20000000000 */
[----:B------:R-:W-:Y:S01]  /*59d0*/  SHF.R.U32.HI R145, RZ, 0x18, R6 ;  /* 0x00000018ff917819 */ /* 0x000fe20000011606 */
[----:B------:R-:W-:Y:S01]  /*59e0*/  IMAD.WIDE.U32 R6, R14, -0x326172a9, RZ ;  /* 0xcd9e8d570e067825 */ /* 0x000fe200078e00ff */
[----:B------:R-:W-:Y:S01]  /*59f0*/  LOP3.LUT R10, R9, UR6, R144, 0x96, !PT ;  /* 0x00000006090a7c12 */ /* 0x000fe2000f8e9690 */
[----:B------:R-:W-:Y:S01]  /*5a00*/  MUFU.EX2 R159, R20 ;  /* 0x00000014009f7308 */ /* 0x000fe20000000800 */
[----:B------:R-:W-:Y:S02]  /*5a10*/  LOP3.LUT R15, R8, 0xffff, RZ, 0xc0, !PT ;  /* 0x0000ffff080f7812 */ /* 0x000fe400078ec0ff */
[----:B------:R-:W-:Y:S02]  /*5a20*/  LOP3.LUT R9, R6, 0xffff, RZ, 0xc0, !PT ;  /* 0x0000ffff06097812 */ /* 0x000fe400078ec0ff */
[--C-:B------:R-:W-:Y:S02]  /*5a30*/  SHF.R.U32.HI R17, RZ, 0x10, R8.reuse ;  /* 0x00000010ff117819 */ /* 0x100fe40000011608 */
[----:B---3--:R-:W-:Y:S02]  /*5a40*/  SHF.R.U32.HI R19, RZ, 0x18, R8 ;  /* 0x00000018ff137819 */ /* 0x008fe40000011608 */
[----:B------:R-:W-:Y:S01]  /*5a50*/  SHF.R.U32.HI R14, RZ, 0x18, R6 ;  /* 0x00000018ff0e7819 */ /* 0x000fe20000011606 */
[C---:B--2---:R-:W-:Y:S02]  /*5a60*/  FFMA.FTZ R21, R161.reuse, UR4, R21 ;  /* 0x00000004a1157c23 */ /* 0x044fe40008010015 */
[C---:B------:R-:W-:Y:S02]  /*5a70*/  FFMA.FTZ R23, R161.reuse, UR4, R23 ;  /* 0x00000004a1177c23 */ /* 0x040fe40008010017 */
[----:B------:R-:W-:Y:S01]  /*5a80*/  FFMA.FTZ R25, R161, UR4, R25 ;  /* 0x00000004a1197c23 */ /* 0x000fe20008010019 */
[----:B------:R-:W-:Y:S01]  /*5a90*/  @!P0 FSEL R21, R21, -INF , !P5 ;  /* 0xff80000015158808 */ /* 0x000fe20006800000 */
[----:B------:R-:W-:Y:S01]  /*5aa0*/  FFMA.FTZ R27, R161, UR4, R27 ;  /* 0x00000004a11b7c23 */ /* 0x000fe2000801001b */
[C---:B------:R-:W-:Y:S01]  /*5ab0*/  @!P0 ISETP.GE.AND P5, PT, R152.reuse, R151, PT ;  /* 0x000000979800820c */ /* 0x040fe20003fa6270 */
[----:B------:R1:W-:Y:S01]  /*5ac0*/  MUFU.EX2 R161, R18 ;  /* 0x0000001200a17308 */ /* 0x0003e20000000800 */
[----:B------:R-:W-:Y:S01]  /*5ad0*/  @!P0 FSEL R25, R25, -INF , !P6 ;  /* 0xff80000019198808 */ /* 0x000fe20007000000 */
[--C-:B------:R-:W-:Y:S01]  /*5ae0*/  FFMA.FTZ R21, R21, c[0x0][0x23c], -R141.reuse ;  /* 0x00008f0015157a23 */ /* 0x100fe2000001088d */
[----:B------:R-:W-:Y:S02]  /*5af0*/  @!P0 FSEL R23, R23, -INF , !P5 ;  /* 0xff80000017178808 */ /* 0x000fe40006800000 */
[-C--:B------:R-:W-:Y:S01]  /*5b00*/  @!P0 ISETP.GE.AND P5, PT, R152, R149.reuse, PT ;  /* 0x000000959800820c */ /* 0x080fe20003fa6270 */
[----:B------:R-:W-:Y:S01]  /*5b10*/  FFMA.FTZ R25, R25, c[0x0][0x23c], -R4 ;  /* 0x00008f0019197a23 */ /* 0x000fe20000010804 */
[C---:B------:R-:W-:Y:S01]  /*5b20*/  @!P0 ISETP.GE.AND P6, PT, R154.reuse, R150, PT ;  /* 0x000000969a00820c */ /* 0x040fe20003fc6270 */
[----:B------:R-:W-:Y:S01]  /*5b30*/  FFMA.FTZ R23, R23, c[0x0][0x23c], -R140 ;  /* 0x00008f0017177a23 */ /* 0x000fe2000001088c */
[----:B------:R-:W-:Y:S01]  /*5b40*/  @!P0 FSEL R27, R27, -INF , !P5 ;  /* 0xff8000001b1b8808 */ /* 0x000fe20006800000 */
[----:B------:R-:W-:Y:S01]  /*5b50*/  MUFU.EX2 R158, R21 ;  /* 0x00000015009e7308 */ /* 0x000fe20000000800 */
[----:B------:R-:W-:Y:S02]  /*5b60*/  @!P0 ISETP.GE.AND P5, PT, R154, R149, PT ;  /* 0x000000959a00820c */ /* 0x000fe40003fa6270 */
[----:B------:R-:W-:Y:S01]  /*5b70*/  @!P0 FSEL R29, R29, -INF , !P6 ;  /* 0xff8000001d1d8808 */ /* 0x000fe20007000000 */
[----:B------:R-:W-:Y:S01]  /*5b80*/  FFMA.FTZ R27, R27, c[0x0][0x23c], -R0 ;  /* 0x00008f001b1b7a23 */ /* 0x000fe20000010800 */
[----:B------:R-:W-:Y:S02]  /*5b90*/  @!P0 FSEL R31, R31, -INF , !P5 ;  /* 0xff8000001f1f8808 */ /* 0x000fe40006800000 */
[----:B------:R-:W-:Y:S02]  /*5ba0*/  ISETP.LE.U32.AND P5, PT, R13, UR5, PT ;  /* 0x000000050d007c0c */ /* 0x000fe4000bfa3070 */
[----:B------:R-:W-:Y:S01]  /*5bb0*/  LOP3.LUT R13, R6, 0xff, RZ, 0xc0, !PT ;  /* 0x000000ff060d7812 */ /* 0x000fe200078ec0ff */
[----:B------:R-:W-:Y:S01]  /*5bc0*/  MUFU.EX2 R156, R23 ;  /* 0x00000017009c7308 */ /* 0x000fe20000000800 */
[-C--:B------:R-:W-:Y:S02]  /*5bd0*/  @!P0 ISETP.GE.AND P6, PT, R154, R151.reuse, PT ;  /* 0x000000979a00820c */ /* 0x080fe40003fc6270 */
[----:B-1----:R-:W-:Y:S02]  /*5be0*/  LOP3.LUT R18, R8, 0xff, RZ, 0xc0, !PT ;  /* 0x000000ff08127812 */ /* 0x002fe400078ec0ff */
[----:B------:R-:W-:Y:S02]  /*5bf0*/  SHF.R.U32.HI R8, RZ, 0x10, R6 ;  /* 0x00000010ff087819 */ /* 0x000fe40000011606 */
[----:B------:R-:W-:Y:S02]  /*5c00*/  SHF.R.U32.HI R6, RZ, 0x18, R10 ;  /* 0x00000018ff067819 */ /* 0x000fe4000001160a */
[----:B------:R-:W-:Y:S01]  /*5c10*/  @!P0 FSEL R35, R35, -INF , !P6 ;  /* 0xff80000023238808 */ /* 0x000fe20007000000 */
[----:B------:R-:W-:Y:S01]  /*5c20*/  MUFU.EX2 R154, R25 ;  /* 0x00000019009a7308 */ /* 0x000fe20000000800 */
[----:B------:R-:W-:Y:S09]  /*5c30*/  ISETP.LE.U32.AND P2, PT, R6, UR5, PT ;  /* 0x0000000506007c0c */ /* 0x000ff2000bf43070 */
[----:B------:R-:W-:Y:S04]  /*5c40*/  MUFU.EX2 R152, R27 ;  /* 0x0000001b00987308 */ /* 0x000fe80000000800 */
[----:B------:R-:W-:Y:S01]  /*5c50*/  @!P2 FADD.FTZ R233, -R233, -RZ ;  /* 0x800000ffe9e9a221 */ /* 0x000fe20000010100 */
[----:B------:R-:W-:Y:S11]  /*5c60*/  ISETP.LE.U32.AND P2, PT, R13, UR5, PT ;  /* 0x000000050d007c0c */ /* 0x000ff6000bf43070 */
[----:B------:R-:W-:Y:S02]  /*5c70*/  @!UPT UIADD3 URZ, URZ, URZ, URZ ;  /* 0x0000003f3f3ff290 */ /* 0x000fe4000fffe03f */
[----:B------:R-:W-:Y:S01]  /*5c80*/  @!P2 FADD.FTZ R228, -R228, -RZ ;  /* 0x800000ffe4e4a221 */ /* 0x000fe20000010100 */
[----:B------:R-:W-:Y:S11]  /*5c90*/  ISETP.LE.U32.AND P2, PT, R18, UR5, PT ;  /* 0x0000000512007c0c */ /* 0x000ff6000bf43070 */
[----:B------:R-:W-:Y:S02]  /*5ca0*/  @!UPT UIADD3 URZ, URZ, URZ, URZ ;  /* 0x0000003f3f3ff290 */ /* 0x000fe4000fffe03f */
[----:B------:R-:W-:Y:S01]  /*5cb0*/  @!P2 FADD.FTZ R163, -R163, -RZ ;  /* 0x800000ffa3a3a221 */ /* 0x000fe20000010100 */
[----:B------:R-:W-:Y:S11]  /*5cc0*/  ISETP.LE.U32.AND P2, PT, R19, UR5, PT ;  /* 0x0000000513007c0c */ /* 0x000ff6000bf43070 */
[----:B------:R-:W-:Y:S02]  /*5cd0*/  @!UPT UIADD3 URZ, URZ, URZ, URZ ;  /* 0x0000003f3f3ff290 */ /* 0x000fe4000fffe03f */
[----:B----4-:R-:W-:Y:S02]  /*5ce0*/  @!P2 FADD.FTZ R160, -R160, -RZ ;  /* 0x800000ffa0a0a221 */ /* 0x010fe40000010100 */
[C---:B------:R-:W-:Y:S02]  /*5cf0*/  FFMA.FTZ R30, R148.reuse, UR4, R30 ;  /* 0x00000004941e7c23 */ /* 0x040fe4000801001e */
[C---:B------:R-:W-:Y:S02]  /*5d00*/  FFMA.FTZ R32, R148.reuse, UR4, R32 ;  /* 0x0000000494207c23 */ /* 0x040fe40008010020 */
[----:B------:R-:W-:Y:S01]  /*5d10*/  FFMA.FTZ R28, R148, UR4, R28 ;  /* 0x00000004941c7c23 */ /* 0x000fe2000801001c */
[----:B------:R-:W-:Y:S01]  /*5d20*/  @!P0 FSEL R30, R30, -INF , !P1 ;  /* 0xff8000001e1e8808 */ /* 0x000fe20004800000 */
[----:B------:R-:W-:Y:S01]  /*5d30*/  FFMA.FTZ R34, R148, UR4, R34 ;  /* 0x0000000494227c23 */ /* 0x000fe20008010022 */
[----:B------:R-:W-:Y:S02]  /*5d40*/  ISETP.LE.U32.AND P1, PT, R5, UR5, PT ;  /* 0x0000000505007c0c */ /* 0x000fe4000bf23070 */
[----:B------:R-:W-:Y:S01]  /*5d50*/  LOP3.LUT R5, R7, UR6, R16, 0x96, !PT ;  /* 0x0000000607057c12 */ /* 0x000fe2000f8e9610 */
[--C-:B------:R-:W-:Y:S01]  /*5d60*/  FFMA.FTZ R30, R30, c[0x0][0x23c], -R0.reuse ;  /* 0x00008f001e1e7a23 */ /* 0x100fe20000010800 */
[----:B------:R-:W-:Y:S01]  /*5d70*/  LOP3.LUT R7, R10, 0xff, RZ, 0xc0, !PT ;  /* 0x000000ff0a077812 */ /* 0x000fe200078ec0ff */
[----:B------:R-:W-:Y:S01]  /*5d80*/  FFMA.FTZ R0, R31, c[0x0][0x23c], -R0 ;  /* 0x00008f001f007a23 */ /* 0x000fe20000010800 */
[----:B------:R-:W-:Y:S01]  /*5d90*/  @!P0 FSEL R32, R32, -INF , !P3 ;  /* 0xff80000020208808 */ /* 0x000fe20005800000 */
[----:B------:R-:W-:Y:S01]  /*5da0*/  MUFU.EX2 R147, R30 ;  /* 0x0000001e00937308 */ /* 0x000fe20000000800 */
[----:B------:R-:W-:Y:S02]  /*5db0*/  ISETP.LE.U32.AND P3, PT, R7, UR5, PT ;  /* 0x0000000507007c0c */ /* 0x000fe4000bf63070 */
[----:B------:R-:W-:Y:S01]  /*5dc0*/  SHF.R.U32.HI R7, RZ, 0x10, R10 ;  /* 0x00000010ff077819 */ /* 0x000fe2000001160a */
[--C-:B------:R-:W-:Y:S01]  /*5dd0*/  FFMA.FTZ R32, R32, c[0x0][0x23c], -R141.reuse ;  /* 0x00008f0020207a23 */ /* 0x100fe2000001088d */
[----:B------:R-:W-:Y:S01]  /*5de0*/  LOP3.LUT R10, R10, 0xffff, RZ, 0xc0, !PT ;  /* 0x0000ffff0a0a7812 */ /* 0x000fe200078ec0ff */
[----:B------:R-:W-:Y:S01]  /*5df0*/  FFMA.FTZ R141, R33, c[0x0][0x23c], -R141 ;  /* 0x00008f00218d7a23 */ /* 0x000fe2000001088d */
[----:B------:R-:W-:Y:S02]  /*5e00*/  @!P0 FSEL R28, R28, -INF , !P4 ;  /* 0xff8000001c1c8808 */ /* 0x000fe40006000000 */
[----:B------:R-:W-:Y:S01]  /*5e10*/  SHF.R.U32.HI R6, RZ, 0x8, R10 ;  /* 0x00000008ff067819 */ /* 0x000fe2000001160a */
[----:B------:R1:W-:Y:S01]  /*5e20*/  MUFU.EX2 R148, R141 ;  /* 0x0000008d00947308 */ /* 0x0003e20000000800 */
[----:B------:R-:W-:Y:S01]  /*5e30*/  @!P0 ISETP.GE.AND P4, PT, R153, R151, PT ;  /* 0x000000979900820c */ /* 0x000fe20003f86270 */
[--C-:B------:R-:W-:Y:S01]  /*5e40*/  FFMA.FTZ R28, R28, c[0x0][0x23c], -R4.reuse ;  /* 0x00008f001c1c7a23 */ /* 0x100fe20000010804 */
[----:B------:R-:W-:Y:S01]  /*5e50*/  LOP3.LUT R6, R6, 0xffff, RZ, 0xc0, !PT ;  /* 0x0000ffff06067812 */ /* 0x000fe200078ec0ff */
[----:B------:R-:W-:Y:S01]  /*5e60*/  FFMA.FTZ R4, R29, c[0x0][0x23c], -R4 ;  /* 0x00008f001d047a23 */ /* 0x000fe20000010804 */
[----:B------:R-:W-:Y:S01]  /*5e70*/  @!P0 FSEL R34, R34, -INF , !P4 ;  /* 0xff80000022228808 */ /* 0x000fe20006000000 */
[----:B------:R-:W-:Y:S01]  /*5e80*/  @!P3 FADD.FTZ R166, -R166, -RZ ;  /* 0x800000ffa6a6b221 */ /* 0x000fe20000010100 */
[----:B------:R-:W-:Y:S02]  /*5e90*/  ISETP.LE.U32.AND P0, PT, R6, UR5, PT ;  /* 0x0000000506007c0c */ /* 0x000fe4000bf03070 */
[----:B------:R-:W-:Y:S01]  /*5ea0*/  LOP3.LUT R7, R7, 0xff, RZ, 0xc0, !PT ;  /* 0x000000ff07077812 */ /* 0x000fe200078ec0ff */
[----:B------:R-:W-:Y:S01]  /*5eb0*/  MUFU.EX2 R150, R4 ;  /* 0x0000000400967308 */ /* 0x000fe20000000800 */
[----:B------:R-:W-:Y:S01]  /*5ec0*/  LOP3.LUT R6, R5, 0xffff, RZ, 0xc0, !PT ;  /* 0x0000ffff05067812 */ /* 0x000fe200078ec0ff */
[--C-:B------:R-:W-:Y:S01]  /*5ed0*/  FFMA.FTZ R34, R34, c[0x0][0x23c], -R140.reuse ;  /* 0x00008f0022227a23 */ /* 0x100fe2000001088c */
[----:B------:R-:W-:Y:S01]  /*5ee0*/  ISETP.LE.U32.AND P4, PT, R7, UR5, PT ;  /* 0x0000000507007c0c */ /* 0x000fe2000bf83070 */
[----:B------:R-:W-:Y:S01]  /*5ef0*/  FFMA.FTZ R140, R35, c[0x0][0x23c], -R140 ;  /* 0x00008f00238c7a23 */ /* 0x000fe2000001088c */
[----:B------:R-:W-:Y:S02]  /*5f00*/  LOP3.LUT R7, R5, 0xff, RZ, 0xc0, !PT ;  /* 0x000000ff05077812 */ /* 0x000fe400078ec0ff */
[----:B------:R-:W-:Y:S02]  /*5f10*/  SHF.R.U32.HI R6, RZ, 0x8, R6 ;  /* 0x00000008ff067819 */ /* 0x000fe40000011606 */
[----:B------:R-:W-:Y:S01]  /*5f20*/  ISETP.LE.U32.AND P6, PT, R7, UR5, PT ;  /* 0x0000000507007c0c */ /* 0x000fe2000bfc3070 */
[----:B------:R-:W-:Y:S01]  /*5f30*/  @!P0 FADD.FTZ R165, -R165, -RZ ;  /* 0x800000ffa5a58221 */ /* 0x000fe20000010100 */
[----:B------:R-:W-:Y:S01]  /*5f40*/  LOP3.LUT R6, R6, 0xffff, RZ, 0xc0, !PT ;  /* 0x0000ffff06067812 */ /* 0x000fe200078ec0ff */
[----:B------:R-:W2:Y:S01]  /*5f50*/  MUFU.EX2 R149, R32 ;  /* 0x0000002000957308 */ /* 0x000ea20000000800 */
[--C-:B------:R-:W-:Y:S01]  /*5f60*/  SHF.R.U32.HI R7, RZ, 0x18, R5.reuse ;  /* 0x00000018ff077819 */ /* 0x100fe20000011605 */
[----:B-1----:R-:W-:Y:S01]  /*5f70*/  IMAD.U32 R141, RZ, RZ, UR16 ;  /* 0x00000010ff8d7e24 */ /* 0x002fe2000f8e00ff */
[----:B------:R-:W-:Y:S01]  /*5f80*/  SHF.R.U32.HI R5, RZ, 0x10, R5 ;  /* 0x00000010ff057819 */ /* 0x000fe20000011605 */
[----:B------:R-:W-:Y:S01]  /*5f90*/  @!P4 FADD.FTZ R164, -R164, -RZ ;  /* 0x800000ffa4a4c221 */ /* 0x000fe20000010100 */
[----:B------:R-:W-:Y:S02]  /*5fa0*/  ISETP.LE.U32.AND P0, PT, R6, UR5, PT ;  /* 0x0000000506007c0c */ /* 0x000fe4000bf03070 */
[----:B------:R-:W-:Y:S02]  /*5fb0*/  LOP3.LUT R5, R5, 0xff, RZ, 0xc0, !PT ;  /* 0x000000ff05057812 */ /* 0x000fe400078ec0ff */
[----:B------:R-:W-:Y:S01]  /*5fc0*/  SHF.R.U32.HI R6, RZ, 0x8, R9 ;  /* 0x00000008ff067819 */ /* 0x000fe20000011609 */
[----:B------:R-:W-:Y:S01]  /*5fd0*/  @!P6 FADD.FTZ R234, -R234, -RZ ;  /* 0x800000ffeaeae221 */ /* 0x000fe20000010100 */
[----:B------:R-:W-:Y:S01]  /*5fe0*/  ISETP.LE.U32.AND P4, PT, R5, UR5, PT ;  /* 0x0000000505007c0c */ /* 0x000fe2000bf83070 */
[----:B------:R-:W-:Y:S01]  /*5ff0*/  MUFU.EX2 R144, R0 ;  /* 0x0000000000907308 */ /* 0x000fe20000000800 */
[----:B------:R-:W-:Y:S02]  /*6000*/  LOP3.LUT R5, R8, 0xff, RZ, 0xc0, !PT ;  /* 0x000000ff08057812 */ /* 0x000fe400078ec0ff */
[----:B------:R-:W-:Y:S02]  /*6010*/  ISETP.LE.U32.AND P3, PT, R7, UR5, PT ;  /* 0x0000000507007c0c */ /* 0x000fe4000bf63070 */
[----:B------:R-:W-:Y:S01]  /*6020*/  ISETP.LE.U32.AND P6, PT, R5, UR5, PT ;  /* 0x0000000505007c0c */ /* 0x000fe2000bfc3070 */
[----:B------:R-:W-:Y:S01]  /*6030*/  @!P0 FADD.FTZ R232, -R232, -RZ ;  /* 0x800000ffe8e88221 */ /* 0x000fe20000010100 */
[----:B------:R-:W-:Y:S02]  /*6040*/  LOP3.LUT R5, R6, 0xffff, RZ, 0xc0, !PT ;  /* 0x0000ffff06057812 */ /* 0x000fe400078ec0ff */
[----:B------:R-:W-:Y:S01]  /*6050*/  LOP3.LUT R6, R12, 0xff, RZ, 0xc0, !PT ;  /* 0x000000ff0c067812 */ /* 0x000fe200078ec0ff */
[----:B------:R-:W1:Y:S01]  /*6060*/  MUFU.EX2 R153, R26 ;  /* 0x0000001a00997308 */ /* 0x000e620000000800 */
[----:B------:R-:W-:Y:S01]  /*6070*/  ISETP.LE.U32.AND P0, PT, R5, UR5, PT ;  /* 0x0000000505007c0c */ /* 0x000fe2000bf03070 */
[----:B------:R-:W-:Y:S01]  /*6080*/  @!P4 FADD.FTZ R235, -R235, -RZ ;  /* 0x800000ffebebc221 */ /* 0x000fe20000010100 */
[----:B------:R-:W-:Y:S01]  /*6090*/  SHF.R.U32.HI R5, RZ, 0x8, R15 ;  /* 0x00000008ff057819 */ /* 0x000fe2000001160f */
[----:B--2---:R-:W-:Y:S01]  /*60a0*/  @!P1 FADD.FTZ R149, -R149, -RZ ;  /* 0x800000ff95959221 */ /* 0x004fe20000010100 */
[----:B------:R-:W-:Y:S01]  /*60b0*/  ISETP.LE.U32.AND P4, PT, R6, UR5, PT ;  /* 0x0000000506007c0c */ /* 0x000fe2000bf83070 */
[----:B------:R-:W-:Y:S01]  /*60c0*/  @!P3 FADD.FTZ R231, -R231, -RZ ;  /* 0x800000ffe7e7b221 */ /* 0x000fe20000010100 */
[----:B------:R-:W-:Y:S01]  /*60d0*/  LOP3.LUT R6, R17, 0xff, RZ, 0xc0, !PT ;  /* 0x000000ff11067812 */ /* 0x000fe200078ec0ff */
[----:B------:R-:W-:Y:S01]  /*60e0*/  @!P6 FADD.FTZ R229, -R229, -RZ ;  /* 0x800000ffe5e5e221 */ /* 0x000fe20000010100 */
[----:B------:R-:W-:Y:S01]  /*60f0*/  LOP3.LUT R5, R5, 0xffff, RZ, 0xc0, !PT ;  /* 0x0000ffff05057812 */ /* 0x000fe200078ec0ff */
[----:B------:R-:W-:Y:S01]  /*6100*/  MUFU.EX2 R151, R28 ;  /* 0x0000001c00977308 */ /* 0x000fe20000000800 */
[----:B------:R-:W-:Y:S02]  /*6110*/  ISETP.LE.U32.AND P3, PT, R14, UR5, PT ;  /* 0x000000050e007c0c */ /* 0x000fe4000bf63070 */
[----:B------:R-:W-:Y:S01]  /*6120*/  ISETP.LE.U32.AND P6, PT, R5, UR5, PT ;  /* 0x0000000505007c0c */ /* 0x000fe2000bfc3070 */
[----:B------:R-:W-:Y:S01]  /*6130*/  @!P0 FADD.FTZ R167, -R167, -RZ ;  /* 0x800000ffa7a78221 */ /* 0x000fe20000010100 */
[----:B------:R-:W-:Y:S02]  /*6140*/  ISETP.LE.U32.AND P0, PT, R6, UR5, PT ;  /* 0x0000000506007c0c */ /* 0x000fe4000bf03070 */
[----:B------:R-:W-:Y:S01]  /*6150*/  LOP3.LUT R5, R12, 0xffff, RZ, 0xc0, !PT ;  /* 0x0000ffff0c057812 */ /* 0x000fe200078ec0ff */
[----:B------:R-:W-:Y:S01]  /*6160*/  @!P4 FADD.FTZ R159, -R159, -RZ ;  /* 0x800000ff9f9fc221 */ /* 0x000fe20000010100 */
[--C-:B------:R-:W-:Y:S02]  /*6170*/  SHF.R.U32.HI R6, RZ, 0x18, R12.reuse ;  /* 0x00000018ff067819 */ /* 0x100fe4000001160c */
[----:B------:R-:W-:Y:S02]  /*6180*/  SHF.R.U32.HI R4, RZ, 0x8, R5 ;  /* 0x00000008ff047819 */ /* 0x000fe40000011605 */
[----:B------:R-:W-:Y:S01]  /*6190*/  SHF.R.U32.HI R12, RZ, 0x10, R12 ;  /* 0x00000010ff0c7819 */ /* 0x000fe2000001160c */
[----:B------:R-:W-:Y:S01]  /*61a0*/  @!P3 FADD.FTZ R230, -R230, -RZ ;  /* 0x800000ffe6e6b221 */ /* 0x000fe20000010100 */
[----:B------:R-:W-:Y:S01]  /*61b0*/  LOP3.LUT R4, R4, 0xffff, RZ, 0xc0, !PT ;  /* 0x0000ffff04047812 */ /* 0x000fe200078ec0ff */
[----:B------:R-:W-:Y:S01]  /*61c0*/  @!P6 FADD.FTZ R162, -R162, -RZ ;  /* 0x800000ffa2a2e221 */ /* 0x000fe20000010100 */
[----:B------:R-:W-:Y:S01]  /*61d0*/  LOP3.LUT R12, R12, 0xff, RZ, 0xc0, !PT ;  /* 0x000000ff0c0c7812 */ /* 0x000fe200078ec0ff */
[----:B------:R-:W-:Y:S01]  /*61e0*/  @!P0 FADD.FTZ R161, -R161, -RZ ;  /* 0x800000ffa1a18221 */ /* 0x000fe20000010100 */
[----:B------:R-:W-:Y:S02]  /*61f0*/  ISETP.LE.U32.AND P0, PT, R4, UR5, PT ;  /* 0x0000000504007c0c */ /* 0x000fe4000bf03070 */
[C---:B------:R-:W-:Y:S02]  /*6200*/  LOP3.LUT R4, R11.reuse, 0xffff, RZ, 0xc0, !PT ;  /* 0x0000ffff0b047812 */ /* 0x040fe400078ec0ff */
[----:B------:R-:W-:Y:S02]  /*6210*/  ISETP.LE.U32.AND P3, PT, R6, UR5, PT ;  /* 0x0000000506007c0c */ /* 0x000fe4000bf63070 */
[----:B------:R-:W-:Y:S02]  /*6220*/  LOP3.LUT R6, R11, 0xff, RZ, 0xc0, !PT ;  /* 0x000000ff0b067812 */ /* 0x000fe400078ec0ff */
[----:B------:R-:W-:Y:S02]  /*6230*/  ISETP.LE.U32.AND P6, PT, R12, UR5, PT ;  /* 0x000000050c007c0c */ /* 0x000fe4000bfc3070 */
[----:B------:R-:W-:Y:S02]  /*6240*/  SHF.R.U32.HI R5, RZ, 0x10, R11 ;  /* 0x00000010ff057819 */ /* 0x000fe4000001160b */
[----:B------:R-:W-:Y:S01]  /*6250*/  SHF.R.U32.HI R4, RZ, 0x8, R4 ;  /* 0x00000008ff047819 */ /* 0x000fe20000011604 */
[----:B------:R-:W-:Y:S01]  /*6260*/  @!P0 FADD.FTZ R158, -R158, -RZ ;  /* 0x800000ff9e9e8221 */ /* 0x000fe20000010100 */
[----:B------:R-:W-:Y:S02]  /*6270*/  ISETP.LE.U32.AND P2, PT, R6, UR5, PT ;  /* 0x0000000506007c0c */ /* 0x000fe4000bf43070 */
[----:B------:R-:W-:Y:S01]  /*6280*/  LOP3.LUT R4, R4, 0xffff, RZ, 0xc0, !PT ;  /* 0x0000ffff04047812 */ /* 0x000fe200078ec0ff */
[----:B------:R-:W-:Y:S01]  /*6290*/  @!P3 FADD.FTZ R156, -R156, -RZ ;  /* 0x800000ff9c9cb221 */ /* 0x000fe20000010100 */
[----:B------:R-:W-:Y:S02]  /*62a0*/  LOP3.LUT R5, R5, 0xff, RZ, 0xc0, !PT ;  /* 0x000000ff05057812 */ /* 0x000fe400078ec0ff */
[----:B------:R-:W-:Y:S01]  /*62b0*/  ISETP.LE.U32.AND P0, PT, R4, UR5, PT ;  /* 0x0000000504007c0c */ /* 0x000fe2000bf03070 */
[----:B------:R-:W-:Y:S01]  /*62c0*/  @!P6 FADD.FTZ R157, -R157, -RZ ;  /* 0x800000ff9d9de221 */ /* 0x000fe20000010100 */
[----:B------:R-:W-:Y:S02]  /*62d0*/  LOP3.LUT R4, R146, 0xff, RZ, 0xc0, !PT ;  /* 0x000000ff92047812 */ /* 0x000fe400078ec0ff */
[----:B------:R-:W-:Y:S01]  /*62e0*/  ISETP.LE.U32.AND P4, PT, R5, UR5, PT ;  /* 0x0000000505007c0c */ /* 0x000fe2000bf83070 */
[----:B------:R-:W2:Y:S01]  /*62f0*/  MUFU.EX2 R146, R34 ;  /* 0x0000002200927308 */ /* 0x000ea20000000800 */
[----:B------:R-:W-:Y:S01]  /*6300*/  SHF.R.U32.HI R5, RZ, 0x8, R142 ;  /* 0x00000008ff057819 */ /* 0x000fe2000001168e */
[----:B------:R-:W-:Y:S01]  /*6310*/  @!P2 FADD.FTZ R155, -R155, -RZ ;  /* 0x800000ff9b9ba221 */ /* 0x000fe20000010100 */
[----:B------:R-:W-:Y:S02]  /*6320*/  ISETP.LE.U32.AND P6, PT, R4, UR5, PT ;  /* 0x0000000504007c0c */ /* 0x000fe4000bfc3070 */
[----:B------:R-:W-:Y:S02]  /*6330*/  LOP3.LUT R4, R5, 0xffff, RZ, 0xc0, !PT ;  /* 0x0000ffff05047812 */ /* 0x000fe400078ec0ff */
[----:B------:R-:W-:Y:S01]  /*6340*/  SHF.R.U32.HI R5, RZ, 0x8, R143 ;  /* 0x00000008ff057819 */ /* 0x000fe2000001168f */
[----:B------:R-:W-:Y:S01]  /*6350*/  @!P0 FADD.FTZ R154, -R154, -RZ ;  /* 0x800000ff9a9a8221 */ /* 0x000fe20000010100 */
[----:B------:R-:W-:Y:S02]  /*6360*/  ISETP.LE.U32.AND P2, PT, R4, UR5, PT ;  /* 0x0000000504007c0c */ /* 0x000fe4000bf43070 */
[----:B------:R-:W-:Y:S01]  /*6370*/  F2FP.RELU.PACK_AB R4, R165, R166 ;  /* 0x000000a6a504723e */ /* 0x000fe200000008ff */
[----:B-1----:R-:W-:Y:S01]  /*6380*/  @!P4 FADD.FTZ R153, -R153, -RZ ;  /* 0x800000ff9999c221 */ /* 0x002fe20000010100 */
[----:B------:R-:W-:Y:S02]  /*6390*/  F2FP.RELU.PACK_AB R7, R233, R164 ;  /* 0x000000a4e907723e */ /* 0x000fe400000008ff */
[----:B------:R-:W-:Y:S01]  /*63a0*/  LOP3.LUT R5, R5, 0xffff, RZ, 0xc0, !PT ;  /* 0x0000ffff05057812 */ /* 0x000fe200078ec0ff */
[----:B------:R1:W-:Y:S01]  /*63b0*/  STS [R242+0x13000], R4 ;  /* 0x01300004f2007388 */ /* 0x0003e20000000800 */
[----:B------:R-:W-:Y:S02]  /*63c0*/  LOP3.LUT R6, R238, 0xff, RZ, 0xc0, !PT ;  /* 0x000000ffee067812 */ /* 0x000fe400078ec0ff */
[----:B------:R-:W-:Y:S01]  /*63d0*/  F2FP.RELU.PACK_AB R0, R231, R235 ;  /* 0x000000ebe700723e */ /* 0x000fe200000008ff */
[----:B------:R3:W-:Y:S01]  /*63e0*/  STS [R242+0x13400], R7 ;  /* 0x01340007f2007388 */ /* 0x0007e20000000800 */
[----:B------:R-:W-:Y:S01]  /*63f0*/  ISETP.LE.U32.AND P1, PT, R6, UR5, PT ;  /* 0x0000000506007c0c */ /* 0x000fe2000bf23070 */
[----:B------:R-:W-:Y:S01]  /*6400*/  @!P2 FADD.FTZ R148, -R148, -RZ ;  /* 0x800000ff9494a221 */ /* 0x000fe20000010100 */
[----:B------:R-:W-:Y:S01]  /*6410*/  ISETP.LE.U32.AND P2, PT, R5, UR5, PT ;  /* 0x0000000505007c0c */ /* 0x000fe2000bf43070 */
[----:B--2---:R-:W-:Y:S01]  /*6420*/  @!P6 FADD.FTZ R146, -R146, -RZ ;  /* 0x800000ff9292e221 */ /* 0x004fe20000010100 */
[----:B------:R-:W-:Y:S01]  /*6430*/  F2FP.RELU.PACK_AB R5, R162, R163 ;  /* 0x000000a3a205723e */ /* 0x000fe200000008ff */
[----:B------:R2:W5:Y:S01]  /*6440*/  LDL R238, [R1+0x3c] ;  /* 0x00003c0001ee7983 */ /* 0x0005620000100800 */
[----:B------:R-:W-:Y:S02]  /*6450*/  F2FP.RELU.PACK_AB R6, R232, R234 ;  /* 0x000000eae806723e */ /* 0x000fe400000008ff */
[----:B------:R-:W-:Y:S01]  /*6460*/  ISETP.LE.U32.AND P0, PT, R145, UR5, PT ;  /* 0x0000000591007c0c */ /* 0x000fe2000bf03070 */
[----:B------:R4:W-:Y:S01]  /*6470*/  STS [R241+0x13000], R5 ;  /* 0x01300005f1007388 */ /* 0x0009e20000000800 */
[----:B------:R-:W2:Y:S01]  /*6480*/  MUFU.EX2 R145, R140 ;  /* 0x0000008c00917308 */ /* 0x000ea20000000800 */
[----:B------:R-:W-:Y:S02]  /*6490*/  SHF.R.U32.HI R11, RZ, 0x18, R11 ;  /* 0x00000018ff0b7819 */ /* 0x000fe4000001160b */
[----:B------:R-:W-:Y:S01]  /*64a0*/  ISETP.LE.U32.AND P3, PT, R133, UR5, PT ;  /* 0x0000000585007c0c */ /* 0x000fe2000bf63070 */
[----:B------:R-:W-:Y:S01]  /*64b0*/  @!P1 FADD.FTZ R147, -R147, -RZ ;  /* 0x800000ff93939221 */ /* 0x000fe20000010100 */
[----:B------:R-:W-:Y:S01]  /*64c0*/  ISETP.LE.U32.AND P4, PT, R11, UR5, PT ;  /* 0x000000050b007c0c */ /* 0x000fe2000bf83070 */
[----:B------:R-:W-:Y:S01]  /*64d0*/  @!P2 FADD.FTZ R150, -R150, -RZ ;  /* 0x800000ff9696a221 */ /* 0x000fe20000010100 */
[----:B------:R-:W-:Y:S02]  /*64e0*/  FSETP.GE.FTZ.AND P1, PT, R165, RZ, PT ;  /* 0x000000ffa500720b */ /* 0x000fe40003f36000 */
[----:B------:R-:W-:Y:S02]  /*64f0*/  FSETP.GE.FTZ.AND P2, PT, R166, RZ, PT ;  /* 0x000000ffa600720b */ /* 0x000fe40003f56000 */
[----:B-1----:R-:W-:Y:S01]  /*6500*/  F2FP.RELU.PACK_AB R4, R160, R161 ;  /* 0x000000a1a004723e */ /* 0x002fe200000008ff */
[----:B------:R-:W-:Y:S01]  /*6510*/  @!P0 FADD.FTZ R144, -R144, -RZ ;  /* 0x800000ff90908221 */ /* 0x000fe20000010100 */
[----:B---3--:R-:W-:Y:S03]  /*6520*/  F2FP.RELU.PACK_AB R7, R167, R228 ;  /* 0x000000e4a707723e */ /* 0x008fe600000008ff */
[----:B------:R1:W-:Y:S01]  /*6530*/  STS [R241+0x13400], R4 ;  /* 0x01340004f1007388 */ /* 0x0003e20000000800 */
[----:B------:R-:W-:Y:S01]  /*6540*/  @!P3 FADD.FTZ R151, -R151, -RZ ;  /* 0x800000ff9797b221 */ /* 0x000fe20000010100 */
[----:B------:R-:W-:Y:S01]  /*6550*/  FSETP.GE.FTZ.AND P3, PT, R159, RZ, PT ;  /* 0x000000ff9f00720b */ /* 0x000fe20003f76000 */
[----:B------:R-:W-:Y:S01]  /*6560*/  @!P4 FADD.FTZ R152, -R152, -RZ ;  /* 0x800000ff9898c221 */ /* 0x000fe20000010100 */
[----:B------:R3:W-:Y:S01]  /*6570*/  STS [R242+0x14000], R6 ;  /* 0x01400006f2007388 */ /* 0x0007e20000000800 */
[----:B------:R-:W-:Y:S03]  /*6580*/  FSETP.GE.FTZ.AND P4, PT, R162, RZ, PT ;  /* 0x000000ffa200720b */ /* 0x000fe60003f96000 */
[----:B------:R3:W-:Y:S01]  /*6590*/  STS [R242+0x14400], R0 ;  /* 0x01440000f2007388 */ /* 0x0007e20000000800 */
[----:B----4-:R-:W-:Y:S01]  /*65a0*/  F2FP.RELU.PACK_AB R5, R158, R159 ;  /* 0x0000009f9e05723e */ /* 0x010fe200000008ff */
[----:B--2---:R-:W-:Y:S01]  /*65b0*/  @!P5 FADD.FTZ R145, -R145, -RZ ;  /* 0x800000ff9191d221 */ /* 0x004fe20000010100 */
[----:B------:R-:W-:Y:S01]  /*65c0*/  FSETP.GE.FTZ.AND P5, PT, R163, RZ, PT ;  /* 0x000000ffa300720b */ /* 0x000fe20003fb6000 */
[----:B------:R2:W-:Y:S01]  /*65d0*/  STS [R241+0x14000], R7 ;  /* 0x01400007f1007388 */ /* 0x0005e20000000800 */
[----:B------:R-:W-:Y:S05]  /*65e0*/  IMAD.U32 R140, RZ, RZ, UR17 ;  /* 0x00000011ff8c7e24 */ /* 0x000fea000f8e00ff */
[C---:B------:R-:W-:Y:S04]  /*65f0*/  LEA R142, P0, R2.reuse, R140, 0x2 ;  /* 0x0000008c028e7211 */ /* 0x040fe800078010ff */
[----:B------:R-:W-:Y:S02]  /*6600*/  LEA.HI.X.SX32 R143, R2, R141, 0x2, P0 ;  /* 0x0000008d028f7211 */ /* 0x000fe400000f16ff */
[----:B------:R4:W5:Y:S01]  /*6610*/  LDL.LU R2, [R1+0x6c] ;  /* 0x00006c0001027983 */ /* 0x0009620000300800 */
[----:B-1----:R-:W-:Y:S02]  /*6620*/  F2FP.RELU.PACK_AB R4, R156, R157 ;  /* 0x0000009d9c04723e */ /* 0x002fe400000008ff */
[----:B------:R-:W-:Y:S01]  /*6630*/  FSETP.GE.FTZ.AND P0, PT, R164, RZ, PT ;  /* 0x000000ffa400720b */ /* 0x000fe20003f16000 */
[----:B------:R-:W4:Y:S01]  /*6640*/  LDG.E R141, [R142.64] ;  /* 0x0000000e8e8d7981 */ /* 0x000f22000c1e1900 */
[----:B---3--:R-:W-:Y:S03]  /*6650*/  F2FP.RELU.PACK_AB R6, R230, R229 ;  /* 0x000000e5e606723e */ /* 0x008fe600000008ff */
[----:B------:R-:W3:Y:S01]  /*6660*/  LDG.E R140, [R142.64+0x20] ;  /* 0x0000200e8e8c7981 */ /* 0x000ee2000c1e1900 */
[----:B------:R-:W-:Y:S03]  /*6670*/  F2FP.RELU.PACK_AB R0, R148, R149 ;  /* 0x000000959400723e */ /* 0x000fe600000008ff */
[----:B------:R1:W-:Y:S01]  /*6680*/  STS [R241+0x14400], R6 ;  /* 0x01440006f1007388 */ /* 0x0003e20000000800 */
[----:B--2---:R-:W-:Y:S03]  /*6690*/  F2FP.RELU.PACK_AB R7, R154, R155 ;  /* 0x0000009b9a07723e */ /* 0x004fe600000008ff */
[----:B------:R2:W-:Y:S04]  /*66a0*/  STS [R240+0x13000], R5 ;  /* 0x01300005f0007388 */ /* 0x0005e80000000800 */
[----:B------:R2:W-:Y:S04]  /*66b0*/  STS [R240+0x13400], R4 ;  /* 0x01340004f0007388 */ /* 0x0005e80000000800 */
[----:B------:R2:W-:Y:S01]  /*66c0*/  STS [R239+0x13000], R0 ;  /* 0x01300000ef007388 */ /* 0x0005e20000000800 */
[----:B-1----:R-:W-:Y:S02]  /*66d0*/  F2FP.RELU.PACK_AB R6, R152, R153 ;  /* 0x000000999806723e */ /* 0x002fe400000008ff */
[----:B--2---:R-:W-:Y:S02]  /*66e0*/  F2FP.RELU.PACK_AB R5, R145, R146 ;  /* 0x000000929105723e */ /* 0x004fe400000008ff */
        /* <DEDUP_REMOVED lines=8> */
[----:B------:R-:W2:Y:S08]  /*6770*/  LDSM.16.M88.4 R28, [R219+0x6800] ;  /* 0x00680000db1c783b */ /* 0x000eb00000000200 */
[----:B------:R-:W2:Y:S08]  /*6780*/  LDSM.16.M88.4 R132, [R220+0x6000] ;  /* 0x00600000dc84783b */ /* 0x000eb00000000200 */
[----:B------:R-:W2:Y:S01]  /*6790*/  LDSM.16.M88.4 R136, [R220+0x6800] ;  /* 0x00680000dc88783b */ /* 0x000ea20000000200 */
[-C--:B-1----:R-:W-:Y:S08]  /*67a0*/  HMMA.16816.F32 R4, R32, R168.reuse, RZ ;  /* 0x000000a82004723c */ /* 0x082ff000000018ff */
[C---:B--2---:R-:W-:Y:S08]  /*67b0*/  HMMA.16816.F32 R8, R28.reuse, R168, RZ ;  /* 0x000000a81c08723c */ /* 0x044ff000000018ff */
        /* <DEDUP_REMOVED lines=48> */
[C---:B----4-:R-:W-:Y:S02]  /*6ac0*/  FADD.FTZ R136, -R141.reuse, R4 ;  /* 0x000000048d887221 */ /* 0x050fe40000010100 */
        /* <DEDUP_REMOVED lines=13> */
[----:B------:R2:W3:Y:S04]  /*6ba0*/  LDG.E R4, [R142.64+0x80] ;  /* 0x0000800e8e047981 */ /* 0x0004e8000c1e1900 */
[----:B------:R2:W4:Y:S02]  /*6bb0*/  LDG.E R0, [R142.64+0xa0] ;  /* 0x0000a00e8e007981 */ /* 0x000524000c1e1900 */
        /* <DEDUP_REMOVED lines=17> */
[----:B------:R-:W-:Y:S03]  /*6cd0*/  FSETP.GE.FTZ.AND P2, PT, R161, RZ, PT ;  /* 0x000000ffa100720b */ /* 0x000fe60003f56000 */
[----:B------:R-:W-:Y:S01]  /*6ce0*/  FMUL.FTZ R158, R158, R6 ;  /* 0x000000069e9e7220 */ /* 0x000fe20000410000 */
[-C--:B------:R-:W-:Y:S01]  /*6cf0*/  FSEL R17, R17, R141.reuse, P4 ;  /* 0x0000008d11117208 */ /* 0x080fe20002000000 */
[----:B------:R-:W-:Y:S01]  /*6d00*/  FADD.FTZ R6, -R140, R19 ;  /* 0x000000138c067221 */ /* 0x000fe20000010100 */
[----:B------:R-:W-:Y:S01]  /*6d10*/  FSETP.GE.FTZ.AND P4, PT, R156, RZ, PT ;  /* 0x000000ff9c00720b */ /* 0x000fe20003f96000 */
[----:B------:R-:W-:Y:S01]  /*6d20*/  FMUL.FTZ R20, R163, R20 ;  /* 0x00000014a3147220 */ /* 0x000fe20000410000 */
[----:B------:R-:W-:Y:S01]  /*6d30*/  FSEL R16, R16, R141, P3 ;  /* 0x0000008d10107208 */ /* 0x000fe20001800000 */
[----:B------:R-:W-:Y:S01]  /*6d40*/  FMUL.FTZ R162, R162, R17 ;  /* 0x00000011a2a27220 */ /* 0x000fe20000410000 */
[----:B------:R1:W5:Y:S01]  /*6d50*/  LDL R163, [R1+0x38] ;  /* 0x0000380001a37983 */ /* 0x0003620000100800 */
[----:B------:R-:W-:Y:S02]  /*6d60*/  FSETP.GE.FTZ.AND P3, PT, R146, RZ, PT ;  /* 0x000000ff9200720b */ /* 0x000fe40003f76000 */
[----:B------:R-:W-:Y:S02]  /*6d70*/  FMUL.FTZ R159, R159, R16 ;  /* 0x000000109f9f7220 */ /* 0x000fe40000410000 */
        /* <DEDUP_REMOVED lines=8> */
[-C--:B------:R-:W-:Y:S01]  /*6e00*/  FSEL R6, R6, R140.reuse, P1 ;  /* 0x0000008c06067208 */ /* 0x080fe20000800000 */
[----:B------:R-:W-:Y:S01]  /*6e10*/  FMUL.FTZ R141, R148, R141 ;  /* 0x0000008d948d7220 */ /* 0x000fe20000410000 */
[----:B------:R-:W-:Y:S01]  /*6e20*/  FSETP.GE.FTZ.AND P1, PT, R234, RZ, PT ;  /* 0x000000ffea00720b */ /* 0x000fe20003f36000 */
[----:B------:R-:W-:Y:S01]  /*6e30*/  FMUL.FTZ R233, R233, R7 ;  /* 0x00000007e9e97220 */ /* 0x000fe20000410000 */
[----:B------:R-:W-:Y:S01]  /*6e40*/  FSEL R7, R18, R140, P2 ;  /* 0x0000008c12077208 */ /* 0x000fe20001000000 */
[----:B------:R-:W-:Y:S01]  /*6e50*/  FMUL.FTZ R160, R160, R6 ;  /* 0x00000006a0a07220 */ /* 0x000fe20000410000 */
[----:B------:R-:W-:Y:S02]  /*6e60*/  FSETP.GE.FTZ.AND P2, PT, R145, RZ, PT ;  /* 0x000000ff9100720b */ /* 0x000fe40003f56000 */
[----:B------:R-:W-:Y:S01]  /*6e70*/  FSETP.GE.FTZ.AND P0, PT, R157, RZ, PT ;  /* 0x000000ff9d00720b */ /* 0x000fe20003f16000 */
[----:B------:R-:W-:Y:S02]  /*6e80*/  FMUL.FTZ R161, R161, R7 ;  /* 0x00000007a1a17220 */ /* 0x000fe40000410000 */
[----:B------:R-:W-:Y:S01]  /*6e90*/  FADD.FTZ R7, -R140, R34 ;  /* 0x000000228c077221 */ /* 0x000fe20000010100 */
[-C--:B------:R-:W-:Y:S02]  /*6ea0*/  FSEL R5, R5, R140.reuse, P0 ;  /* 0x0000008c05057208 */ /* 0x080fe40000000000 */
[----:B------:R-:W-:Y:S02]  /*6eb0*/  FSETP.GE.FTZ.AND P0, PT, R232, RZ, PT ;  /* 0x000000ffe800720b */ /* 0x000fe40003f16000 */
[-C--:B------:R-:W-:Y:S01]  /*6ec0*/  FSEL R7, R7, R140.reuse, P3 ;  /* 0x0000008c07077208 */ /* 0x080fe20001800000 */
[----:B------:R-:W-:Y:S01]  /*6ed0*/  FMUL.FTZ R157, R157, R5 ;  /* 0x000000059d9d7220 */ /* 0x000fe20000410000 */
[----:B------:R-:W-:Y:S03]  /*6ee0*/  FSETP.GE.FTZ.AND P3, PT, R167, RZ, PT ;  /* 0x000000ffa700720b */ /* 0x000fe60003f76000 */
[----:B------:R-:W-:Y:S02]  /*6ef0*/  FMUL.FTZ R146, R146, R7 ;  /* 0x0000000792927220 */ /* 0x000fe40000410000 */
[C---:B---3--:R-:W-:Y:S01]  /*6f00*/  FADD.FTZ R6, -R4.reuse, R8 ;  /* 0x0000000804067221 */ /* 0x048fe20000010100 */
[----:B------:R-:W-:Y:S01]  /*6f10*/  FSEL R8, R23, R140, P4 ;  /* 0x0000008c17087208 */ /* 0x000fe20002000000 */
[C---:B------:R-:W-:Y:S01]  /*6f20*/  FADD.FTZ R12, -R4.reuse, R12 ;  /* 0x0000000c040c7221 */ /* 0x040fe20000010100 */
[----:B------:R-:W-:Y:S01]  /*6f30*/  FSETP.GE.FTZ.AND P4, PT, R153, RZ, PT ;  /* 0x000000ff9900720b */ /* 0x000fe20003f96000 */
[----:B------:R-:W-:Y:S01]  /*6f40*/  FADD.FTZ R24, -R4, R24 ;  /* 0x0000001804187221 */ /* 0x000fe20000010100 */
[-C--:B------:R-:W-:Y:S01]  /*6f50*/  FSEL R6, R6, R4.reuse, P1 ;  /* 0x0000000406067208 */ /* 0x080fe20000800000 */
[----:B------:R-:W-:Y:S01]  /*6f60*/  FADD.FTZ R25, -R4, R25 ;  /* 0x0000001904197221 */ /* 0x000fe20000010100 */
[----:B------:R-:W-:Y:S01]  /*6f70*/  FSETP.GE.FTZ.AND P1, PT, R228, RZ, PT ;  /* 0x000000ffe400720b */ /* 0x000fe20003f36000 */
[----:B------:R-:W-:Y:S01]  /*6f80*/  @P2 FADD.FTZ R140, -R140, R35 ;  /* 0x000000238c8c2221 */ /* 0x000fe20000010100 */
[----:B------:R-:W-:Y:S01]  /*6f90*/  FSETP.GE.FTZ.AND P2, PT, R155, RZ, PT ;  /* 0x000000ff9b00720b */ /* 0x000fe20003f56000 */
[----:B------:R-:W-:Y:S01]  /*6fa0*/  FADD.FTZ R5, -R4, R9 ;  /* 0x0000000904057221 */ /* 0x000fe20000010100 */
[-C--:B------:R-:W-:Y:S01]  /*6fb0*/  FSEL R12, R12, R4.reuse, P1 ;  /* 0x000000040c0c7208 */ /* 0x080fe20000800000 */
[----:B------:R-:W-:Y:S01]  /*6fc0*/  FADD.FTZ R13, -R4, R13 ;  /* 0x0000000d040d7221 */ /* 0x000fe20000010100 */
[----:B------:R-:W-:Y:S01]  /*6fd0*/  FSETP.GE.FTZ.AND P1, PT, R154, RZ, PT ;  /* 0x000000ff9a00720b */ /* 0x000fe20003f36000 */
[----:B------:R-:W-:Y:S01]  /*6fe0*/  FADD.FTZ R28, -R4, R28 ;  /* 0x0000001c041c7221 */ /* 0x000fe20000010100 */
[----:B------:R-:W-:Y:S01]  /*6ff0*/  FSEL R24, R24, R4, P2 ;  /* 0x0000000418187208 */ /* 0x000fe20001000000 */
[----:B------:R-:W-:Y:S01]  /*7000*/  FMUL.FTZ R234, R234, R6 ;  /* 0x00000006eaea7220 */ /* 0x000fe20000410000 */
[-C--:B------:R-:W-:Y:S01]  /*7010*/  FSEL R25, R25, R4.reuse, P1 ;  /* 0x0000000419197208 */ /* 0x080fe20000800000 */
[----:B----4-:R-:W-:Y:S01]  /*7020*/  FADD.FTZ R6, -R0, R11 ;  /* 0x0000000b00067221 */ /* 0x010fe20000010100 */
[----:B------:R-:W-:Y:S01]  /*7030*/  FSEL R5, R5, R4, P0 ;  /* 0x0000000405057208 */ /* 0x000fe20000000000 */
[----:B------:R-:W-:Y:S01]  /*7040*/  FMUL.FTZ R24, R155, R24 ;  /* 0x000000189b187220 */ /* 0x000fe20000410000 */
[----:B------:R-:W-:Y:S01]  /*7050*/  FSETP.GE.FTZ.AND P0, PT, R150, RZ, PT ;  /* 0x000000ff9600720b */ /* 0x000fe20003f16000 */
[----:B------:R-:W-:Y:S01]  /*7060*/  FMUL.FTZ R25, R154, R25 ;  /* 0x000000199a197220 */ /* 0x000fe20000410000 */
[----:B------:R-:W-:Y:S01]  /*7070*/  FSETP.GE.FTZ.AND P1, PT, R151, RZ, PT ;  /* 0x000000ff9700720b */ /* 0x000fe20003f36000 */
[----:B------:R-:W-:Y:S01]  /*7080*/  FMUL.FTZ R232, R232, R5 ;  /* 0x00000005e8e87220 */ /* 0x000fe20000410000 */
[----:B------:R1:W5:Y:S01]  /*7090*/  LDL.64 R154, [R1+0x18] ;  /* 0x00001800019a7983 */ /* 0x0003620000100a00 */
[C---:B------:R-:W-:Y:S01]  /*70a0*/  FADD.FTZ R5, -R0.reuse, R14 ;  /* 0x0000000e00057221 */ /* 0x040fe20000010100 */
[-C--:B------:R-:W-:Y:S01]  /*70b0*/  FSEL R13, R13, R4.reuse, P3 ;  /* 0x000000040d0d7208 */ /* 0x080fe20001800000 */
[----:B------:R-:W-:Y:S01]  /*70c0*/  FADD.FTZ R7, -R0, R15 ;  /* 0x0000000f00077221 */ /* 0x000fe20000010100 */
[----:B------:R-:W-:Y:S01]  /*70d0*/  FSEL R28, R28, R4, P1 ;  /* 0x000000041c1c7208 */ /* 0x000fe20000800000 */
[----:B------:R-:W-:Y:S01]  /*70e0*/  FMUL.FTZ R156, R156, R8 ;  /* 0x000000089c9c7220 */ /* 0x000fe20000410000 */
[----:B------:R-:W-:Y:S01]  /*70f0*/  FSETP.GE.FTZ.AND P1, PT, R231, RZ, PT ;  /* 0x000000ffe700720b */ /* 0x000fe20003f36000 */
[----:B------:R-:W-:Y:S01]  /*7100*/  FADD.FTZ R8, -R0, R10 ;  /* 0x0000000a00087221 */ /* 0x000fe20000010100 */
[----:B------:R-:W-:Y:S01]  /*7110*/  FSETP.GE.FTZ.AND P2, PT, R235, RZ, PT ;  /* 0x000000ffeb00720b */ /* 0x000fe20003f56000 */
[----:B------:R-:W-:Y:S01]  /*7120*/  @P0 FADD.FTZ R4, -R4, R29 ;  /* 0x0000001d04040221 */ /* 0x000fe20000010100 */
[----:B------:R-:W-:Y:S01]  /*7130*/  FSETP.GE.FTZ.AND P0, PT, R229, RZ, PT ;  /* 0x000000ffe500720b */ /* 0x000fe20003f16000 */
[----:B------:R-:W-:Y:S01]  /*7140*/  FMUL.FTZ R167, R167, R13 ;  /* 0x0000000da7a77220 */ /* 0x000fe20000410000 */
[----:B------:R-:W-:Y:S01]  /*7150*/  FSEL R6, R6, R0, P1 ;  /* 0x0000000006067208 */ /* 0x000fe20000800000 */
[----:B------:R-:W-:Y:S01]  /*7160*/  FMUL.FTZ R18, R150, R4 ;  /* 0x0000000496127220 */ /* 0x000fe20000410000 */
[----:B------:R-:W-:Y:S01]  /*7170*/  FSEL R5, R5, R0, P0 ;  /* 0x0000000005057208 */ /* 0x000fe20000000000 */
[----:B------:R-:W-:Y:S01]  /*7180*/  FADD.FTZ R4, -R0, R30 ;  /* 0x0000001e00047221 */ /* 0x000fe20000010100 */
[----:B------:R-:W-:Y:S01]  /*7190*/  FSETP.GE.FTZ.AND P0, PT, R230, RZ, PT ;  /* 0x000000ffe600720b */ /* 0x000fe20003f16000 */
[----:B------:R-:W-:Y:S01]  /*71a0*/  FMUL.FTZ R13, R231, R6 ;  /* 0x00000006e70d7220 */ /* 0x000fe20000410000 */
[----:B------:R-:W-:Y:S01]  /*71b0*/  FSETP.GE.FTZ.AND P1, PT, R144, RZ, PT ;  /* 0x000000ff9000720b */ /* 0x000fe20003f36000 */
[----:B------:R-:W-:Y:S01]  /*71c0*/  FMUL.FTZ R9, R229, R5 ;  /* 0x00000005e5097220 */ /* 0x000fe20000410000 */
[-C--:B------:R-:W-:Y:S01]  /*71d0*/  FSEL R7, R7, R0.reuse, P0 ;  /* 0x0000000007077208 */ /* 0x080fe20000000000 */
[C---:B------:R-:W-:Y:S01]  /*71e0*/  FADD.FTZ R6, -R0.reuse, R26 ;  /* 0x0000001a00067221 */ /* 0x040fe20000010100 */
[----:B------:R-:W-:Y:S01]  /*71f0*/  PLOP3.LUT P0, PT, PT, PT, UP3, 0x80, 0x0 ;  /* 0x000000000000781c */ /* 0x000fe20003f0f038 */
[----:B------:R-:W-:Y:S01]  /*7200*/  FADD.FTZ R5, -R0, R27 ;  /* 0x0000001b00057221 */ /* 0x000fe20000010100 */
        /* <DEDUP_REMOVED lines=45> */
[----:B--2---:R-:W-:Y:S02]  /*74e0*/  @!P1 IMAD.MOV.U32 R4, RZ, RZ, R247 ;  /* 0x000000ffff049224 */ /* 0x004fe400078e00f7 */
[----:B------:R-:W-:Y:S05]  /*74f0*/  @!P1 IMAD.MOV.U32 R5, RZ, RZ, R245 ;  /* 0x000000ffff059224 */ /* 0x000fea00078e00f5 */
        /* <DEDUP_REMOVED lines=19> */
.L_x_324:
        /* <DEDUP_REMOVED lines=56> */
[----:B------:R-:W-:Y:S07]  /*79b0*/  LDSM.16.MT88.4 R12, [R0+0x6800] ;  /* 0x00680000000c783b */ /* 0x000fee0000004200 */
[----:B------:R-:W-:Y:S01]  /*79c0*/  HMMA.16816.F32 R80, R4, R22, R80 ;  /* 0x000000160450723c */ /* 0x000fe20000001850 */
[----:B------:R-:W1:Y:S04]  /*79d0*/  LDSM.16.MT88.4 R4, [R2+0x14000] ;  /* 0x014000000204783b */ /* 0x000e680000004200 */
        /* <DEDUP_REMOVED lines=11> */
[-C--:B------:R-:W-:Y:S08]  /*7a90*/  HMMA.16816.F32 R68, R8, R32.reuse, R68 ;  /* 0x000000200844723c */ /* 0x080ff00000001844 */
[C---:B------:R-:W-:Y:S08]  /*7aa0*/  HMMA.16816.F32 R72, R24.reuse, R32, R72 ;  /* 0x000000201848723c */ /* 0x040ff00000001848 */
[-C--:B------:R-:W-:Y:S01]  /*7ab0*/  HMMA.16816.F32 R76, R24, R34.reuse, R76 ;  /* 0x00000022184c723c */ /* 0x080fe2000000184c */
[----:B------:R-:W-:Y:S07]  /*7ac0*/  LDSM.16.MT88.4 R24, [R0+0x7c00] ;  /* 0x007c00000018783b */ /* 0x000fee0000004200 */
[----:B------:R-:W-:Y:S01]  /*7ad0*/  HMMA.16816.F32 R80, R8, R34, R80 ;  /* 0x000000220850723c */ /* 0x000fe20000001850 */
[----:B------:R-:W-:Y:S04]  /*7ae0*/  LDSM.16.MT88.4 R8, [R2+0x14800] ;  /* 0x014800000208783b */ /* 0x000fe80000004200 */
[----:B------:R-:W-:Y:S03]  /*7af0*/  LDSM.16.MT88.4 R32, [R0+0x8c00] ;  /* 0x008c00000020783b */ /* 0x000fe60000004200 */
[-C--:B-1----:R-:W-:Y:S08]  /*7b00*/  HMMA.16816.F32 R36, R4, R12.reuse, R36 ;  /* 0x0000000c0424723c */ /* 0x082ff00000001824 */
[C---:B--2---:R-:W-:Y:S08]  /*7b10*/  HMMA.16816.F32 R40, R16.reuse, R12, R40 ;  /* 0x0000000c1028723c */ /* 0x044ff00000001828 */
[-C--:B------:R-:W-:Y:S08]  /*7b20*/  HMMA.16816.F32 R44, R16, R14.reuse, R44 ;  /* 0x0000000e102c723c */ /* 0x080ff0000000182c */
[C---:B------:R-:W-:Y:S01]  /*7b30*/  HMMA.16816.F32 R48, R4.reuse, R14, R48 ;  /* 0x0000000e0430723c */ /* 0x040fe20000001830 */
[----:B------:R-:W1:Y:S07]  /*7b40*/  LDSM.16.MT88.4 R12, [R0+0x6c00] ;  /* 0x006c0000000c783b */ /* 0x000e6e0000004200 */
[-C--:B------:R-:W-:Y:S08]  /*7b50*/  HMMA.16816.F32 R52, R4, R20.reuse, R52 ;  /* 0x000000140434723c */ /* 0x080ff00000001834 */
[C---:B------:R-:W-:Y:S08]  /*7b60*/  HMMA.16816.F32 R56, R16.reuse, R20, R56 ;  /* 0x000000141038723c */ /* 0x040ff00000001838 */
[-C--:B------:R-:W-:Y:S08]  /*7b70*/  HMMA.16816.F32 R60, R16, R22.reuse, R60 ;  /* 0x00000016103c723c */ /* 0x080ff0000000183c */
[C---:B------:R-:W-:Y:S01]  /*7b80*/  HMMA.16816.F32 R64, R4.reuse, R22, R64 ;  /* 0x000000160440723c */ /* 0x040fe20000001840 */
[----:B------:R-:W2:Y:S04]  /*7b90*/  LDSM.16.MT88.4 R20, [R2+0x16800] ;  /* 0x016800000214783b */ /* 0x000ea80000004200 */
[----:B------:R-:W-:Y:S03]  /*7ba0*/  BAR.SYNC.DEFER_BLOCKING 0x0 ;  /* 0x0000000000007b1d */ /* 0x000fe60000010000 */
[-C--:B---3--:R-:W-:Y:S08]  /*7bb0*/  HMMA.16816.F32 R68, R4, R28.reuse, R68 ;  /* 0x0000001c0444723c */ /* 0x088ff00000001844 */
[C---:B------:R-:W-:Y:S08]  /*7bc0*/  HMMA.16816.F32 R72, R16.reuse, R28, R72 ;  /* 0x0000001c1048723c */ /* 0x040ff00000001848 */
[-C--:B------:R-:W-:Y:S08]  /*7bd0*/  HMMA.16816.F32 R76, R16, R30.reuse, R76 ;  /* 0x0000001e104c723c */ /* 0x080ff0000000184c */
[----:B------:R-:W-:Y:S08]  /*7be0*/  HMMA.16816.F32 R80, R4, R30, R80 ;  /* 0x0000001e0450723c */ /* 0x000ff00000001850 */
[-C--:B-1----:R-:W-:Y:S08]  /*7bf0*/  HMMA.16816.F32 R36, R8, R12.reuse, R36 ;  /* 0x0000000c0824723c */ /* 0x082ff00000001824 */
[C---:B--2---:R-:W-:Y:S08]  /*7c00*/  HMMA.16816.F32 R40, R20.reuse, R12, R40 ;  /* 0x0000000c1428723c */ /* 0x044ff00000001828 */
        /* <DEDUP_REMOVED lines=44> */
.L_x_325:
[----:B------:R-:W-:Y:S01]  /*7ed0*/  LDSM.16.M88.4 R24, [R221] ;  /* 0x00000000dd18783b */ /* 0x000fe20000000200 */
[----:B------:R-:W-:Y:S01]  /*7ee0*/  IMAD.MOV.U32 R148, RZ, RZ, 0x4 ;  /* 0x00000004ff947424 */ /* 0x000fe200078e00ff */
[----:B------:R-:W-:Y:S01]  /*7ef0*/  ULOP3.LUT UR5, UR7, 0x1, URZ, 0xc0, !UPT ;  /* 0x0000000107057892 */ /* 0x000fe2000f8ec03f */
[----:B------:R-:W-:Y:S01]  /*7f00*/  IMAD.MOV.U32 R147, RZ, RZ, c[0x0][0x22c] ;  /* 0x00008b00ff937624 */ /* 0x000fe200078e00ff */
[----:B-1----:R-:W1:Y:S01]  /*7f10*/  LDSM.16.MT88.4 R8, [R0+0x9000] ;  /* 0x009000000008783b */ /* 0x002e620000004200 */
[----:B------:R-:W-:Y:S02]  /*7f20*/  UISETP.GT.AND UP2, UPT, UR7, UR19, UPT ;  /* 0x000000130700728c */ /* 0x000fe4000bf44270 */
[----:B------:R-:W-:Y:S01]  /*7f30*/  IMAD R147, R147, c[0x0][0x1c0], RZ ;  /* 0x0000700093937a24 */ /* 0x000fe200078e02ff */
[----:B------:R-:W2:Y:S01]  /*7f40*/  LDSM.16.MT88.4 R16, [R0+0xb000] ;  /* 0x00b000000010783b */ /* 0x000ea20000004200 */
[----:B------:R-:W-:Y:S02]  /*7f50*/  UISETP.NE.U32.AND UP0, UPT, UR5, 0x1, UPT ;  /* 0x000000010500788c */ /* 0x000fe4000bf05070 */
[----:B------:R-:W-:Y:S01]  /*7f60*/  IMAD.U32 R147, R147, -0x40, RZ ;  /* 0xffffffc093937824 */ /* 0x000fe200078e00ff */
[----:B------:R-:W3:Y:S01]  /*7f70*/  LDSM.16.MT88.4 R28, [R0+0xd000] ;  /* 0x00d00000001c783b */ /* 0x000ee20000004200 */
[----:B------:R-:W-:Y:S02]  /*7f80*/  @UP3 UIADD3 UR6, UP1, UR12, -0x100, URZ ;  /* 0xffffff000c063890 */ /* 0x000fe4000ff3e03f */
[----:B------:R-:W-:Y:S01]  /*7f90*/  UIADD3 UR7, UR7, -0x1, URZ ;  /* 0xffffffff07077890 */ /* 0x000fe2000fffe03f */
[----:B------:R-:W4:Y:S01]  /*7fa0*/  LDL R149, [R1+0x14] ;  /* 0x0000140001957983 */ /* 0x000f220000100800 */
[C---:B------:R-:W-:Y:S01]  /*7fb0*/  LEA R244, P1, R147.reuse, R142, 0x2 ;  /* 0x0000008e93f47211 */ /* 0x040fe200078210ff */
[----:B------:R-:W-:Y:S02]  /*7fc0*/  @UP3 UIADD3.X UR5, UR13, -0x1, URZ, UP1, !UPT ;  /* 0xffffffff0d053890 */ /* 0x000fe40008ffe43f */
[----:B------:R-:W-:Y:S01]  /*7fd0*/  LDSM.16.M88.4 R32, [R222] ;  /* 0x00000000de20783b */ /* 0x000fe20000000200 */
[----:B------:R-:W-:Y:S01]  /*7fe0*/  LEA.HI.X.SX32 R243, R147, R143, 0x2, P1 ;  /* 0x0000008f93f37211 */ /* 0x000fe200008f16ff */
[----:B------:R-:W-:Y:S02]  /*7ff0*/  IMAD.MOV.U32 R147, RZ, RZ, c[0x0][0x22c] ;  /* 0x00008b00ff937624 */ /* 0x000fe400078e00ff */
[----:B------:R2:W5:Y:S02]  /*8000*/  LDL R140, [R1+0x28] ;  /* 0x00002800018c7983 */ /* 0x0005640000100800 */
[----:B------:R-:W-:Y:S02]  /*8010*/  IMAD R147, R147, c[0x0][0x1c0], RZ ;  /* 0x0000700093937a24 */ /* 0x000fe400078e02ff */
[----:B------:R-:W3:Y:S02]  /*8020*/  LDSM.16.MT88.4 R132, [R0+0x9400] ;  /* 0x009400000084783b */ /* 0x000ee40000004200 */
[----:B------:R-:W-:Y:S02]  /*8030*/  IMAD R147, R147, 0x18, RZ ;  /* 0x0000001893937824 */ /* 0x000fe400078e02ff */
[----:B------:R2:W4:Y:S04]  /*8040*/  LDL R141, [R1+0x2c] ;  /* 0x00002c00018d7983 */ /* 0x0005280000100800 */
[----:B------:R-:W3:Y:S04]  /*8050*/  LDSM.16.MT88.4 R136, [R0+0xb400] ;  /* 0x00b400000088783b */ /* 0x000ee80000004200 */
[----:B------:R3:W4:Y:S01]  /*8060*/  LDL R145, [R1+0x24] ;  /* 0x0000240001917983 */ /* 0x0007220000100800 */
[C---:B-1----:R-:W-:Y:S03]  /*8070*/  HMMA.16816.F32 R4, R24.reuse, R8, RZ ;  /* 0x000000081804723c */ /* 0x042fe600000018ff */
[----:B------:R1:W4:Y:S05]  /*8080*/  LDL R146, [R1+0x20] ;  /* 0x0000200001927983 */ /* 0x00032a0000100800 */
        /* <DEDUP_REMOVED lines=65> */
[----:B------:R3:W5:Y:S03]  /*84a0*/  LDSM.16.MT88.4 R132, [R0+0xec00] ;  /* 0x00ec00000084783b */ /* 0x0007660000004200 */
[C---:B-1----:R-:W-:Y:S01]  /*84b0*/  HMMA.16816.F32 R4, R28.reuse, R136, R4 ;  /* 0x000000881c04723c */ /* 0x042fe20000001804 */
[----:B---3--:R-:W-:Y:S06]  /*84c0*/  IMAD.MOV.U32 R0, RZ, RZ, c[0x0][0x22c] ;  /* 0x00008b00ff007624 */ /* 0x008fec00078e00ff */
[----:B----4-:R-:W-:Y:S01]  /*84d0*/  @P0 IADD3 R136, R149, -0x40, RZ ;  /* 0xffffffc095880810 */ /* 0x010fe20007ffe0ff */
[C---:B------:R-:W-:Y:S04]  /*84e0*/  HMMA.16816.F32 R8, R28.reuse, R138, R8 ;  /* 0x0000008a1c08723c */ /* 0x040fe80000001808 */
[----:B------:R-:W-:Y:S01]  /*84f0*/  @P0 IMAD.WIDE R136, R136, R148, UR12 ;  /* 0x0000000c88880e25 */ /* 0x000fe2000f8e0294 */
[----:B------:R-:W-:Y:S02]  /*8500*/  @UP3 UMOV UR12, UR6 ;  /* 0x00000006000c3c82 */ /* 0x000fe40008000000 */
[----:B------:R-:W-:Y:S01]  /*8510*/  @UP3 UMOV UR13, UR5 ;  /* 0x00000005000d3c82 */ /* 0x000fe20008000000 */
[C---:B--2---:R-:W-:Y:S01]  /*8520*/  HMMA.16816.F32 R12, R28.reuse, R32, R12 ;  /* 0x000000201c0c723c */ /* 0x044fe2000000180c */
[----:B-----5:R-:W2:Y:S03]  /*8530*/  @P0 LDG.E R140, [R136.64] ;  /* 0x0000000e888c0981 */ /* 0x020ea6000c1e1900 */
[----:B------:R-:W-:Y:S01]  /*8540*/  IMAD R0, R0, c[0x0][0x1c0], RZ ;  /* 0x0000700000007a24 */ /* 0x000fe200078e02ff */
[----:B------:R-:W3:Y:S01]  /*8550*/  @P0 LDG.E R141, [R136.64+0x20] ;  /* 0x0000200e888d0981 */ /* 0x000ee2000c1e1900 */
[----:B------:R-:W-:Y:S02]  /*8560*/  IMAD.MOV.U32 R148, RZ, RZ, c[0x0][0x22c] ;  /* 0x00008b00ff947624 */ /* 0x000fe400078e00ff */
[C---:B------:R-:W-:Y:S01]  /*8570*/  HMMA.16816.F32 R16, R28.reuse, R34, R16 ;  /* 0x000000221c10723c */ /* 0x040fe20000001810 */
[----:B------:R-:W4:Y:S03]  /*8580*/  @P0 LDG.E R145, [R136.64+0xa0] ;  /* 0x0000a00e88910981 */ /* 0x000f26000c1e1900 */
[----:B------:R-:W-:Y:S01]  /*8590*/  IMAD.MOV.U32 R32, RZ, RZ, R244 ;  /* 0x000000ffff207224 */ /* 0x000fe200078e00f4 */
[----:B------:R-:W5:Y:S01]  /*85a0*/  @P0 LDG.E R146, [R136.64+0x80] ;  /* 0x0000800e88920981 */ /* 0x000f62000c1e1900 */
[----:B------:R-:W-:Y:S02]  /*85b0*/  IMAD.MOV.U32 R33, RZ, RZ, R243 ;  /* 0x000000ffff217224 */ /* 0x000fe400078e00f3 */
[C---:B------:R-:W-:Y:S03]  /*85c0*/  HMMA.16816.F32 R20, R28.reuse, R132, R20 ;  /* 0x000000841c14723c */ /* 0x040fe60000001814 */
[----:B------:R-:W-:Y:S01]  /*85d0*/  RED.E.ADD.F32.FTZ.RN.STRONG.GPU [R32.64], R4 ;  /* 0x000000042000798e */ /* 0x000fe2000c10e78e */
[----:B------:R-:W-:Y:S02]  /*85e0*/  IMAD R0, R0, 0x30, RZ ;  /* 0x0000003000007824 */ /* 0x000fe400078e02ff */
[----:B------:R-:W-:Y:S02]  /*85f0*/  IMAD R148, R148, c[0x0][0x1c0], RZ ;  /* 0x0000700094947a24 */ /* 0x000fe400078e02ff */
[----:B------:R-:W-:Y:S04]  /*8600*/  HMMA.16816.F32 R24, R28, R134, R24 ;  /* 0x000000861c18723c */ /* 0x000fe80000001818 */
[----:B------:R-:W-:Y:S01]  /*8610*/  IMAD R148, R148, 0x38, RZ ;  /* 0x0000003894947824 */ /* 0x000fe200078e02ff */
[----:B--2---:R1:W-:Y:S04]  /*8620*/  @P0 STL [R1+0x28], R140 ;  /* 0x0000288c01000387 */ /* 0x0043e80000100800 */
[----:B---3--:R2:W-:Y:S04]  /*8630*/  @P0 STL [R1+0x2c], R141 ;  /* 0x00002c8d01000387 */ /* 0x0085e80000100800 */
[----:B------:R-:W3:Y:S04]  /*8640*/  LDL R139, [R1+0x44] ;  /* 0x00004400018b7983 */ /* 0x000ee80000100800 */
[----:B------:R-:W3:Y:S04]  /*8650*/  LDL R138, [R1+0x4c] ;  /* 0x00004c00018a7983 */ /* 0x000ee80000100800 */
[----:B----4-:R4:W-:Y:S04]  /*8660*/  @P0 STL [R1+0x24], R145 ;  /* 0x0000249101000387 */ /* 0x0109e80000100800 */
[----:B-----5:R5:W-:Y:S01]  /*8670*/  @P0 STL [R1+0x20], R146 ;  /* 0x0000209201000387 */ /* 0x020be20000100800 */
[----:B-1----:R-:W-:Y:S04]  /*8680*/  IMAD.MOV.U32 R140, RZ, RZ, c[0x0][0x22c] ;  /* 0x00008b00ff8c7624 */ /* 0x002fe800078e00ff */
[----:B------:R-:W-:Y:S02]  /*8690*/  IMAD R140, R140, c[0x0][0x1c0], RZ ;  /* 0x000070008c8c7a24 */ /* 0x000fe400078e02ff */
[----:B--2---:R-:W-:Y:S02]  /*86a0*/  IMAD.MOV.U32 R141, RZ, RZ, c[0x0][0x22c] ;  /* 0x00008b00ff8d7624 */ /* 0x004fe400078e00ff */
[----:B------:R-:W-:Y:S02]  /*86b0*/  IMAD.SHL.U32 R140, R140, 0x8, RZ ;  /* 0x000000088c8c7824 */ /* 0x000fe400078e00ff */
[----:B------:R-:W-:Y:S03]  /*86c0*/  IMAD R141, R141, c[0x0][0x1c0], RZ ;  /* 0x000070008d8d7a24 */ /* 0x000fe600078e02ff */
[CC--:B------:R-:W-:Y:S01]  /*86d0*/  LEA R34, P1, R140.reuse, R32.reuse, 0x2 ;  /* 0x000000208c227211 */ /* 0x0c0fe200078210ff */
[----:B------:R-:W-:Y:S02]  /*86e0*/  IMAD.SHL.U32 R141, R141, 0x10, RZ ;  /* 0x000000108d8d7824 */ /* 0x000fe400078e00ff */
[----:B----4-:R-:W-:Y:S01]  /*86f0*/  IMAD.MOV.U32 R145, RZ, RZ, c[0x0][0x22c] ;  /* 0x00008b00ff917624 */ /* 0x010fe200078e00ff */
[-C--:B------:R-:W-:Y:S02]  /*8700*/  LEA.HI.X.SX32 R35, R140, R33.reuse, 0x2, P1 ;  /* 0x000000218c237211 */ /* 0x080fe400008f16ff */
[-C--:B------:R-:W-:Y:S01]  /*8710*/  LEA R136, P0, R141, R32.reuse, 0x2 ;  /* 0x000000208d887211 */ /* 0x080fe200078010ff */
[----:B-----5:R-:W-:Y:S01]  /*8720*/  IMAD.MOV.U32 R146, RZ, RZ, c[0x0][0x22c] ;  /* 0x00008b00ff927624 */ /* 0x020fe200078e00ff */
[-C--:B------:R-:W-:Y:S01]  /*8730*/  LEA R132, P1, R147, R32.reuse, 0x2 ;  /* 0x0000002093847211 */ /* 0x080fe200078210ff */
[----:B------:R1:W-:Y:S01]  /*8740*/  RED.E.ADD.F32.FTZ.RN.STRONG.GPU [R34.64], R5 ;  /* 0x000000052200798e */ /* 0x0003e2000c10e78e */
[-C--:B------:R-:W-:Y:S01]  /*8750*/  LEA.HI.X.SX32 R137, R141, R33.reuse, 0x2, P0 ;  /* 0x000000218d897211 */ /* 0x080fe200000f16ff */
[----:B------:R-:W-:Y:S01]  /*8760*/  IMAD R146, R146, c[0x0][0x1c0], RZ ;  /* 0x0000700092927a24 */ /* 0x000fe200078e02ff */
[-C--:B------:R-:W-:Y:S01]  /*8770*/  LEA.HI.X.SX32 R133, R147, R33.reuse, 0x2, P1 ;  /* 0x0000002193857211 */ /* 0x080fe200008f16ff */
[----:B------:R-:W-:Y:S01]  /*8780*/  IMAD R145, R145, c[0x0][0x1c0], RZ ;  /* 0x0000700091917a24 */ /* 0x000fe200078e02ff */
[-C--:B------:R-:W-:Y:S01]  /*8790*/  LEA R4, P1, R0, R32.reuse, 0x2 ;  /* 0x0000002000047211 */ /* 0x080fe200078210ff */
[----:B------:R2:W-:Y:S01]  /*87a0*/  RED.E.ADD.F32.FTZ.RN.STRONG.GPU [R136.64], R6 ;  /* 0x000000068800798e */ /* 0x0005e2000c10e78e */
[----:B------:R-:W-:Y:S01]  /*87b0*/  IMAD.SHL.U32 R146, R146, 0x20, RZ ;  /* 0x0000002092927824 */ /* 0x000fe200078e00ff */
[----:B------:R-:W-:Y:S01]  /*87c0*/  IADD3 R134, R141, 0x40, RZ ;  /* 0x000000408d867810 */ /* 0x000fe20007ffe0ff */
[----:B------:R-:W-:Y:S01]  /*87d0*/  IMAD R145, R145, 0x28, RZ ;  /* 0x0000002891917824 */ /* 0x000fe200078e02ff */
[----:B------:R4:W-:Y:S01]  /*87e0*/  RED.E.ADD.F32.FTZ.RN.STRONG.GPU [R132.64], R7 ;  /* 0x000000078400798e */ /* 0x0009e2000c10e78e */
[----:B------:R-:W-:Y:S01]  /*87f0*/  IMAD.MOV.U32 R147, RZ, RZ, c[0x0][0x22c] ;  /* 0x00008b00ff937624 */ /* 0x000fe200078e00ff */
[CC--:B------:R-:W-:Y:S02]  /*8800*/  LEA R30, P0, R146.reuse, R32.reuse, 0x2 ;  /* 0x00000020921e7211 */ /* 0x0c0fe400078010ff */
[-C--:B------:R-:W-:Y:S01]  /*8810*/  LEA R28, P2, R145, R32.reuse, 0x2 ;  /* 0x00000020911c7211 */ /* 0x080fe200078410ff */
[----:B------:R-:W-:Y:S01]  /*8820*/  IMAD R147, R147, c[0x0][0x1c0], RZ ;  /* 0x0000700093937a24 */ /* 0x000fe200078e02ff */
[-C--:B------:R-:W-:Y:S01]  /*8830*/  LEA.HI.X.SX32 R31, R146, R33.reuse, 0x2, P0 ;  /* 0x00000021921f7211 */ /* 0x080fe200000f16ff */
[----:B------:R-:W-:Y:S01]  /*8840*/  IMAD.MOV.U32 R146, RZ, RZ, c[0x0][0x22c] ;  /* 0x00008b00ff927624 */ /* 0x000fe200078e00ff */
[-C--:B------:R-:W-:Y:S01]  /*8850*/  LEA.HI.X.SX32 R29, R145, R33.reuse, 0x2, P2 ;  /* 0x00000021911d7211 */ /* 0x080fe200010f16ff */
[----:B------:R-:W-:Y:S02]  /*8860*/  IMAD.MOV.U32 R145, RZ, RZ, c[0x0][0x22c] ;  /* 0x00008b00ff917624 */ /* 0x000fe400078e00ff */
[----:B------:R5:W-:Y:S01]  /*8870*/  RED.E.ADD.F32.FTZ.RN.STRONG.GPU [R30.64], R8 ;  /* 0x000000081e00798e */ /* 0x000be2000c10e78e */
[----:B------:R-:W-:Y:S02]  /*8880*/  IMAD.SHL.U32 R147, R147, 0x10, RZ ;  /* 0x0000001093937824 */ /* 0x000fe400078e00ff */
[----:B------:R-:W-:Y:S01]  /*8890*/  IMAD R145, R145, c[0x0][0x1c0], RZ ;  /* 0x0000700091917a24 */ /* 0x000fe200078e02ff */
[----:B------:R5:W-:Y:S01]  /*88a0*/  RED.E.ADD.F32.FTZ.RN.STRONG.GPU [R28.64], R9 ;  /* 0x000000091c00798e */ /* 0x000be2000c10e78e */
[----:B------:R-:W-:Y:S01]  /*88b0*/  IMAD R146, R146, c[0x0][0x1c0], RZ ;  /* 0x0000700092927a24 */ /* 0x000fe200078e02ff */
[-C--:B-1----:R-:W-:Y:S01]  /*88c0*/  LEA.HI.X.SX32 R5, R0, R33.reuse, 0x2, P1 ;  /* 0x0000002100057211 */ /* 0x082fe200008f16ff */
[----:B------:R-:W-:Y:S01]  /*88d0*/  IMAD.SHL.U32 R145, R145, 0x10, RZ ;  /* 0x0000001091917824 */ /* 0x000fe200078e00ff */
[----:B------:R-:W3:Y:S01]  /*88e0*/  LDL R0, [R1+0x48] ;  /* 0x0000480001007983 */ /* 0x000ee20000100800 */
[----:B------:R-:W-:Y:S01]  /*88f0*/  IADD3 R143, R147, 0x20, RZ ;  /* 0x00000020938f7810 */ /* 0x000fe20007ffe0ff */
[----:B------:R-:W-:Y:S02]  /*8900*/  IMAD.SHL.U32 R146, R146, 0x8, RZ ;  /* 0x0000000892927824 */ /* 0x000fe400078e00ff */
[----:B------:R1:W-:Y:S01]  /*8910*/  RED.E.ADD.F32.FTZ.RN.STRONG.GPU [R4.64], R10 ;  /* 0x0000000a0400798e */ /* 0x0003e2000c10e78e */
[-C--:B--2---:R-:W-:Y:S01]  /*8920*/  LEA R6, P0, R148, R32.reuse, 0x2 ;  /* 0x0000002094067211 */ /* 0x084fe200078010ff */
[----:B------:R-:W-:Y:S01]  /*8930*/  IMAD.IADD R143, R146, 0x1, R143 ;  /* 0x00000001928f7824 */ /* 0x000fe200078e028f */
[----:B------:R-:W-:Y:S01]  /*8940*/  IADD3 R142, R145, 0x20, RZ ;  /* 0x00000020918e7810 */ /* 0x000fe20007ffe0ff */
[----:B----4-:R-:W2:Y:S01]  /*8950*/  LDL R132, [R1+0x40] ;  /* 0x0000400001847983 */ /* 0x010ea20000100800 */
[-C--:B------:R-:W-:Y:S01]  /*8960*/  LEA.HI.X.SX32 R7, R148, R33.reuse, 0x2, P0 ;  /* 0x0000002194077211 */ /* 0x080fe200000f16ff */
[C---:B------:R-:W-:Y:S01]  /*8970*/  IMAD.IADD R143, R146.reuse, 0x1, R143 ;  /* 0x00000001928f7824 */ /* 0x040fe200078e028f */
[----:B------:R-:W-:Y:S02]  /*8980*/  IADD3 R145, R147, 0x20, RZ ;  /* 0x0000002093917810 */ /* 0x000fe40007ffe0ff */
[C---:B------:R-:W-:Y:S01]  /*8990*/  IADD3 R133, R141.reuse, 0x40, RZ ;  /* 0x000000408d857810 */ /* 0x040fe20007ffe0ff */
[----:B------:R4:W-:Y:S02]  /*89a0*/  RED.E.ADD.F32.FTZ.RN.STRONG.GPU [R6.64], R11 ;  /* 0x0000000b0600798e */ /* 0x0009e4000c10e78e */
[----:B------:R-:W-:Y:S02]  /*89b0*/  IMAD.IADD R145, R146, 0x1, R145 ;  /* 0x0000000192917824 */ /* 0x000fe400078e0291 */
[----:B------:R4:W-:Y:S01]  /*89c0*/  RED.E.ADD.F32.FTZ.RN.STRONG.GPU [R32.64+0x80], R12 ;  /* 0x0000800c2000798e */ /* 0x0009e2000c10e78e */
[C---:B-----5:R-:W-:Y:S01]  /*89d0*/  IADD3 R31, R141.reuse, 0x40, RZ ;  /* 0x000000408d1f7810 */ /* 0x060fe20007ffe0ff */
[C---:B------:R-:W-:Y:S01]  /*89e0*/  IMAD.IADD R133, R140.reuse, 0x1, R133 ;  /* 0x000000018c857824 */ /* 0x040fe200078e0285 */
[----:B------:R-:W-:Y:S01]  /*89f0*/  IADD3 R30, R141, 0x40, RZ ;  /* 0x000000408d1e7810 */ /* 0x000fe20007ffe0ff */
[----:B------:R5:W-:Y:S01]  /*8a00*/  RED.E.ADD.F32.FTZ.RN.STRONG.GPU [R34.64+0x80], R13 ;  /* 0x0000800d2200798e */ /* 0x000be2000c10e78e */
[CC--:B------:R-:W-:Y:S01]  /*8a10*/  LEA R28, P1, R145.reuse, R32.reuse, 0x2 ;  /* 0x00000020911c7211 */ /* 0x0c0fe200078210ff */
[C---:B------:R-:W-:Y:S02]  /*8a20*/  IMAD.IADD R31, R140.reuse, 0x1, R31 ;  /* 0x000000018c1f7824 */ /* 0x040fe400078e021f */
[C---:B------:R-:W-:Y:S01]  /*8a30*/  IMAD.IADD R30, R140.reuse, 0x1, R30 ;  /* 0x000000018c1e7824 */ /* 0x040fe200078e021e */
[-C--:B------:R-:W-:Y:S01]  /*8a40*/  LEA.HI.X.SX32 R29, R145, R33.reuse, 0x2, P1 ;  /* 0x00000021911d7211 */ /* 0x080fe200008f16ff */
[C---:B------:R-:W-:Y:S02]  /*8a50*/  IMAD.IADD R133, R140.reuse, 0x1, R133 ;  /* 0x000000018c857824 */ /* 0x040fe400078e0285 */
[----:B------:R-:W-:Y:S01]  /*8a60*/  IMAD.IADD R30, R140, 0x1, R30 ;  /* 0x000000018c1e7824 */ /* 0x000fe200078e021e */
[-C--:B-1----:R-:W-:Y:S01]  /*8a70*/  LEA R4, P0, R142, R32.reuse, 0x2 ;  /* 0x000000208e047211 */ /* 0x082fe200078010ff */
[----:B------:R-:W-:Y:S03]  /*8a80*/  IMAD.IADD R133, R140, 0x1, R133 ;  /* 0x000000018c857824 */ /* 0x000fe600078e0285 */
[-C--:B------:R-:W-:Y:S02]  /*8a90*/  LEA.HI.X.SX32 R5, R142, R33.reuse, 0x2, P0 ;  /* 0x000000218e057211 */ /* 0x080fe400000f16ff */
[----:B------:R-:W-:Y:S02]  /*8aa0*/  IADD3 R142, R147, 0x20, RZ ;  /* 0x00000020938e7810 */ /* 0x000fe40007ffe0ff */
[CC--:B------:R-:W-:Y:S01]  /*8ab0*/  LEA R10, P0, R143.reuse, R32.reuse, 0x2 ;  /* 0x000000208f0a7211 */ /* 0x0c0fe200078010ff */
[----:B------:R1:W-:Y:S02]  /*8ac0*/  RED.E.ADD.F32.FTZ.RN.STRONG.GPU [R4.64], R14 ;  /* 0x0000000e0400798e */ /* 0x0003e4000c10e78e */
[C---:B------:R-:W-:Y:S01]  /*8ad0*/  IMAD.IADD R142, R146.reuse, 0x1, R142 ;  /* 0x00000001928e7824 */ /* 0x040fe200078e028e */
[-C--:B----4-:R-:W-:Y:S01]  /*8ae0*/  LEA.HI.X.SX32 R11, R143, R33.reuse, 0x2, P0 ;  /* 0x000000218f0b7211 */ /* 0x090fe200000f16ff */
[----:B------:R4:W-:Y:S01]  /*8af0*/  RED.E.ADD.F32.FTZ.RN.STRONG.GPU [R28.64], R15 ;  /* 0x0000000f1c00798e */ /* 0x0009e2000c10e78e */
[CC--:B------:R-:W-:Y:S01]  /*8b00*/  LEA R12, P4, R31.reuse, R32.reuse, 0x2 ;  /* 0x000000201f0c7211 */ /* 0x0c0fe200078810ff */
[C---:B------:R-:W-:Y:S02]  /*8b10*/  IMAD.IADD R142, R146.reuse, 0x1, R142 ;  /* 0x00000001928e7824 */ /* 0x040fe400078e028e */
[----:B------:R4:W-:Y:S01]  /*8b20*/  RED.E.ADD.F32.FTZ.RN.STRONG.GPU [R10.64], R16 ;  /* 0x000000100a00798e */ /* 0x0009e2000c10e78e */
[-C--:B-----5:R-:W-:Y:S01]  /*8b30*/  LEA.HI.X.SX32 R13, R31, R33.reuse, 0x2, P4 ;  /* 0x000000211f0d7211 */ /* 0x0a0fe200020f16ff */
[----:B------:R-:W-:Y:S05]  /*8b40*/  IMAD.IADD R142, R146, 0x1, R142 ;  /* 0x00000001928e7824 */ /* 0x000fea00078e028e */
[CC--:B------:R-:W-:Y:S04]  /*8b50*/  LEA R8, P2, R142.reuse, R32.reuse, 0x2 ;  /* 0x000000208e087211 */ /* 0x0c0fe800078410ff */
[-C--:B------:R-:W-:Y:S05]  /*8b60*/  LEA.HI.X.SX32 R9, R142, R33.reuse, 0x2, P2 ;  /* 0x000000218e097211 */ /* 0x080fea00010f16ff */
[----:B------:R5:W-:Y:S01]  /*8b70*/  RED.E.ADD.F32.FTZ.RN.STRONG.GPU [R8.64], R17 ;  /* 0x000000110800798e */ /* 0x000be2000c10e78e */
[CC--:B-1----:R-:W-:Y:S04]  /*8b80*/  LEA R14, P5, R134.reuse, R32.reuse, 0x2 ;  /* 0x00000020860e7211 */ /* 0x0c2fe800078a10ff */
[-C--:B----4-:R-:W-:Y:S02]  /*8b90*/  LEA.HI.X.SX32 R15, R134, R33.reuse, 0x2, P5 ;  /* 0x00000021860f7211 */ /* 0x090fe400028f16ff */
[CC--:B------:R-:W-:Y:S04]  /*8ba0*/  LEA R10, P3, R30.reuse, R32.reuse, 0x2 ;  /* 0x000000201e0a7211 */ /* 0x0c0fe800078610ff */
[-C--:B------:R-:W-:Y:S02]  /*8bb0*/  LEA.HI.X.SX32 R11, R30, R33.reuse, 0x2, P3 ;  /* 0x000000211e0b7211 */ /* 0x080fe400018f16ff */
[----:B------:R-:W-:Y:S01]  /*8bc0*/  LDSM.16.MT88.4 R28, [R3+0x2000] ;  /* 0x00200000031c783b */ /* 0x000fe20000004200 */
[CC--:B-----5:R-:W-:Y:S04]  /*8bd0*/  LEA R8, P2, R133.reuse, R32.reuse, 0x2 ;  /* 0x0000002085087211 */ /* 0x0e0fe800078410ff */
        /* <DEDUP_REMOVED lines=18> */
[CC--:B-1----:R-:W-:Y:S04]  /*8d00*/  LEA R4, P0, R0.reuse, R32.reuse, 0x2 ;  /* 0x0000002000047211 */ /* 0x0c2fe800078010ff */
[-C--:B------:R-:W-:Y:S02]  /*8d10*/  LEA.HI.X.SX32 R5, R0, R33.reuse, 0x2, P0 ;  /* 0x0000002100057211 */ /* 0x080fe400000f16ff */
[----:B------:R-:W-:Y:S02]  /*8d20*/  PLOP3.LUT P0, PT, PT, PT, UP2, 0x80, 0x0 ;  /* 0x000000000000781c */ /* 0x000fe40003f0f028 */
[C---:B--2---:R-:W-:Y:S02]  /*8d30*/  LEA R6, P1, R132.reuse, R32, 0x2 ;  /* 0x0000002084067211 */ /* 0x044fe400078210ff */
[C---:B------:R-:W-:Y:S02]  /*8d40*/  IADD3 R0, R3.reuse, -0x3000, RZ ;  /* 0xffffd00003007810 */ /* 0x040fe40007ffe0ff */
        /* <DEDUP_REMOVED lines=278> */
[----:B------:R-:W-:Y:S02]  /*9eb0*/  UIMAD UR7, UR22, UR7, UR8 ;  /* 0x00000007160772a4 */ /* 0x000fe4000f8e0208 */
[----:B------:R-:W-:Y:S02]  /*9ec0*/  USHF.R.S32.HI UR10, URZ, 0x1f, UR33 ;  /* 0x0000001f3f0a7899 */ /* 0x000fe40008011421 */
[----:B------:R-:W-:Y:S02]  /*9ed0*/  UIADD3 UR5, UR5, UR7, URZ ;  /* 0x0000000705057290 */ /* 0x000fe4000fffe03f */
[----:B------:R-:W-:-:S02]  /*9ee0*/  ULDC.64 UR8, c[0x0][0x388] ;  /* 0x0000e20000087ab9 */ /* 0x000fc40000000a00 */
[----:B------:R-:W-:Y:S02]  /*9ef0*/  UIMAD UR6, UR10, UR8, URZ ;  /* 0x000000080a0672a4 */ /* 0x000fe4000f8e023f */
[----:B------:R-:W-:Y:S02]  /*9f00*/  UIMAD.WIDE.U32 UR4, UR33, UR8, UR4 ;  /* 0x00000008210472a5 */ /* 0x000fe4000f8e0004 */
[----:B------:R-:W-:-:S04]  /*9f10*/  UIMAD UR6, UR33, UR9, UR6 ;  /* 0x00000009210672a4 */ /* 0x000fc8000f8e0206 */
[----:B------:R-:W-:Y:S02]  /*9f20*/  UIADD3 UR12, UR5, UR6, URZ ;  /* 0x00000006050c7290 */ /* 0x000fe4000fffe03f */
[----:B------:R-:W-:Y:S02]  /*9f30*/  UMOV UR11, UR4 ;  /* 0x00000004000b7c82 */ /* 0x000fe40008000000 */
.L_x_327:
        /* <DEDUP_REMOVED lines=10> */
[----:B------:R-:W-:Y:S02]  /*9fe0*/  UIMAD UR7, UR22, UR7, UR8 ;  /* 0x00000007160772a4 */ /* 0x000fe4000f8e0208 */
[----:B------:R-:W-:-:S02]  /*9ff0*/  USHF.R.S32.HI UR10, URZ, 0x1f, UR33 ;  /* 0x0000001f3f0a7899 */ /* 0x000fc40008011421 */
[----:B------:R-:W-:Y:S02]  /*a000*/  UIADD3 UR5, UR5, UR7, URZ ;  /* 0x0000000705057290 */ /* 0x000fe4000fffe03f */
[----:B------:R-:W-:Y:S02]  /*a010*/  ULDC.64 UR8, c[0x0][0x390] ;  /* 0x0000e40000087ab9 */ /* 0x000fe40000000a00 */
[----:B------:R-:W-:Y:S02]  /*a020*/  UIMAD UR6, UR10, UR8, URZ ;  /* 0x000000080a0672a4 */ /* 0x000fe4000f8e023f */
[----:B------:R-:W-:Y:S02]  /*a030*/  UIMAD.WIDE.U32 UR4, UR33, UR8, UR4 ;  /* 0x00000008210472a5 */ /* 0x000fe4000f8e0004 */
[----:B------:R-:W-:-:S04]  /*a040*/  UIMAD UR6, UR33, UR9, UR6 ;  /* 0x00000009210672a4 */ /* 0x000fc8000f8e0206 */
[----:B------:R-:W-:Y:S02]  /*a050*/  UIADD3 UR10, UR5, UR6, URZ ;  /* 0x00000006050a7290 */ /* 0x000fe4000fffe03f */
[----:B------:R-:W-:Y:S02]  /*a060*/  UMOV UR9, UR4 ;  /* 0x0000000400097c82 */ /* 0x000fe40008000000 */
.L_x_328:
        /* <DEDUP_REMOVED lines=55> */
.L_x_330:
[----:B------:R-:W-:Y:S05]  /*a3e0*/  BSYNC B0 ;  /* 0x0000000000007941 */ /* 0x000fea0003800000 */
.L_x_329:
        /* <DEDUP_REMOVED lines=20> */
.L_x_332:
[----:B------:R-:W-:Y:S05]  /*a530*/  BSYNC B0 ;  /* 0x0000000000007941 */ /* 0x000fea0003800000 */
.L_x_331:
        /* <DEDUP_REMOVED lines=29> */
.L_x_334:
[----:B------:R-:W-:Y:S05]  /*a710*/  BSYNC B0 ;  /* 0x0000000000007941 */ /* 0x000fea0003800000 */
.L_x_333:
        /* <DEDUP_REMOVED lines=16> */
.L_x_310:
[----:B------:R-:W-:Y:S05]  /*a820*/  BSYNC B1 ;  /* 0x0000000000017941 */ /* 0x000fea0003800000 */
.L_x_296:
        /* <DEDUP_REMOVED lines=11> */
.L_x_335:
[----:B------:R-:W-:Y:S05]  /*a8e0*/  EXIT ;  /* 0x000000000000794d */ /* 0x000fea0003800000 */
.L_x_337:
        /* <DEDUP_REMOVED lines=9> */
.L_x_675:


//--------------------- .text._ZN5flash44flash_bwd_dq_dk_dv_loop_seqk_parallel_kernelI23Flash_bwd_kernel_traitsILi96ELi64ELi128ELi8ELi2ELi4ELi4ELb1ELb0EN7cutlass6half_tE19Flash_kernel_traitsILi96ELi64ELi128ELi8ES3_EELb0ELb1ELb0ELb1ELb0ELb0ELb1EEEvNS_16Flash_bwd_paramsE --------------------------
	.section	.text._ZN5flash44flash_bwd_dq_dk_dv_loop_seqk_parallel_kernelI23Flash_bwd_kernel_traitsILi96ELi64ELi128ELi8ELi2ELi4ELi4ELb1ELb0EN7cutlass6half_tE19Flash_kernel_traitsILi96ELi64ELi128ELi8ES3_EELb0ELb1ELb0ELb1ELb0ELb0ELb1EEEvNS_16Flash_bwd_paramsE,"ax",@progbits
	.sectioninfo	@"SHI_REGISTERS=255"
	.align	128
        .global         _ZN5flash44flash_bwd_dq_dk_dv_loop_seqk_parallel_kernelI23Flash_bwd_kernel_traitsILi96ELi64ELi128ELi8ELi2ELi4ELi4ELb1ELb0EN7cutlass6half_tE19Flash_kernel_traitsILi96ELi64ELi128ELi8ES3_EELb0ELb1ELb0ELb1ELb0ELb0ELb1EEEvNS_16Flash_bwd_paramsE
        .type           _ZN5flash44flash_bwd_dq_dk_dv_loop_seqk_parallel_kernelI23Flash_bwd_kernel_traitsILi96ELi64ELi128ELi8ELi2ELi4ELi4ELb1ELb0EN7cutlass6half_tE19Flash_kernel_traitsILi96ELi64ELi128ELi8ES3_EELb0ELb1ELb0ELb1ELb0ELb0ELb1EEEvNS_16Flash_bwd_paramsE,@function
        .size           _ZN5flash44flash_bwd_dq_dk_dv_loop_seqk_parallel_kernelI23Flash_bwd_kernel_traitsILi96ELi64ELi128ELi8ELi2ELi4ELi4ELb1ELb0EN7cutlass6half_tE19Flash_kernel_traitsILi96ELi64ELi128ELi8ES3_EELb0ELb1ELb0ELb1ELb0ELb0ELb1EEEvNS_16Flash_bwd_paramsE,(.L_x_676 - _ZN5flash44flash_bwd_dq_dk_dv_loop_seqk_parallel_kernelI23Flash_bwd_kernel_traitsILi96ELi64ELi128ELi8ELi2ELi4ELi4ELb1ELb0EN7cutlass6half_tE19Flash_kernel_traitsILi96ELi64ELi128ELi8ES3_EELb0ELb1ELb0ELb1ELb0ELb0ELb1EEEvNS_16Flash_bwd_paramsE)
        .other          _ZN5flash44flash_bwd_dq_dk_dv_loop_seqk_parallel_kernelI23Flash_bwd_kernel_traitsILi96ELi64ELi128ELi8ELi2ELi4ELi4ELb1ELb0EN7cutlass6half_tE19Flash_kernel_traitsILi96ELi64ELi128ELi8ES3_EELb0ELb1ELb0ELb1ELb0ELb0ELb1EEEvNS_16Flash_bwd_paramsE,@"STO_CUDA_ENTRY STV_DEFAULT"
_ZN5flash44flash_bwd_dq_dk_dv_loop_seqk_parallel_kernelI23Flash_bwd_kernel_traitsILi96ELi64ELi128ELi8ELi2ELi4ELi4ELb1ELb0EN7cutlass6half_tE19Flash_kernel_traitsILi96ELi64ELi128ELi8ES3_EELb0ELb1ELb0ELb1ELb0ELb0ELb1EEEvNS_16Flash_bwd_paramsE:
.text._ZN5flash44flash_bwd_dq_dk_dv_loop_seqk_parallel_kernelI23Flash_bwd_kernel_traitsILi96ELi64ELi128ELi8ELi2ELi4ELi4ELb1ELb0EN7cutlass6half_tE19Flash_kernel_traitsILi96ELi64ELi128ELi8ES3_EELb0ELb1ELb0ELb1ELb0ELb0ELb1EEEvNS_16Flash_bwd_paramsE:
        /* <DEDUP_REMOVED lines=85> */
[----:B------:R-:W-:Y:S01]  /*0550*/  STL [R1], R24 ;  /* 0x0000001801007387 */ /* 0x000fe20000100800 */
        /* <DEDUP_REMOVED lines=146> */
.L_x_379:
        /* <DEDUP_REMOVED lines=53> */
.L_x_338:
        /* <DEDUP_REMOVED lines=59> */
.L_x_340:
        /* <DEDUP_REMOVED lines=18> */
.L_x_341:
        /* <DEDUP_REMOVED lines=11> */
[----:B------:R-:W-:Y:S02]  /*1750*/  @!UP2 UIMAD UR9, UR39, UR4, URZ ;  /* 0x000000042709a2a4 */ /* 0x000fe4000f8e023f */
[----:B------:R-:W-:Y:S02]  /*1760*/  ULDC.64 UR10, c[0x0][0x3d8] ;  /* 0x0000f600000a7ab9 */ /* 0x000fe40000000a00 */
        /* <DEDUP_REMOVED lines=16> */
[----:B------:R-:W-:Y:S01]  /*1870*/  UIMAD.WIDE.U32 UR4, UR60, UR10, URZ ;  /* 0x0000000a3c0472a5 */ /* 0x000fe2000f8e003f */
[----:B-1----:R-:W-:-:S03]  /*1880*/  IMAD.MOV R0, RZ, RZ, -R5 ;  /* 0x000000ffff007224 */ /* 0x002fc600078e0a05 */
[----:B------:R-:W-:Y:S01]  /*1890*/  USEL UR16, UR4, URZ, UP6 ;  /* 0x0000003f04107287 */ /* 0x000fe2000b000000 */
[----:B------:R-:W-:Y:S01]  /*18a0*/  IMAD.MOV.U32 R4, RZ, RZ, RZ ;  /* 0x000000ffff047224 */ /* 0x000fe200078e00ff */
[----:B------:R-:W-:Y:S01]  /*18b0*/  USHF.L.U64.HI UR4, UR31, 0x7, UR39 ;  /* 0x000000071f047899 */ /* 0x000fe20008010227 */
[----:B------:R-:W-:Y:S01]  /*18c0*/  IMAD R0, R0, R6, RZ ;  /* 0x0000000600007224 */ /* 0x000fe200078e02ff */
[----:B------:R-:W-:Y:S02]  /*18d0*/  UIMAD UR11, UR60, UR11, UR5 ;  /* 0x0000000b3c0b72a4 */ /* 0x000fe4000f8e0205 */
[----:B------:R-:W-:Y:S01]  /*18e0*/  USEL UR5, UR4, URZ, UP1 ;  /* 0x0000003f04057287 */ /* 0x000fe20008800000 */
[----:B------:R-:W-:Y:S01]  /*18f0*/  IMAD.HI.U32 R0, R5, R0, R4 ;  /* 0x0000000005007227 */ /* 0x000fe200078e0004 */
[----:B------:R-:W-:Y:S02]  /*1900*/  USEL UR4, UR12, URZ, UP1 ;  /* 0x0000003f0c047287 */ /* 0x000fe40008800000 */
[----:B------:R-:W-:-:S02]  /*1910*/  USEL UR11, UR11, URZ, UP6 ;  /* 0x0000003f0b0b7287 */ /* 0x000fc4000b000000 */
[----:B------:R-:W-:Y:S01]  /*1920*/  UIADD3 UR4, UP1, UR18, UR4, URZ ;  /* 0x0000000412047290 */ /* 0x000fe2000ff3e03f */
[----:B------:R-:W-:Y:S01]  /*1930*/  IMAD.HI.U32 R0, R0, R3, RZ ;  /* 0x0000000300007227 */ /* 0x000fe200078e00ff */
[----:B------:R-:W-:Y:S02]  /*1940*/  ULDC UR12, c[0x0][0x234] ;  /* 0x00008d00000c7ab9 */ /* 0x000fe40000000800 */
[----:B------:R-:W-:Y:S01]  /*1950*/  UIADD3.X UR9, UR29, UR5, URZ, UP1, !UPT ;  /* 0x000000051d097290 */ /* 0x000fe20008ffe43f */
[----:B------:R-:W-:Y:S01]  /*1960*/  IMAD.MOV R4, RZ, RZ, -R0 ;  /* 0x000000ffff047224 */ /* 0x000fe200078e0a00 */
[----:B------:R-:W-:-:S03]  /*1970*/  UIMAD UR5, UR37, UR4, URZ ;  /* 0x00000004250572a4 */ /* 0x000fc6000f8e023f */
[C---:B------:R-:W-:Y:S01]  /*1980*/  IMAD R3, R6.reuse, R4, R3 ;  /* 0x0000000406037224 */ /* 0x040fe200078e0203 */
[----:B------:R-:W-:Y:S02]  /*1990*/  UIMAD UR9, UR36, UR9, UR5 ;  /* 0x00000009240972a4 */ /* 0x000fe4000f8e0205 */
[----:B------:R-:W-:Y:S02]  /*19a0*/  @UP5 USEL UR5, UR54, UR15, !UP2 ;  /* 0x0000000f36055287 */ /* 0x000fe4000d000000 */
[----:B------:R-:W-:Y:S02]  /*19b0*/  ISETP.GT.U32.AND P0, PT, R6, R3, PT ;  /* 0x000000030600720c */ /* 0x000fe40003f04070 */
[----:B------:R-:W-:Y:S02]  /*19c0*/  @UP5 UIMAD UR14, UR35, UR12, UR5 ;  /* 0x0000000c230e52a4 */ /* 0x000fe4000f8e0205 */
[----:B------:R-:W-:-:S04]  /*19d0*/  UIMAD.WIDE.U32 UR4, UR36, UR4, URZ ;  /* 0x00000004240472a5 */ /* 0x000fc8000f8e003f */
[----:B------:R-:W-:Y:S02]  /*19e0*/  UIADD3 UR10, UR5, UR9, URZ ;  /* 0x00000009050a7290 */ /* 0x000fe4000fffe03f */
[----:B------:R-:W-:-:S03]  /*19f0*/  @!UP5 UMOV UR14, UR49 ;  /* 0x00000031000edc82 */ /* 0x000fc60008000000 */
[----:B------:R-:W-:Y:S01]  /*1a00*/  @!P0 IMAD.IADD R3, R3, 0x1, -R6 ;  /* 0x0000000103038824 */ /* 0x000fe200078e0a06 */
[----:B------:R-:W-:Y:S02]  /*1a10*/  @!P0 IADD3 R0, R0, 0x1, RZ ;  /* 0x0000000100008810 */ /* 0x000fe40007ffe0ff */
[----:B------:R-:W-:Y:S02]  /*1a20*/  ISETP.LE.AND P0, PT, RZ, UR56, PT ;  /* 0x00000038ff007c0c */ /* 0x000fe4000bf03270 */
        /* <DEDUP_REMOVED lines=13> */
.L_x_342:
[----:B------:R-:W-:Y:S02]  /*1b00*/  UMOV UR12, UR50 ;  /* 0x00000032000c7c82 */ /* 0x000fe40008000000 */
.L_x_343:
[----:B------:R-:W2:Y:S04]  /*1b10*/  LDL.64 R4, [R1] ;  /* 0x0000000001047983 */ /* 0x000ea80000100a00 */
[----:B------:R1:W3:Y:S01]  /*1b20*/  LDL.64 R20, [R1] ;  /* 0x0000000001147983 */ /* 0x0002e20000100a00 */
[----:B------:R-:W-:Y:S01]  /*1b30*/  UIADD3 UR4, UP4, UP3, UR4, UR41, UR47 ;  /* 0x0000002904047290 */ /* 0x000fe2000fb9e02f */
[----:B------:R-:W-:Y:S02]  /*1b40*/  BSSY B1, `(.L_x_339) ;  /* 0x0000857000017945 */ /* 0x000fe40003800000 */
[----:B------:R-:W4:Y:S01]  /*1b50*/  S2R R10, SR_TID.X ;  /* 0x00000000000a7919 */ /* 0x000f220000002100 */
[----:B------:R-:W-:-:S02]  /*1b60*/  UIADD3 UR15, UP2, UP1, UR16, UR4, UR19 ;  /* 0x00000004100f7290 */ /* 0x000fc4000f95e013 */
[----:B------:R-:W-:Y:S02]  /*1b70*/  UIADD3.X UR4, UR10, UR48, UR53, UP4, UP3 ;  /* 0x000000300a047290 */ /* 0x000fe4000a7e6435 */
[----:B------:R-:W-:Y:S02]  /*1b80*/  ULDC UR19, c[0x0][0x2e8] ;  /* 0x0000ba0000137ab9 */ /* 0x000fe40000000800 */
[----:B------:R-:W-:Y:S02]  /*1b90*/  UIADD3.X UR11, UR11, UR4, UR13, UP2, UP1 ;  /* 0x000000040b0b7290 */ /* 0x000fe400097e240d */
[----:B------:R-:W-:Y:S02]  /*1ba0*/  UIADD3 UR10, UR18, UR12, URZ ;  /* 0x0000000c120a7290 */ /* 0x000fe4000fffe03f */
        /* <DEDUP_REMOVED lines=34> */
[----:B------:R-:W-:Y:S01]  /*1dd0*/  IMAD.U32 R0, RZ, RZ, UR18 ;  /* 0x00000012ff007e24 */ /* 0x000fe2000f8e00ff */
[----:B------:R-:W-:-:S03]  /*1de0*/  UIADD3 UR18, UR18, UR14, URZ ;  /* 0x0000000e12127290 */ /* 0x000fc6000fffe03f */
        /* <DEDUP_REMOVED lines=9> */
[----:B------:R-:W-:Y:S02]  /*1e80*/  IMAD.IADD R7, R10, 0x1, -R7 ;  /* 0x000000010a077824 */ /* 0x000fe400078e0a07 */
[----:B------:R-:W-:Y:S02]  /*1e90*/  IMAD.U32 R10, RZ, RZ, UR35 ;  /* 0x00000023ff0a7e24 */ /* 0x000fe4000f8e00ff */
[----:B------:R-:W-:-:S05]  /*1ea0*/  IMAD R6, R6, UR46, R7 ;  /* 0x0000002e06067c24 */ /* 0x000fca000f8e0207 */
[----:B------:R-:W-:-:S04]  /*1eb0*/  IADD3 R0, P0, R6, UR15, RZ ;  /* 0x0000000f06007c10 */ /* 0x000fc8000ff1e0ff */
[----:B------:R-:W-:Y:S01]  /*1ec0*/  LEA.HI.X.SX32 R6, R6, UR11, 0x1, P0 ;  /* 0x0000000b06067c11 */ /* 0x000fe200080f0eff */
[----:B------:R-:W-:Y:S01]  /*1ed0*/  UIMAD.WIDE UR10, UR10, UR61, UR28 ;  /* 0x0000003d0a0a72a5 */ /* 0x000fe2000f8e021c */
[C---:B------:R-:W-:Y:S02]  /*1ee0*/  LEA R238, P0, R0.reuse, c[0x0][0x350], 0x2 ;  /* 0x0000d40000ee7a11 */ /* 0x040fe400078010ff */
[----:B------:R-:W-:Y:S02]  /*1ef0*/  ULDC.64 UR28, c[0x0][0x200] ;  /* 0x00008000001c7ab9 */ /* 0x000fe40000000a00 */
[----:B------:R-:W-:Y:S01]  /*1f00*/  LEA.HI.X R237, R0, c[0x0][0x354], R6, 0x2, P0 ;  /* 0x0000d50000ed7a11 */ /* 0x000fe200000f1406 */
[----:B------:R-:W-:Y:S01]  /*1f10*/  IMAD R0, R18, c[0x0][0x370], RZ ;  /* 0x0000dc0012007a24 */ /* 0x000fe200078e02ff */
[----:B------:R-:W-:Y:S01]  /*1f20*/  PLOP3.LUT P0, PT, PT, PT, UP1, 0x80, 0x0 ;  /* 0x000000000000781c */ /* 0x000fe20003f0f018 */
[----:B------:R-:W-:Y:S01]  /*1f30*/  IMAD.WIDE.U32 R6, R3, c[0x0][0x370], R4 ;  /* 0x0000dc0003067a25 */ /* 0x000fe200078e0004 */
[----:B------:R-:W-:-:S02]  /*1f40*/  UIMAD.WIDE UR18, UR18, UR61, UR28 ;  /* 0x0000003d121272a5 */ /* 0x000fc4000f8e021c */
[----:B------:R-:W-:Y:S01]  /*1f50*/  UMOV UR14, UR10 ;  /* 0x0000000a000e7c82 */ /* 0x000fe20008000000 */
[----:B------:R-:W-:Y:S01]  /*1f60*/  IMAD.WIDE.U32 R4, R10, c[0x0][0x1a8], R8 ;  /* 0x00006a000a047a25 */ /* 0x000fe200078e0008 */
[----:B------:R-:W-:-:S03]  /*1f70*/  LEA R242, P2, R6, c[0x0][0x330], 0x1 ;  /* 0x0000cc0006f27a11 */ /* 0x000fc600078408ff */
[----:B------:R-:W-:Y:S01]  /*1f80*/  IMAD R0, R3, c[0x0][0x374], R0 ;  /* 0x0000dd0003007a24 */ /* 0x000fe200078e0200 */
[----:B------:R-:W-:Y:S01]  /*1f90*/  IADD3 R5, R5, UR13, RZ ;  /* 0x0000000d05057c10 */ /* 0x000fe2000fffe0ff */
[----:B------:R-:W-:Y:S01]  /*1fa0*/  UMOV UR13, UR11 ;  /* 0x0000000b000d7c82 */ /* 0x000fe20008000000 */
[C---:B------:R-:W-:Y:S01]  /*1fb0*/  LEA R241, P3, R4.reuse, c[0x0][0x160], 0x1 ;  /* 0x0000580004f17a11 */ /* 0x040fe200078608ff */
[----:B------:R-:W-:Y:S01]  /*1fc0*/  IMAD.IADD R0, R7, 0x1, R0 ;  /* 0x0000000107007824 */ /* 0x000fe200078e0200 */
[----:B------:R-:W-:Y:S02]  /*1fd0*/  UMOV UR12, UR18 ;  /* 0x00000012000c7c82 */ /* 0x000fe40008000000 */
        /* <DEDUP_REMOVED lines=15> */
[----:B------:R-:W-:-:S02]  /*20d0*/  ULDC.64 UR12, c[0x0][0x388] ;  /* 0x0000e200000c7ab9 */ /* 0x000fc40000000a00 */
[----:B------:R-:W-:Y:S02]  /*20e0*/  UIADD3 UR5, UR5, UR11, URZ ;  /* 0x0000000b05057290 */ /* 0x000fe4000fffe03f */
[----:B------:R-:W-:Y:S02]  /*20f0*/  UIMAD UR9, UR39, UR12, URZ ;  /* 0x0000000c270972a4 */ /* 0x000fe4000f8e023f */
[----:B------:R-:W-:Y:S02]  /*2100*/  UIMAD.WIDE.U32 UR4, UR31, UR12, UR4 ;  /* 0x0000000c1f0472a5 */ /* 0x000fe4000f8e0004 */
[----:B------:R-:W-:-:S04]  /*2110*/  UIMAD UR9, UR31, UR13, UR9 ;  /* 0x0000000d1f0972a4 */ /* 0x000fc8000f8e0209 */
[----:B------:R-:W-:Y:S02]  /*2120*/  UIADD3 UR15, UR5, UR9, URZ ;  /* 0x00000009050f7290 */ /* 0x000fe4000fffe03f */
[----:B------:R-:W-:Y:S02]  /*2130*/  UMOV UR14, UR4 ;  /* 0x00000004000e7c82 */ /* 0x000fe40008000000 */
.L_x_345:
        /* <DEDUP_REMOVED lines=16> */
[----:B------:R-:W-:-:S03]  /*2240*/  UIADD3 UR11, UR5, UR9, URZ ;  /* 0x00000009050b7290 */ /* 0x000fc6000fffe03f */
[----:B------:R-:W-:Y:S02]  /*2250*/  UMOV UR9, UR4 ;  /* 0x0000000400097c82 */ /* 0x000fe40008000000 */
.L_x_346:
[----:B------:R1:W5:Y:S01]  /*2260*/  LDL R13, [R1+0x18] ;  /* 0x00001800010d7983 */ /* 0x0003620000100800 */
[----:B------:R-:W-:-:S03]  /*2270*/  ULDC.64 UR4, c[0x0][0x3a0] ;  /* 0x0000e80000047ab9 */ /* 0x000fc60000000a00 */
[----:B------:R1:W5:Y:S01]  /*2280*/  LDL R12, [R1+0x1c] ;  /* 0x00001c00010c7983 */ /* 0x0003620000100800 */
[----:B------:R-:W-:Y:S01]  /*2290*/  UIMAD UR4, UR20, UR4, URZ ;  /* 0x00000004140472a4 */ /* 0x000fe2000f8e023f */
[----:B------:R-:W-:Y:S01]  /*22a0*/  IMAD.U32 R11, RZ, RZ, UR25 ;  /* 0x00000019ff0b7e24 */ /* 0x000fe2000f8e00ff */
[----:B------:R-:W-:Y:S01]  /*22b0*/  UIMAD UR8, UR22, -0x80, UR8 ;  /* 0xffffff80160878a4 */ /* 0x000fe2000f8e0208 */
[----:B------:R-:W-:Y:S01]  /*22c0*/  BSSY B0, `(.L_x_347) ;  /* 0x000001c000007945 */ /* 0x000fe20003800000 */
[----:B------:R-:W-:Y:S01]  /*22d0*/  UIMAD UR4, UR25, UR5, UR4 ;  /* 0x00000005190472a4 */ /* 0x000fe2000f8e0204 */
[----:B------:R-:W-:-:S03]  /*22e0*/  IMAD.WIDE.U32 R4, R11, c[0x0][0x3a0], R20 ;  /* 0x0000e8000b047a25 */ /* 0x000fc600078e0014 */
[----:B------:R-:W-:Y:S02]  /*22f0*/  ISETP.GE.AND P4, PT, R3, UR8, PT ;  /* 0x0000000803007c0c */ /* 0x000fe4000bf86270 */
[----:B------:R-:W-:Y:S02]  /*2300*/  IADD3 R6, P0, R4, UR14, RZ ;  /* 0x0000000e04067c10 */ /* 0x000fe4000ff1e0ff */
[----:B------:R-:W-:Y:S01]  /*2310*/  MOV R0, UR4 ;  /* 0x0000000400007c02 */ /* 0x000fe20008000f00 */
[----:B------:R-:W-:Y:S02]  /*2320*/  ULDC.64 UR4, c[0x0][0x3b8] ;  /* 0x0000ee0000047ab9 */ /* 0x000fe40000000a00 */
[----:B------:R-:W-:Y:S01]  /*2330*/  UIMAD UR4, UR57, UR4, URZ ;  /* 0x00000004390472a4 */ /* 0x000fe2000f8e023f */
[----:B------:R-:W-:Y:S01]  /*2340*/  IADD3.X R7, R5, UR15, R0, P0, !PT ;  /* 0x0000000f05077c10 */ /* 0x000fe200087fe400 */
[----:B------:R-:W-:Y:S02]  /*2350*/  IMAD.U32 R0, RZ, RZ, UR35 ;  /* 0x00000023ff007e24 */ /* 0x000fe4000f8e00ff */
[----:B------:R-:W-:-:S02]  /*2360*/  UIMAD UR4, UR35, UR5, UR4 ;  /* 0x00000005230472a4 */ /* 0x000fc4000f8e0204 */
        /* <DEDUP_REMOVED lines=17> */
.L_x_348:
[----:B-1----:R-:W-:Y:S05]  /*2480*/  BSYNC B0 ;  /* 0x0000000000007941 */ /* 0x002fea0003800000 */
.L_x_347:
        /* <DEDUP_REMOVED lines=19> */
.L_x_350:
[----:B------:R-:W-:Y:S05]  /*25c0*/  BSYNC B0 ;  /* 0x0000000000007941 */ /* 0x000fea0003800000 */
.L_x_349:
        /* <DEDUP_REMOVED lines=29> */
.L_x_352:
[----:B------:R-:W-:Y:S05]  /*27a0*/  BSYNC B0 ;  /* 0x0000000000007941 */ /* 0x000fea0003800000 */
.L_x_351:
        /* <DEDUP_REMOVED lines=18> */
.L_x_344:
        /* <DEDUP_REMOVED lines=14> */
[----:B------:R-:W-:Y:S01]  /*29b0*/  ULOP3.LUT UR9, UR9, 0xfffffffe, URZ, 0xc0, !UPT ;  /* 0xfffffffe09097892 */ /* 0x000fe2000f8ec03f */
[----:B------:R-:W-:Y:S02]  /*29c0*/  IMAD R4, R16, c[0x0][0x1b8], RZ ;  /* 0x00006e0010047a24 */ /* 0x000fe400078e02ff */
[----:B------:R-:W-:Y:S01]  /*29d0*/  IADD3.X R7, R5, UR32, R7, P0, !PT ;  /* 0x0000002005077c10 */ /* 0x000fe200087fe407 */
[----:B------:R-:W-:Y:S01]  /*29e0*/  UIADD3 UR9, UR5, -UR9, URZ ;  /* 0x8000000905097290 */ /* 0x000fe2000fffe03f */
[----:B------:R-:W-:-:S03]  /*29f0*/  IMAD R4, R14, c[0x0][0x1bc], R4 ;  /* 0x00006f000e047a24 */ /* 0x000fc600078e0204 */
[----:B------:R-:W-:Y:S01]  /*2a00*/  IMAD.WIDE.U32 R6, R14, c[0x0][0x1b8], R6 ;  /* 0x00006e000e067a25 */ /* 0x000fe200078e0006 */
[----:B------:R-:W-:-:S04]  /*2a10*/  UISETP.NE.AND UP0, UPT, UR9, 0x1, UPT ;  /* 0x000000010900788c */ /* 0x000fc8000bf05270 */
        /* <DEDUP_REMOVED lines=43> */
.L_x_355:
[----:B------:R-:W-:Y:S05]  /*2cd0*/  BSYNC B0 ;  /* 0x0000000000007941 */ /* 0x000fea0003800000 */
.L_x_354:
        /* <DEDUP_REMOVED lines=41> */
.L_x_357:
[----:B------:R-:W-:Y:S05]  /*2f70*/  BSYNC B0 ;  /* 0x0000000000007941 */ /* 0x000fea0003800000 */
.L_x_356:
        /* <DEDUP_REMOVED lines=39> */
.L_x_359:
[----:B------:R-:W-:Y:S05]  /*31f0*/  BSYNC B0 ;  /* 0x0000000000007941 */ /* 0x000fea0003800000 */
.L_x_358:
        /* <DEDUP_REMOVED lines=19> */
.L_x_361:
        /* <DEDUP_REMOVED lines=36> */
.L_x_362:
[----:B------:R-:W-:Y:S05]  /*3570*/  BSYNC B0 ;  /* 0x0000000000007941 */ /* 0x000fea0003800000 */
.L_x_360:
        /* <DEDUP_REMOVED lines=81> */
.L_x_364:
[----:B------:R-:W-:Y:S05]  /*3a90*/  BSYNC B0 ;  /* 0x0000000000007941 */ /* 0x000fea0003800000 */
.L_x_363:
        /* <DEDUP_REMOVED lines=39> */
.L_x_366:
[----:B------:R-:W-:Y:S05]  /*3d10*/  BSYNC B0 ;  /* 0x0000000000007941 */ /* 0x000fea0003800000 */
.L_x_365:
        /* <DEDUP_REMOVED lines=18> */
[----:B---3--:R1:W3:Y:S01]  /*3e40*/  @P1 LDG.E R0, [R4.64] ;  /* 0x0000000604001981 */ /* 0x0082e2000c1e1900 */
[----:B------:R-:W3:Y:S01]  /*3e50*/  @P1 MUFU.RCP R3, c[0x0][0x238] ;  /* 0x00008e0000031b08 */ /* 0x000ee20000001000 */
[----:B------:R-:W-:Y:S01]  /*3e60*/  SHF.L.U32 R223, R231, 0x1, RZ ;  /* 0x00000001e7df7819 */ /* 0x000fe200000006ff */
[----:B------:R-:W-:Y:S01]  /*3e70*/  CS2R R126, SRZ ;  /* 0x00000000007e7805 */ /* 0x000fe2000001ff00 */
[----:B------:R-:W4:Y:S01]  /*3e80*/  LDSM.16.M88.4 R172, [R222+0xf000] ;  /* 0x00f00000deac783b */ /* 0x000f220000000200 */
        /* <DEDUP_REMOVED lines=20> */
[----:B-1----:R-:W-:Y:S01]  /*3fd0*/  IADD3 R4, R19, 0x1, RZ ;  /* 0x0000000113047810 */ /* 0x002fe20007ffe0ff */
[----:B------:R-:W-:Y:S01]  /*3fe0*/  CS2R R100, SRZ ;  /* 0x0000000000647805 */ /* 0x000fe2000001ff00 */
        /* <DEDUP_REMOVED lines=40> */
[----:B------:R-:W-:Y:S01]  /*4270*/  UMOV UR4, URZ ;  /* 0x0000003f00047c82 */ /* 0x000fe20008000000 */
[----:B---3--:R-:W-:Y:S01]  /*4280*/  @P1 FMUL.FTZ R0, R0, R3 ;  /* 0x0000000300001220 */ /* 0x008fe20000410000 */
[----:B------:R-:W-:-:S03]  /*4290*/  IADD3 R3, R229, 0x1800, RZ ;  /* 0x00001800e5037810 */ /* 0x000fc60007ffe0ff */
[----:B------:R3:W1:Y:S01]  /*42a0*/  @P1 R2UR UR9, R0 ;  /* 0x00000000000913c2 */ /* 0x00066200000e0000 */
[----:B------:R-:W-:-:S05]  /*42b0*/  SEL R3, R3, R229, !P0 ;  /* 0x000000e503037207 */ /* 0x000fca0004000000 */
[----:B------:R-:W-:Y:S01]  /*42c0*/  IMAD.SHL.U32 R3, R3, 0x2, RZ ;  /* 0x0000000203037824 */ /* 0x000fe200078e00ff */
[----:B---3--:R-:W-:Y:S01]  /*42d0*/  IADD3 R0, R231, 0x1800, RZ ;  /* 0x00001800e7007810 */ /* 0x008fe20007ffe0ff */
[----:B-1----:R-:W-:-:S03]  /*42e0*/  @UP1 UMOV UR4, UR9 ;  /* 0x0000000900041c82 */ /* 0x002fc60008000000 */
[----:B------:R-:W-:-:S05]  /*42f0*/  SEL R0, R0, R231, !P0 ;  /* 0x000000e700007207 */ /* 0x000fca0004000000 */
[----:B------:R-:W-:Y:S01]  /*4300*/  IMAD.SHL.U32 R220, R0, 0x2, RZ ;  /* 0x0000000200dc7824 */ /* 0x000fe200078e00ff */
[----:B------:R-:W-:-:S05]  /*4310*/  MOV R0, c[0x0][0x22c] ;  /* 0x00008b0000007a02 */ /* 0x000fca0000000f00 */
[----:B------:R-:W-:-:S04]  /*4320*/  IMAD R0, R0, c[0x0][0x1c0], RZ ;  /* 0x0000700000007a24 */ /* 0x000fc800078e02ff */
[C---:B------:R-:W-:Y:S02]  /*4330*/  IMAD.SHL.U32 R6, R0.reuse, 0x10, RZ ;  /* 0x0000001000067824 */ /* 0x040fe400078e00ff */
[----:B-----5:R-:W-:-:S03]  /*4340*/  IMAD.SHL.U32 R4, R0, 0x8, RZ ;  /* 0x0000000800047824 */ /* 0x020fc600078e00ff */
[C---:B------:R-:W-:Y:S02]  /*4350*/  IADD3 R5, R6.reuse, 0x20, RZ ;  /* 0x0000002006057810 */ /* 0x040fe40007ffe0ff */
[----:B------:R-:W-:Y:S02]  /*4360*/  IADD3 R0, R6, 0x40, RZ ;  /* 0x0000004006007810 */ /* 0x000fe40007ffe0ff */
[C---:B------:R-:W-:Y:S01]  /*4370*/  SHF.L.U64.HI R6, R19.reuse, 0x2, R17 ;  /* 0x0000000213067819 */ /* 0x040fe20000010211 */
[C---:B------:R-:W-:Y:S02]  /*4380*/  IMAD.IADD R5, R4.reuse, 0x1, R5 ;  /* 0x0000000104057824 */ /* 0x040fe400078e0205 */
[----:B------:R-:W-:Y:S02]  /*4390*/  IMAD.IADD R0, R4, 0x1, R0 ;  /* 0x0000000104007824 */ /* 0x000fe400078e0200 */
[----:B------:R1:W-:Y:S02]  /*43a0*/  STL [R1+0x40], R6 ;  /* 0x0000400601007387 */ /* 0x0003e40000100800 */
[----:B-1----:R-:W-:-:S05]  /*43b0*/  SHF.L.U32 R6, R19, 0x2, RZ ;  /* 0x0000000213067819 */ /* 0x002fca00000006ff */
[----:B------:R1:W-:Y:S02]  /*43c0*/  STL [R1+0x3c], R6 ;  /* 0x00003c0601007387 */ /* 0x0003e40000100800 */
[C---:B-1----:R-:W-:Y:S01]  /*43d0*/  IMAD.IADD R6, R4.reuse, 0x1, R5 ;  /* 0x0000000104067824 */ /* 0x042fe200078e0205 */
[----:B------:R-:W-:-:S03]  /*43e0*/  IADD3 R5, R4, R0, RZ ;  /* 0x0000000004057210 */ /* 0x000fc60007ffe0ff */
[C---:B------:R-:W-:Y:S01]  /*43f0*/  IMAD.IADD R6, R4.reuse, 0x1, R6 ;  /* 0x0000000104067824 */ /* 0x040fe200078e0206 */
[----:B------:R-:W-:-:S03]  /*4400*/  IADD3 R5, R4, R5, RZ ;  /* 0x0000000504057210 */ /* 0x000fc60007ffe0ff */
[C---:B------:R-:W-:Y:S01]  /*4410*/  IMAD.IADD R6, R4.reuse, 0x1, R6 ;  /* 0x0000000104067824 */ /* 0x040fe200078e0206 */
[----:B------:R-:W-:-:S04]  /*4420*/  IADD3 R5, R4, R5, RZ ;  /* 0x0000000504057210 */ /* 0x000fc80007ffe0ff */
[----:B------:R1:W-:Y:S01]  /*4430*/  STL [R1+0x24], R6 ;  /* 0x0000240601007387 */ /* 0x0003e20000100800 */
[----:B------:R-:W-:-:S03]  /*4440*/  IADD3 R0, R4, R5, RZ ;  /* 0x0000000504007210 */ /* 0x000fc60007ffe0ff */
[----:B------:R3:W-:Y:S01]  /*4450*/  STL [R1+0x20], R5 ;  /* 0x0000200501007387 */ /* 0x0007e20000100800 */
[----:B-1----:R-:W-:-:S05]  /*4460*/  IMAD.IADD R6, R4, 0x1, R6 ;  /* 0x0000000104067824 */ /* 0x002fca00078e0206 */
[----:B------:R3:W-:Y:S04]  /*4470*/  STL [R1+0x2c], R6 ;  /* 0x00002c0601007387 */ /* 0x0007e80000100800 */
[----:B--2-4-:R3:W-:Y:S02]  /*4480*/  STL [R1+0x28], R0 ;  /* 0x0000280001007387 */ /* 0x0147e40000100800 */
.L_x_369:
[----:B------:R-:W0:Y:S01]  /*4490*/  LDGDEPBAR ;  /* 0x00000000000079af */ /* 0x000e220000000000 */
[----:B---3--:R-:W-:Y:S01]  /*44a0*/  IADD3 R0, R230, R220, RZ ;  /* 0x000000dce6007210 */ /* 0x008fe20007ffe0ff */
[----:B------:R-:W-:Y:S02]  /*44b0*/  USHF.L.U32 UR9, UR22, 0x7, URZ ;  /* 0x0000000716097899 */ /* 0x000fe4000800063f */
[----:B------:R-:W-:Y:S02]  /*44c0*/  USHF.L.U32 UR10, UR5, 0x6, URZ ;  /* 0x00000006050a7899 */ /* 0x000fe4000800063f */
[----:B------:R-:W-:Y:S02]  /*44d0*/  UIADD3 UR15, UR17, 0x80, UR9 ;  /* 0x00000080110f7890 */ /* 0x000fe4000fffe009 */
[----:B------:R-:W2:Y:S01]  /*44e0*/  LDL R244, [R1+0x50] ;  /* 0x0000500001f47983 */ /* 0x000ea20000100800 */
[----:B------:R-:W-:Y:S02]  /*44f0*/  UIADD3 UR9, UR9, 0x80, URZ ;  /* 0x0000008009097890 */ /* 0x000fe4000fffe03f */
[----:B------:R-:W-:Y:S01]  /*4500*/  UIADD3 UR15, UR15, -UR8, URZ ;  /* 0x800000080f0f7290 */ /* 0x000fe2000fffe03f */
[----:B------:R-:W-:Y:S03]  /*4510*/  STL [R1+0xc0], R60 ;  /* 0x0000c03c01007387 */ /* 0x000fe60000100800 */
[----:B------:R-:W-:Y:S01]  /*4520*/  UISETP.GE.AND UP0, UPT, UR10, UR15, UPT ;  /* 0x0000000f0a00728c */ /* 0x000fe2000bf06270 */
[----:B------:R-:W-:Y:S03]  /*4530*/  STL [R1+0xbc], R59 ;  /* 0x0000bc3b01007387 */ /* 0x000fe60000100800 */
[----:B------:R-:W-:Y:S01]  /*4540*/  UISETP.LT.AND UP0, UPT, UR9, UR8, UP0 ;  /* 0x000000080900728c */ /* 0x000fe20008701270 */
[----:B------:R-:W-:Y:S04]  /*4550*/  STL [R1+0xb8], R58 ;  /* 0x0000b83a01007387 */ /* 0x000fe80000100800 */
[----:B------:R-:W-:Y:S01]  /*4560*/  STL [R1+0xb4], R57 ;  /* 0x0000b43901007387 */ /* 0x000fe20000100800 */
[----:B------:R-:W-:Y:S01]  /*4570*/  PLOP3.LUT P0, PT, PT, PT, UP0, 0x80, 0x0 ;  /* 0x000000000000781c */ /* 0x000fe20003f0f008 */
[----:B------:R-:W-:Y:S02]  /*4580*/  UISETP.GT.AND UP0, UPT, UR5, UR16, UPT ;  /* 0x000000100500728c */ /* 0x000fe4000bf04270 */
        /* <DEDUP_REMOVED lines=21> */
[----:B------:R3:W-:Y:S04]  /*46e0*/  STL [R1+0x5c], R3 ;  /* 0x00005c0301007387 */ /* 0x0007e80000100800 */
[----:B------:R4:W-:Y:S04]  /*46f0*/  STL [R1+0x58], R2 ;  /* 0x0000580201007387 */ /* 0x0009e80000100800 */
[----:B-1----:R-:W2:Y:S04]  /*4700*/  LDL R36, [R1+0x44] ;  /* 0x0000440001247983 */ /* 0x002ea80000100800 */
[----:B---3--:R-:W3:Y:S04]  /*4710*/  LDL R3, [R1+0x10] ;  /* 0x0000100001037983 */ /* 0x008ee80000100800 */
[----:B----4-:R-:W4:Y:S01]  /*4720*/  LDL R2, [R1+0x14] ;  /* 0x0000140001027983 */ /* 0x010f220000100800 */
        /* <DEDUP_REMOVED lines=43> */
[-C--:B------:R-:W-:Y:S08]  /*49e0*/  HMMA.16816.F32 R28, R160, R134.reuse, R28 ;  /* 0x00000086a01c723c */ /* 0x080ff0000000181c */
[----:B------:R-:W-:Y:S01]  /*49f0*/  HMMA.16816.F32 R32, R152, R134, R32 ;  /* 0x000000869820723c */ /* 0x000fe20000001820 */
[----:B------:R-:W4:Y:S06]  /*4a00*/  LDSM.16.M88.4 R132, [R222+0xd400] ;  /* 0x00d40000de84783b */ /* 0x000f2c0000000200 */
[----:B------:R-:W-:Y:S01]  /*4a10*/  MOV R152, UR22 ;  /* 0x0000001600987c02 */ /* 0x000fe20008000f00 */
[-C--:B-1----:R-:W-:Y:S04]  /*4a20*/  HMMA.16816.F32 R4, R140, R164.reuse, R4 ;  /* 0x000000a48c04723c */ /* 0x082fe80000001804 */
[----:B--2---:R-:W-:Y:S04]  /*4a30*/  LEA R152, R152, R244, 0x7 ;  /* 0x000000f498987211 */ /* 0x004fe800078e38ff */
[----:B------:R-:W-:Y:S01]  /*4a40*/  I2F R160, R152 ;  /* 0x0000009800a07306 */ /* 0x000fe20000201400 */
[C---:B------:R-:W-:Y:S03]  /*4a50*/  HMMA.16816.F32 R8, R168.reuse, R164, R8 ;  /* 0x000000a4a808723c */ /* 0x040fe60000001808 */
[C---:B------:R-:W-:Y:S02]  /*4a60*/  IADD3 R154, R152.reuse, 0x1, RZ ;  /* 0x00000001989a7810 */ /* 0x040fe40007ffe0ff */
[C---:B------:R-:W-:Y:S02]  /*4a70*/  IADD3 R155, R152.reuse, 0x8, RZ ;  /* 0x00000008989b7810 */ /* 0x040fe40007ffe0ff */
[C---:B------:R-:W-:Y:S01]  /*4a80*/  IADD3 R153, R152.reuse, 0x9, RZ ;  /* 0x0000000998997810 */ /* 0x040fe20007ffe0ff */
[-C--:B------:R-:W-:Y:S01]  /*4a90*/  HMMA.16816.F32 R12, R168, R166.reuse, R12 ;  /* 0x000000a6a80c723c */ /* 0x080fe2000000180c */
[----:B------:R-:W-:Y:S07]  /*4aa0*/  I2F R161, R154 ;  /* 0x0000009a00a17306 */ /* 0x000fee0000201400 */
[C---:B------:R-:W-:Y:S01]  /*4ab0*/  HMMA.16816.F32 R16, R140.reuse, R166, R16 ;  /* 0x000000a68c10723c */ /* 0x040fe20000001810 */
[----:B---3--:R-:W-:Y:S02]  /*4ac0*/  FSETP.NEU.FTZ.AND P1, PT, R3, -INF , PT ;  /* 0xff8000000300780b */ /* 0x008fe40003f3d000 */
[----:B------:R-:W-:Y:S05]  /*4ad0*/  I2F R162, R155 ;  /* 0x0000009b00a27306 */ /* 0x000fea0000201400 */
[-C--:B------:R-:W-:Y:S08]  /*4ae0*/  HMMA.16816.F32 R20, R140, R136.reuse, R20 ;  /* 0x000000888c14723c */ /* 0x080ff00000001814 */
[C---:B------:R-:W-:Y:S08]  /*4af0*/  HMMA.16816.F32 R24, R168.reuse, R136, R24 ;  /* 0x00000088a818723c */ /* 0x040ff00000001818 */
[-C--:B------:R-:W-:Y:S08]  /*4b00*/  HMMA.16816.F32 R28, R168, R138.reuse, R28 ;  /* 0x0000008aa81c723c */ /* 0x080ff0000000181c */
[----:B------:R-:W-:Y:S01]  /*4b10*/  HMMA.16816.F32 R32, R140, R138, R32 ;  /* 0x0000008a8c20723c */ /* 0x000fe20000001820 */
[----:B------:R-:W-:Y:S07]  /*4b20*/  LDSM.16.M88.4 R136, [R0+0x2000] ;  /* 0x002000000088783b */ /* 0x000fee0000000200 */
[-C--:B------:R-:W-:Y:S01]  /*4b30*/  HMMA.16816.F32 R4, R144, R148.reuse, R4 ;  /* 0x000000949004723c */ /* 0x080fe20000001804 */
[----:B------:R-:W1:Y:S07]  /*4b40*/  LDSM.16.M88.4 R140, [R221+0xd000] ;  /* 0x00d00000dd8c783b */ /* 0x000e6e0000000200 */
[C---:B------:R-:W-:Y:S08]  /*4b50*/  HMMA.16816.F32 R8, R156.reuse, R148, R8 ;  /* 0x000000949c08723c */ /* 0x040ff00000001808 */
[-C--:B------:R-:W-:Y:S08]  /*4b60*/  HMMA.16816.F32 R12, R156, R150.reuse, R12 ;  /* 0x000000969c0c723c */ /* 0x080ff0000000180c */
[C---:B------:R-:W-:Y:S01]  /*4b70*/  HMMA.16816.F32 R16, R144.reuse, R150, R16 ;  /* 0x000000969010723c */ /* 0x040fe20000001810 */
[----:B------:R2:W3:Y:S07]  /*4b80*/  LDSM.16.M88.4 R148, [R0+0x2800] ;  /* 0x002800000094783b */ /* 0x0004ee0000000200 */
[-C--:B----4-:R-:W-:Y:S08]  /*4b90*/  HMMA.16816.F32 R20, R144, R132.reuse, R20 ;  /* 0x000000849014723c */ /* 0x090ff00000001814 */
[C---:B------:R-:W-:Y:S07]  /*4ba0*/  HMMA.16816.F32 R24, R156.reuse, R132, R24 ;  /* 0x000000849c18723c */ /* 0x040fee0000001818 */
[C---:B------:R-:W-:Y:S01]  /*4bb0*/  IADD3 R133, R152.reuse, 0x10, RZ ;  /* 0x0000001098857810 */ /* 0x040fe20007ffe0ff */
[-C--:B------:R-:W-:Y:S01]  /*4bc0*/  HMMA.16816.F32 R28, R156, R134.reuse, R28 ;  /* 0x000000869c1c723c */ /* 0x080fe2000000181c */
[----:B------:R-:W-:Y:S03]  /*4bd0*/  I2F R156, R153 ;  /* 0x00000099009c7306 */ /* 0x000fe60000201400 */
[----:B--2---:R-:W-:Y:S02]  /*4be0*/  MOV R0, UR8 ;  /* 0x0000000800007c02 */ /* 0x004fe40008000f00 */
[----:B------:R-:W-:Y:S02]  /*4bf0*/  IADD3 R132, R152, 0x11, RZ ;  /* 0x0000001198847810 */ /* 0x000fe40007ffe0ff */
[----:B------:R-:W-:Y:S01]  /*4c00*/  HMMA.16816.F32 R32, R144, R134, R32 ;  /* 0x000000869020723c */ /* 0x000fe20000001820 */
[----:B------:R-:W-:Y:S02]  /*4c10*/  IADD3 R0, R0, -UR17, R36 ;  /* 0x8000001100007c10 */ /* 0x000fe4000fffe024 */
[----:B------:R-:W-:Y:S02]  /*4c20*/  I2F R145, R133 ;  /* 0x0000008500917306 */ /* 0x000fe40000201400 */
[----:B------:R-:W-:Y:S02]  /*4c30*/  @!P0 IADD3 R0, R0, UR10, RZ ;  /* 0x0000000a00008c10 */ /* 0x000fe4000fffe0ff */
[C---:B------:R-:W-:Y:S01]  /*4c40*/  IADD3 R134, R152.reuse, 0x18, RZ ;  /* 0x0000001898867810 */ /* 0x040fe20007ffe0ff */
[-C--:B-1----:R-:W-:Y:S01]  /*4c50*/  HMMA.16816.F32 R4, R136, R140.reuse, R4 ;  /* 0x0000008c8804723c */ /* 0x082fe20000001804 */
[----:B------:R-:W-:Y:S04]  /*4c60*/  IADD3 R135, R152, 0x19, RZ ;  /* 0x0000001998877810 */ /* 0x000fe80007ffe0ff */
[----:B------:R-:W-:Y:S03]  /*4c70*/  I2F R144, R132 ;  /* 0x0000008400907306 */ /* 0x000fe60000201400 */
[C---:B---3--:R-:W-:Y:S01]  /*4c80*/  HMMA.16816.F32 R8, R148.reuse, R140, R8 ;  /* 0x0000008c9408723c */ /* 0x048fe20000001808 */
[----:B------:R-:W2:Y:S06]  /*4c90*/  LDL R140, [R1+0x40] ;  /* 0x00004000018c7983 */ /* 0x000eac0000100800 */
[----:B------:R-:W-:Y:S01]  /*4ca0*/  I2F R146, R134 ;  /* 0x0000008600927306 */ /* 0x000fe20000201400 */
[-C--:B------:R-:W-:Y:S08]  /*4cb0*/  HMMA.16816.F32 R12, R148, R142.reuse, R12 ;  /* 0x0000008e940c723c */ /* 0x080ff0000000180c */
[----:B------:R-:W-:Y:S01]  /*4cc0*/  FMUL.FTZ R4, R4, c[0x0][0x2ec] ;  /* 0x0000bb0004047a20 */ /* 0x000fe20000410000 */
[----:B------:R-:W-:Y:S01]  /*4cd0*/  I2F R147, R135 ;  /* 0x0000008700937306 */ /* 0x000fe20000201400 */
[C---:B------:R-:W-:Y:S01]  /*4ce0*/  HMMA.16816.F32 R16, R136.reuse, R142, R16 ;  /* 0x0000008e8810723c */ /* 0x040fe20000001810 */
[----:B------:R-:W3:Y:S01]  /*4cf0*/  LDL R142, [R1+0x3c] ;  /* 0x00003c00018e7983 */ /* 0x000ee20000100800 */
[----:B------:R-:W-:Y:S02]  /*4d00*/  FMUL.FTZ R5, R5, c[0x0][0x2ec] ;  /* 0x0000bb0005057a20 */ /* 0x000fe40000410000 */
[----:B------:R-:W-:Y:S02]  /*4d10*/  FMUL.FTZ R6, R6, c[0x0][0x2ec] ;  /* 0x0000bb0006067a20 */ /* 0x000fe40000410000 */
[----:B------:R-:W-:Y:S02]  /*4d20*/  FMUL.FTZ R11, R11, c[0x0][0x2ec] ;  /* 0x0000bb000b0b7a20 */ /* 0x000fe40000410000 */
[----:B------:R-:W-:Y:S01]  /*4d30*/  FMUL.FTZ R7, R7, c[0x0][0x2ec] ;  /* 0x0000bb0007077a20 */ /* 0x000fe20000410000 */
[----:B------:R-:W-:Y:S03]  /*4d40*/  MUFU.TANH R164, R4 ;  /* 0x0000000400a47308 */ /* 0x000fe60000002400 */
        /* <DEDUP_REMOVED lines=10> */
[----:B------:R-:W4:Y:S01]  /*4df0*/  MUFU.TANH R246, R5 ;  /* 0x0000000500f67308 */ /* 0x000f220000002400 */
[----:B------:R-:W-:Y:S02]  /*4e00*/  FMUL.FTZ R18, R18, c[0x0][0x2ec] ;  /* 0x0000bb0012127a20 */ /* 0x000fe40000410000 */
[----:B------:R-:W-:Y:S07]  /*4e10*/  FMUL.FTZ R19, R19, c[0x0][0x2ec] ;  /* 0x0000bb0013137a20 */ /* 0x000fee0000410000 */
[----:B------:R4:W-:Y:S01]  /*4e20*/  MUFU.TANH R52, R12 ;  /* 0x0000000c00347308 */ /* 0x0009e20000002400 */
[----:B-1----:R-:W-:Y:S02]  /*4e30*/  FMUL.FTZ R11, R3, 1.4426950216293334961 ;  /* 0x3fb8aa3b030b7820 */ /* 0x002fe40000410000 */
[----:B------:R-:W2:Y:S03]  /*4e40*/  LDL R3, [R1+0x8] ;  /* 0x0000080001037983 */ /* 0x000ea60000100800 */
[----:B------:R-:W-:Y:S04]  /*4e50*/  FSEL R11, R11, RZ, P1 ;  /* 0x000000ff0b0b7208 */ /* 0x000fe80000800000 */
[----:B------:R-:W1:Y:S10]  /*4e60*/  MUFU.TANH R39, R6 ;  /* 0x0000000600277308 */ /* 0x000e740000002400 */
[----:B------:R1:W-:Y:S01]  /*4e70*/  MUFU.TANH R53, R9 ;  /* 0x0000000900357308 */ /* 0x0003e20000002400 */
[----:B----4-:R-:W-:Y:S04]  /*4e80*/  @!P0 IMNMX R12, R0, UR8, PT ;  /* 0x00000008000c8c17 */ /* 0x010fe8000b800200 */
[-C--:B------:R-:W-:Y:S05]  /*4e90*/  @!P0 ISETP.GE.AND P1, PT, R154, R12.reuse, PT ;  /* 0x0000000c9a00820c */ /* 0x080fea0003f26270 */
[----:B------:R4:W4:Y:S01]  /*4ea0*/  MUFU.TANH R38, R7 ;  /* 0x0000000700267308 */ /* 0x0009220000002400 */
[----:B------:R-:W-:Y:S09]  /*4eb0*/  @!P0 ISETP.GE.AND P2, PT, R152, R12, PT ;  /* 0x0000000c9800820c */ /* 0x000ff20003f46270 */
[----:B------:R4:W-:Y:S01]  /*4ec0*/  MUFU.TANH R54, R8 ;  /* 0x0000000800367308 */ /* 0x0009e20000002400 */
[----:B-1----:R-:W-:Y:S05]  /*4ed0*/  FFMA.FTZ R9, R161, UR4, R246 ;  /* 0x00000004a1097c23 */ /* 0x002fea00080100f6 */
[----:B------:R-:W-:Y:S04]  /*4ee0*/  @!P0 FSEL R9, R9, -INF , !P1 ;  /* 0xff80000009098808 */ /* 0x000fe80004800000 */
[----:B------:R-:W1:Y:S01]  /*4ef0*/  MUFU.TANH R41, R15 ;  /* 0x0000000f00297308 */ /* 0x000e620000002400 */
[----:B------:R-:W-:Y:S01]  /*4f00*/  FSETP.NEU.FTZ.AND P1, PT, R2, -INF , PT ;  /* 0xff8000000200780b */ /* 0x000fe20003f3d000 */
[----:B----4-:R-:W4:Y:S08]  /*4f10*/  LDSM.16.M88.4 R4, [R221+0xd400] ;  /* 0x00d40000dd04783b */ /* 0x010f300000000200 */
[----:B------:R1:W-:Y:S01]  /*4f20*/  MUFU.TANH R44, R10 ;  /* 0x0000000a002c7308 */ /* 0x0003e20000002400 */
[----:B------:R-:W-:Y:S05]  /*4f30*/  FFMA.FTZ R8, R160, UR4, R164 ;  /* 0x00000004a0087c23 */ /* 0x000fea00080100a4 */
[----:B------:R-:W-:Y:S04]  /*4f40*/  @!P0 FSEL R8, R8, -INF , !P2 ;  /* 0xff80000008088808 */ /* 0x000fe80005000000 */
[----:B------:R-:W-:Y:S01]  /*4f50*/  MUFU.TANH R168, R16 ;  /* 0x0000001000a87308 */ /* 0x000fe20000002400 */
[--C-:B------:R-:W-:Y:S09]  /*4f60*/  FFMA.FTZ R8, R8, c[0x0][0x23c], -R11.reuse ;  /* 0x00008f0008087a23 */ /* 0x100ff2000001080b */
[----:B------:R4:W-:Y:S01]  /*4f70*/  MUFU.EX2 R163, R8 ;  /* 0x0000000800a37308 */ /* 0x0009e20000000800 */
[----:B-1----:R-:W-:Y:S04]  /*4f80*/  @!P0 IADD3 R10, R0, 0x8, RZ ;  /* 0x00000008000a8810 */ /* 0x002fe80007ffe0ff */
[----:B------:R-:W-:Y:S05]  /*4f90*/  @!P0 IMNMX R10, R10, UR8, PT ;  /* 0x000000080a0a8c17 */ /* 0x000fea000b800200 */
[----:B------:R-:W-:Y:S01]  /*4fa0*/  MUFU.TANH R165, R17 ;  /* 0x0000001100a57308 */ /* 0x000fe20000002400 */
[-C--:B------:R-:W-:Y:S01]  /*4fb0*/  @!P0 ISETP.GE.AND P2, PT, R152, R10.reuse, PT ;  /* 0x0000000a9800820c */ /* 0x080fe20003f46270 */
[-C--:B----4-:R-:W-:Y:S08]  /*4fc0*/  HMMA.16816.F32 R20, R136, R4.reuse, R20 ;  /* 0x000000048814723c */ /* 0x090ff00000001814 */
[----:B------:R-:W-:Y:S01]  /*4fd0*/  MUFU.TANH R51, R13 ;  /* 0x0000000d00337308 */ /* 0x000fe20000002400 */
[C---:B------:R-:W-:Y:S03]  /*4fe0*/  HMMA.16816.F32 R24, R148.reuse, R4, R24 ;  /* 0x000000049418723c */ /* 0x040fe60000001818 */
[----:B------:R-:W-:Y:S04]  /*4ff0*/  FFMA.FTZ R8, R9, c[0x0][0x23c], -R11 ;  /* 0x00008f0009087a23 */ /* 0x000fe8000001080b */
[----:B------:R-:W-:Y:S02]  /*5000*/  FMUL.FTZ R4, R2, 1.4426950216293334961 ;  /* 0x3fb8aa3b02047820 */ /* 0x000fe40000410000 */
[----:B------:R-:W-:Y:S01]  /*5010*/  MUFU.TANH R251, R18 ;  /* 0x0000001200fb7308 */ /* 0x000fe20000002400 */
[----:B------:R-:W4:Y:S01]  /*5020*/  LDL R2, [R1+0xc] ;  /* 0x00000c0001027983 */ /* 0x000f220000100800 */
[-C--:B------:R-:W-:Y:S01]  /*5030*/  HMMA.16816.F32 R28, R148, R6.reuse, R28 ;  /* 0x00000006941c723c */ /* 0x080fe2000000181c */
[----:B------:R-:W-:Y:S01]  /*5040*/  FFMA.FTZ R5, R160, UR4, R39 ;  /* 0x00000004a0057c23 */ /* 0x000fe20008010027 */
[----:B------:R-:W-:Y:S01]  /*5050*/  FSEL R9, R4, RZ, P1 ;  /* 0x000000ff04097208 */ /* 0x000fe20000800000 */
[----:B------:R-:W-:Y:S01]  /*5060*/  FFMA.FTZ R4, R161, UR4, R38 ;  /* 0x00000004a1047c23 */ /* 0x000fe20008010026 */
[----:B------:R-:W-:Y:S01]  /*5070*/  @!P0 ISETP.GE.AND P1, PT, R154, R10, PT ;  /* 0x0000000a9a00820c */ /* 0x000fe20003f26270 */
[----:B------:R-:W-:Y:S01]  /*5080*/  FMUL.FTZ R20, R20, c[0x0][0x2ec] ;  /* 0x0000bb0014147a20 */ /* 0x000fe20000410000 */
[----:B------:R-:W-:Y:S02]  /*5090*/  @!P0 FSEL R5, R5, -INF , !P2 ;  /* 0xff80000005058808 */ /* 0x000fe40005000000 */
[----:B------:R1:W-:Y:S01]  /*50a0*/  MUFU.EX2 R141, R8 ;  /* 0x00000008008d7308 */ /* 0x0003e20000000800 */
[----:B------:R-:W-:Y:S01]  /*50b0*/  @!P0 FSEL R4, R4, -INF , !P1 ;  /* 0xff80000004048808 */ /* 0x000fe20004800000 */
[----:B------:R-:W-:Y:S02]  /*50c0*/  HMMA.16816.F32 R32, R136, R6, R32 ;  /* 0x000000068820723c */ /* 0x000fe40000001820 */
[--C-:B------:R-:W-:Y:S02]  /*50d0*/  FFMA.FTZ R5, R5, c[0x0][0x23c], -R9.reuse ;  /* 0x00008f0005057a23 */ /* 0x100fe40000010809 */
[----:B------:R-:W-:Y:S02]  /*50e0*/  FFMA.FTZ R4, R4, c[0x0][0x23c], -R9 ;  /* 0x00008f0004047a23 */ /* 0x000fe40000010809 */
[----:B------:R-:W-:Y:S02]  /*50f0*/  FMUL.FTZ R24, R24, c[0x0][0x2ec] ;  /* 0x0000bb0018187a20 */ /* 0x000fe40000410000 */
[----:B------:R1:W-:Y:S01]  /*5100*/  MUFU.EX2 R60, R5 ;  /* 0x00000005003c7308 */ /* 0x0003e20000000800 */
[----:B------:R-:W-:Y:S03]  /*5110*/  FFMA.FTZ R6, R156, UR4, R41 ;  /* 0x000000049c067c23 */ /* 0x000fe60008010029 */
[----:B------:R-:W-:Y:S02]  /*5120*/  FMUL.FTZ R25, R25, c[0x0][0x2ec] ;  /* 0x0000bb0019197a20 */ /* 0x000fe40000410000 */
[----:B------:R-:W-:Y:S02]  /*5130*/  FMUL.FTZ R28, R28, c[0x0][0x2ec] ;  /* 0x0000bb001c1c7a20 */ /* 0x000fe40000410000 */
[----:B------:R-:W-:Y:S02]  /*5140*/  FMUL.FTZ R29, R29, c[0x0][0x2ec] ;  /* 0x0000bb001d1d7a20 */ /* 0x000fe40000410000 */
[----:B------:R1:W1:Y:S01]  /*5150*/  MUFU.TANH R42, R14 ;  /* 0x0000000e002a7308 */ /* 0x0002620000002400 */
[----:B------:R-:W-:Y:S02]  /*5160*/  FMUL.FTZ R30, R30, c[0x0][0x2ec] ;  /* 0x0000bb001e1e7a20 */ /* 0x000fe40000410000 */
[----:B------:R-:W-:Y:S01]  /*5170*/  FMUL.FTZ R31, R31, c[0x0][0x2ec] ;  /* 0x0000bb001f1f7a20 */ /* 0x000fe20000410000 */
[----:B-1----:R-:W-:Y:S01]  /*5180*/  @!P0 IADD3 R8, R0, 0x20, RZ ;  /* 0x0000002000088810 */ /* 0x002fe20007ffe0ff */
[----:B------:R-:W-:Y:S02]  /*5190*/  FMUL.FTZ R26, R26, c[0x0][0x2ec] ;  /* 0x0000bb001a1a7a20 */ /* 0x000fe40000410000 */
[----:B------:R-:W-:Y:S01]  /*51a0*/  FMUL.FTZ R32, R32, c[0x0][0x2ec] ;  /* 0x0000bb0020207a20 */ /* 0x000fe20000410000 */
[----:B------:R-:W-:Y:S01]  /*51b0*/  @!P0 IMNMX R8, R8, UR8, PT ;  /* 0x0000000808088c17 */ /* 0x000fe2000b800200 */
[----:B------:R-:W-:Y:S01]  /*51c0*/  FMUL.FTZ R33, R33, c[0x0][0x2ec] ;  /* 0x0000bb0021217a20 */ /* 0x000fe20000410000 */
[----:B------:R2:W-:Y:S01]  /*51d0*/  MUFU.EX2 R59, R4 ;  /* 0x00000004003b7308 */ /* 0x0005e20000000800 */
[----:B------:R-:W-:Y:S01]  /*51e0*/  FMUL.FTZ R34, R34, c[0x0][0x2ec] ;  /* 0x0000bb0022227a20 */ /* 0x000fe20000410000 */
[-C--:B------:R-:W-:Y:S01]  /*51f0*/  @!P0 ISETP.GE.AND P2, PT, R152, R8.reuse, PT ;  /* 0x000000089800820c */ /* 0x080fe20003f46270 */
[----:B------:R-:W-:Y:S02]  /*5200*/  FMUL.FTZ R35, R35, c[0x0][0x2ec] ;  /* 0x0000bb0023237a20 */ /* 0x000fe40000410000 */
[----:B------:R-:W-:Y:S02]  /*5210*/  FFMA.FTZ R5, R160, UR4, R54 ;  /* 0x00000004a0057c23 */ /* 0x000fe40008010036 */
[----:B------:R-:W-:Y:S02]  /*5220*/  FMUL.FTZ R27, R27, c[0x0][0x2ec] ;  /* 0x0000bb001b1b7a20 */ /* 0x000fe40000410000 */
[----:B------:R-:W-:Y:S01]  /*5230*/  FMUL.FTZ R21, R21, c[0x0][0x2ec] ;  /* 0x0000bb0015157a20 */ /* 0x000fe20000410000 */
[----:B------:R-:W1:Y:S01]  /*5240*/  MUFU.TANH R249, R19 ;  /* 0x0000001300f97308 */ /* 0x000e620000002400 */
[----:B------:R-:W-:Y:S01]  /*5250*/  @!P0 FSEL R5, R5, -INF , !P2 ;  /* 0xff80000005058808 */ /* 0x000fe20005000000 */
[----:B------:R-:W-:Y:S01]  /*5260*/  FMUL.FTZ R22, R22, c[0x0][0x2ec] ;  /* 0x0000bb0016167a20 */ /* 0x000fe20000410000 */
[----:B------:R-:W-:Y:S01]  /*5270*/  @!P0 IADD3 R14, R0, 0x28, RZ ;  /* 0x00000028000e8810 */ /* 0x000fe20007ffe0ff */
[----:B------:R-:W-:Y:S02]  /*5280*/  FFMA.FTZ R0, R161, UR4, R53 ;  /* 0x00000004a1007c23 */ /* 0x000fe40008010035 */
[----:B------:R-:W-:Y:S02]  /*5290*/  FFMA.FTZ R7, R162, UR4, R42 ;  /* 0x00000004a2077c23 */ /* 0x000fe4000801002a */
[----:B------:R-:W-:Y:S02]  /*52a0*/  FMUL.FTZ R23, R23, c[0x0][0x2ec] ;  /* 0x0000bb0017177a20 */ /* 0x000fe40000410000 */
[----:B------:R-:W1:Y:S10]  /*52b0*/  MUFU.TANH R167, R20 ;  /* 0x0000001400a77308 */ /* 0x000e740000002400 */
[----:B------:R-:W1:Y:S10]  /*52c0*/  MUFU.TANH R166, R21 ;  /* 0x0000001500a67308 */ /* 0x000e740000002400 */
[----:B------:R-:W-:Y:S10]  /*52d0*/  MUFU.TANH R50, R24 ;  /* 0x0000001800327308 */ /* 0x000ff40000002400 */
        /* <DEDUP_REMOVED lines=9> */
[----:B------:R-:W1:Y:S10]  /*5370*/  MUFU.TANH R252, R22 ;  /* 0x0000001600fc7308 */ /* 0x000e740000002400 */
[----:B------:R-:W1:Y:S01]  /*5380*/  MUFU.TANH R250, R23 ;  /* 0x0000001700fa7308 */ /* 0x000e620000002400 */
[C---:B--2---:R-:W-:Y:S01]  /*5390*/  FMUL.FTZ R4, R3.reuse, 1.4426950216293334961 ;  /* 0x3fb8aa3b03047820 */ /* 0x044fe20000410000 */
[----:B------:R-:W-:Y:S08]  /*53a0*/  FSETP.NEU.FTZ.AND P1, PT, R3, -INF , PT ;  /* 0xff8000000300780b */ /* 0x000ff00003f3d000 */
[----:B------:R-:W2:Y:S01]  /*53b0*/  MUFU.TANH R3, R30 ;  /* 0x0000001e00037308 */ /* 0x000ea20000002400 */
[----:B------:R-:W-:Y:S02]  /*53c0*/  FSEL R4, R4, RZ, P1 ;  /* 0x000000ff04047208 */ /* 0x000fe40000800000 */
[-C--:B------:R-:W-:Y:S03]  /*53d0*/  @!P0 ISETP.GE.AND P1, PT, R154, R8.reuse, PT ;  /* 0x000000089a00820c */ /* 0x080fe60003f26270 */
[----:B------:R-:W-:Y:S01]  /*53e0*/  FFMA.FTZ R13, R5, c[0x0][0x23c], -R4 ;  /* 0x00008f00050d7a23 */ /* 0x000fe20000010804 */
[----:B------:R-:W-:Y:S02]  /*53f0*/  @!P0 FSEL R0, R0, -INF , !P1 ;  /* 0xff80000000008808 */ /* 0x000fe40004800000 */
[----:B------:R-:W-:Y:S01]  /*5400*/  @!P0 IMNMX R5, R14, UR8, PT ;  /* 0x000000080e058c17 */ /* 0x000fe2000b800200 */
[----:B------:R-:W-:Y:S01]  /*5410*/  FFMA.FTZ R14, R160, UR4, R44 ;  /* 0x00000004a00e7c23 */ /* 0x000fe2000801002c */
[----:B------:R1:W-:Y:S02]  /*5420*/  MUFU.EX2 R58, R13 ;  /* 0x0000000d003a7308 */ /* 0x0003e40000000800 */
[-C--:B------:R-:W-:Y:S04]  /*5430*/  @!P0 ISETP.GE.AND P2, PT, R152, R5.reuse, PT ;  /* 0x000000059800820c */ /* 0x080fe80003f46270 */
[----:B------:R-:W-:Y:S02]  /*5440*/  @!P0 FSEL R14, R14, -INF , !P2 ;  /* 0xff8000000e0e8808 */ /* 0x000fe40005000000 */
[-C--:B------:R-:W-:Y:S01]  /*5450*/  @!P0 ISETP.GE.AND P2, PT, R134, R8.reuse, PT ;  /* 0x000000088600820c */ /* 0x080fe20003f46270 */
[----:B-1----:R-:W-:Y:S04]  /*5460*/  FFMA.FTZ R13, R0, c[0x0][0x23c], -R4 ;  /* 0x00008f00000d7a23 */ /* 0x002fe80000010804 */
[----:B------:R1:W-:Y:S02]  /*5470*/  MUFU.EX2 R57, R13 ;  /* 0x0000000d00397308 */ /* 0x0003e40000000800 */
[----:B-1----:R-:W-:Y:S02]  /*5480*/  FFMA.FTZ R13, R161, UR4, R43 ;  /* 0x00000004a10d7c23 */ /* 0x002fe4000801002b */
[C---:B----4-:R-:W-:Y:S01]  /*5490*/  FMUL.FTZ R15, R2.reuse, 1.4426950216293334961 ;  /* 0x3fb8aa3b020f7820 */ /* 0x050fe20000410000 */
[----:B------:R-:W-:Y:S05]  /*54a0*/  FSETP.NEU.FTZ.AND P1, PT, R2, -INF , PT ;  /* 0xff8000000200780b */ /* 0x000fea0003f3d000 */
[----:B------:R-:W1:Y:S01]  /*54b0*/  MUFU.TANH R2, R31 ;  /* 0x0000001f00027308 */ /* 0x000e620000002400 */
[----:B------:R-:W-:Y:S02]  /*54c0*/  FSEL R0, R15, RZ, P1 ;  /* 0x000000ff0f007208 */ /* 0x000fe40000800000 */
[-C--:B------:R-:W-:Y:S03]  /*54d0*/  @!P0 ISETP.GE.AND P1, PT, R154, R5.reuse, PT ;  /* 0x000000059a00820c */ /* 0x080fe60003f26270 */
[--C-:B------:R-:W-:Y:S01]  /*54e0*/  FFMA.FTZ R14, R14, c[0x0][0x23c], -R0.reuse ;  /* 0x00008f000e0e7a23 */ /* 0x100fe20000010800 */
[----:B------:R-:W-:Y:S02]  /*54f0*/  @!P0 FSEL R13, R13, -INF , !P1 ;  /* 0xff8000000d0d8808 */ /* 0x000fe40004800000 */
[-C--:B------:R-:W-:Y:S01]  /*5500*/  @!P0 ISETP.GE.AND P1, PT, R155, R8.reuse, PT ;  /* 0x000000089b00820c */ /* 0x080fe20003f26270 */
[----:B------:R4:W-:Y:S02]  /*5510*/  MUFU.EX2 R48, R14 ;  /* 0x0000000e00307308 */ /* 0x0009e40000000800 */
[----:B------:R-:W-:Y:S08]  /*5520*/  FFMA.FTZ R13, R13, c[0x0][0x23c], -R0 ;  /* 0x00008f000d0d7a23 */ /* 0x000ff00000010800 */
[----:B------:R1:W-:Y:S01]  /*5530*/  MUFU.EX2 R47, R13 ;  /* 0x0000000d002f7308 */ /* 0x0003e20000000800 */
[----:B----4-:R-:W-:Y:S02]  /*5540*/  FFMA.FTZ R14, R156, UR4, R51 ;  /* 0x000000049c0e7c23 */ /* 0x010fe40008010033 */
[----:B-1----:R-:W-:Y:S05]  /*5550*/  FFMA.FTZ R13, R162, UR4, R52 ;  /* 0x00000004a20d7c23 */ /* 0x002fea0008010034 */
[----:B------:R-:W-:Y:S02]  /*5560*/  @!P0 FSEL R13, R13, -INF , !P1 ;  /* 0xff8000000d0d8808 */ /* 0x000fe40004800000 */
[----:B------:R-:W-:Y:S03]  /*5570*/  @!P0 ISETP.GE.AND P1, PT, R153, R8, PT ;  /* 0x000000089900820c */ /* 0x000fe60003f26270 */
[--C-:B------:R-:W-:Y:S01]  /*5580*/  FFMA.FTZ R13, R13, c[0x0][0x23c], -R4.reuse ;  /* 0x00008f000d0d7a23 */ /* 0x100fe20000010804 */
[----:B------:R-:W-:Y:S02]  /*5590*/  @!P0 FSEL R14, R14, -INF , !P1 ;  /* 0xff8000000e0e8808 */ /* 0x000fe40004800000 */
[-C--:B------:R-:W-:Y:S01]  /*55a0*/  @!P0 ISETP.GE.AND P1, PT, R155, R5.reuse, PT ;  /* 0x000000059b00820c */ /* 0x080fe20003f26270 */
[----:B------:R-:W-:Y:S02]  /*55b0*/  MUFU.EX2 R56, R13 ;  /* 0x0000000d00387308 */ /* 0x000fe40000000800 */
[----:B------:R-:W-:Y:S01]  /*55c0*/  FFMA.FTZ R14, R14, c[0x0][0x23c], -R4 ;  /* 0x00008f000e0e7a23 */ /* 0x000fe20000010804 */
[----:B------:R-:W-:Y:S02]  /*55d0*/  @!P0 FSEL R7, R7, -INF , !P1 ;  /* 0xff80000007078808 */ /* 0x000fe40004800000 */
[-C--:B------:R-:W-:Y:S03]  /*55e0*/  @!P0 ISETP.GE.AND P1, PT, R153, R5.reuse, PT ;  /* 0x000000059900820c */ /* 0x080fe60003f26270 */
[--C-:B------:R-:W-:Y:S01]  /*55f0*/  FFMA.FTZ R7, R7, c[0x0][0x23c], -R0.reuse ;  /* 0x00008f0007077a23 */ /* 0x100fe20000010800 */
[----:B------:R-:W-:Y:S01]  /*5600*/  @!P0 FSEL R6, R6, -INF , !P1 ;  /* 0xff80000006068808 */ /* 0x000fe20004800000 */
[----:B------:R-:W-:Y:S01]  /*5610*/  MUFU.EX2 R55, R14 ;  /* 0x0000000e00377308 */ /* 0x000fe20000000800 */
[-C--:B------:R-:W-:Y:S03]  /*5620*/  @!P0 ISETP.GE.AND P1, PT, R155, R12.reuse, PT ;  /* 0x0000000c9b00820c */ /* 0x080fe60003f26270 */
[----:B------:R-:W-:Y:S06]  /*5630*/  FFMA.FTZ R6, R6, c[0x0][0x23c], -R0 ;  /* 0x00008f0006067a23 */ /* 0x000fec0000010800 */
[----:B------:R1:W-:Y:S10]  /*5640*/  MUFU.EX2 R46, R7 ;  /* 0x00000007002e7308 */ /* 0x0003f40000000800 */
[----:B------:R4:W-:Y:S01]  /*5650*/  MUFU.EX2 R45, R6 ;  /* 0x00000006002d7308 */ /* 0x0009e20000000800 */
[----:B-1----:R-:W-:Y:S05]  /*5660*/  FFMA.FTZ R7, R162, UR4, R168 ;  /* 0x00000004a2077c23 */ /* 0x002fea00080100a8 */
[----:B------:R-:W-:Y:S02]  /*5670*/  @!P0 FSEL R7, R7, -INF , !P1 ;  /* 0xff80000007078808 */ /* 0x000fe40004800000 */
[----:B------:R-:W-:Y:S03]  /*5680*/  @!P0 ISETP.GE.AND P1, PT, R153, R12, PT ;  /* 0x0000000c9900820c */ /* 0x000fe60003f26270 */
[----:B------:R-:W-:Y:S02]  /*5690*/  FFMA.FTZ R7, R7, c[0x0][0x23c], -R11 ;  /* 0x00008f0007077a23 */ /* 0x000fe4000001080b */
[----:B----4-:R-:W-:Y:S02]  /*56a0*/  FFMA.FTZ R6, R156, UR4, R165 ;  /* 0x000000049c067c23 */ /* 0x010fe400080100a5 */
[----:B------:R1:W-:Y:S03]  /*56b0*/  MUFU.EX2 R157, R7 ;  /* 0x00000007009d7308 */ /* 0x0003e60000000800 */
[----:B------:R-:W-:Y:S02]  /*56c0*/  @!P0 FSEL R6, R6, -INF , !P1 ;  /* 0xff80000006068808 */ /* 0x000fe40004800000 */
[-C--:B------:R-:W-:Y:S03]  /*56d0*/  @!P0 ISETP.GE.AND P1, PT, R155, R10.reuse, PT ;  /* 0x0000000a9b00820c */ /* 0x080fe60003f26270 */
[----:B------:R-:W-:Y:S04]  /*56e0*/  FFMA.FTZ R6, R6, c[0x0][0x23c], -R11 ;  /* 0x00008f0006067a23 */ /* 0x000fe8000001080b */
[----:B------:R4:W2:Y:S01]  /*56f0*/  MUFU.EX2 R154, R6 ;  /* 0x00000006009a7308 */ /* 0x0008a20000000800 */
        /* <DEDUP_REMOVED lines=9> */
[----:B------:R4:W-:Y:S01]  /*5790*/  MUFU.EX2 R161, R6 ;  /* 0x0000000600a17308 */ /* 0x0009e20000000800 */
[----:B-1----:R-:W-:Y:S05]  /*57a0*/  FFMA.FTZ R7, R145, UR4, R167 ;  /* 0x0000000491077c23 */ /* 0x002fea00080100a7 */
[----:B------:R-:W-:Y:S02]  /*57b0*/  @!P0 FSEL R7, R7, -INF , !P1 ;  /* 0xff80000007078808 */ /* 0x000fe40004800000 */
[----:B------:R-:W-:Y:S03]  /*57c0*/  @!P0 ISETP.GE.AND P1, PT, R132, R12, PT ;  /* 0x0000000c8400820c */ /* 0x000fe60003f26270 */
[--C-:B------:R-:W-:Y:S02]  /*57d0*/  FFMA.FTZ R7, R7, c[0x0][0x23c], -R11.reuse ;  /* 0x00008f0007077a23 */ /* 0x100fe4000001080b */
        /* <DEDUP_REMOVED lines=19> */
[--C-:B------:R-:W-:Y:S02]  /*5910*/  FFMA.FTZ R7, R7, c[0x0][0x23c], -R4.reuse ;  /* 0x00008f0007077a23 */ /* 0x100fe40000010804 */
[----:B----4-:R-:W-:Y:S02]  /*5920*/  FFMA.FTZ R6, R144, UR4, R49 ;  /* 0x0000000490067c23 */ /* 0x010fe40008010031 */
[----:B------:R1:W-:Y:S03]  /*5930*/  MUFU.EX2 R247, R7 ;  /* 0x0000000700f77308 */ /* 0x0003e60000000800 */
[----:B------:R-:W-:Y:S02]  /*5940*/  @!P0 FSEL R6, R6, -INF , !P1 ;  /* 0xff80000006068808 */ /* 0x000fe40004800000 */
[----:B------:R-:W-:Y:S03]  /*5950*/  @!P0 ISETP.GE.AND P1, PT, R133, R5, PT ;  /* 0x000000058500820c */ /* 0x000fe60003f26270 */
[----:B------:R-:W-:Y:S04]  /*5960*/  FFMA.FTZ R6, R6, c[0x0][0x23c], -R4 ;  /* 0x00008f0006067a23 */ /* 0x000fe80000010804 */
[----:B------:R4:W-:Y:S01]  /*5970*/  MUFU.EX2 R245, R6 ;  /* 0x0000000600f57308 */ /* 0x0009e20000000800 */
[----:B-1----:R-:W-:Y:S01]  /*5980*/  FFMA.FTZ R7, R145, UR4, R37 ;  /* 0x0000000491077c23 */ /* 0x002fe20008010025 */
[----:B------:R-:W-:Y:S04]  /*5990*/  MOV R145, R39 ;  /* 0x0000002700917202 */ /* 0x000fe80000000f00 */
[----:B------:R-:W-:Y:S02]  /*59a0*/  @!P0 FSEL R7, R7, -INF , !P1 ;  /* 0xff80000007078808 */ /* 0x000fe40004800000 */
[-C--:B------:R-:W-:Y:S03]  /*59b0*/  @!P0 ISETP.GE.AND P1, PT, R132, R5.reuse, PT ;  /* 0x000000058400820c */ /* 0x080fe60003f26270 */
[----:B------:R-:W-:Y:S02]  /*59c0*/  FFMA.FTZ R7, R7, c[0x0][0x23c], -R0 ;  /* 0x00008f0007077a23 */ /* 0x000fe40000010800 */
[----:B----4-:R-:W-:Y:S01]  /*59d0*/  FFMA.FTZ R6, R144, UR4, R36 ;  /* 0x0000000490067c23 */ /* 0x010fe20008010024 */
[----:B------:R-:W-:Y:S01]  /*59e0*/  MOV R144, R38 ;  /* 0x0000002600907202 */ /* 0x000fe20000000f00 */
[----:B------:R1:W-:Y:S03]  /*59f0*/  MUFU.EX2 R40, R7 ;  /* 0x0000000700287308 */ /* 0x0003e60000000800 */
[----:B------:R-:W-:Y:S02]  /*5a00*/  @!P0 FSEL R6, R6, -INF , !P1 ;  /* 0xff80000006068808 */ /* 0x000fe40004800000 */
[----:B------:R-:W-:Y:S03]  /*5a10*/  @!P0 ISETP.GE.AND P1, PT, R135, R8, PT ;  /* 0x000000088700820c */ /* 0x000fe60003f26270 */
[----:B------:R-:W-:Y:S02]  /*5a20*/  FFMA.FTZ R13, R6, c[0x0][0x23c], -R0 ;  /* 0x00008f00060d7a23 */ /* 0x000fe40000010800 */
[----:B------:R-:W-:Y:S02]  /*5a30*/  FFMA.FTZ R6, R147, UR4, R171 ;  /* 0x0000000493067c23 */ /* 0x000fe400080100ab */
[----:B------:R-:W-:Y:S03]  /*5a40*/  MUFU.EX2 R39, R13 ;  /* 0x0000000d00277308 */ /* 0x000fe60000000800 */
[----:B------:R-:W-:Y:S02]  /*5a50*/  @!P0 FSEL R6, R6, -INF , !P1 ;  /* 0xff80000006068808 */ /* 0x000fe40004800000 */
[-C--:B------:R-:W-:Y:S01]  /*5a60*/  @!P0 ISETP.GE.AND P1, PT, R134, R5.reuse, PT ;  /* 0x000000058600820c */ /* 0x080fe20003f26270 */
[----:B-1----:R-:W-:Y:S05]  /*5a70*/  FFMA.FTZ R7, R146, UR4, R244 ;  /* 0x0000000492077c23 */ /* 0x002fea00080100f4 */
[----:B------:R-:W-:Y:S02]  /*5a80*/  @!P0 FSEL R7, R7, -INF , !P2 ;  /* 0xff80000007078808 */ /* 0x000fe40005000000 */
[-C--:B------:R-:W-:Y:S03]  /*5a90*/  @!P0 ISETP.GE.AND P2, PT, R134, R12.reuse, PT ;  /* 0x0000000c8600820c */ /* 0x080fe60003f46270 */
[--C-:B------:R-:W-:Y:S02]  /*5aa0*/  FFMA.FTZ R7, R7, c[0x0][0x23c], -R4.reuse ;  /* 0x00008f0007077a23 */ /* 0x100fe40000010804 */
[----:B------:R-:W-:Y:S02]  /*5ab0*/  FFMA.FTZ R4, R6, c[0x0][0x23c], -R4 ;  /* 0x00008f0006047a23 */ /* 0x000fe40000010804 */
[----:B--2---:R-:W-:Y:S01]  /*5ac0*/  FFMA.FTZ R6, R146, UR4, R3 ;  /* 0x0000000492067c23 */ /* 0x004fe20008010003 */
[----:B------:R1:W-:Y:S04]  /*5ad0*/  MUFU.EX2 R170, R7 ;  /* 0x0000000700aa7308 */ /* 0x0003e80000000800 */
[----:B------:R-:W-:Y:S02]  /*5ae0*/  @!P0 FSEL R6, R6, -INF , !P1 ;  /* 0xff80000006068808 */ /* 0x000fe40004800000 */
[----:B------:R-:W-:Y:S03]  /*5af0*/  @!P0 ISETP.GE.AND P1, PT, R135, R12, PT ;  /* 0x0000000c8700820c */ /* 0x000fe60003f26270 */
[----:B------:R-:W-:Y:S01]  /*5b00*/  FFMA.FTZ R6, R6, c[0x0][0x23c], -R0 ;  /* 0x00008f0006067a23 */ /* 0x000fe20000010800 */
[----:B------:R2:W-:Y:S10]  /*5b10*/  MUFU.EX2 R169, R4 ;  /* 0x0000000400a97308 */ /* 0x0005f40000000800 */
[----:B------:R4:W-:Y:S01]  /*5b20*/  MUFU.EX2 R38, R6 ;  /* 0x0000000600267308 */ /* 0x0009e20000000800 */
[----:B-1----:R-:W-:Y:S05]  /*5b30*/  FFMA.FTZ R7, R146, UR4, R151 ;  /* 0x0000000492077c23 */ /* 0x002fea0008010097 */
[----:B------:R-:W-:Y:S02]  /*5b40*/  @!P0 FSEL R7, R7, -INF , !P2 ;  /* 0xff80000007078808 */ /* 0x000fe40005000000 */
[-C--:B------:R-:W-:Y:S01]  /*5b50*/  @!P0 ISETP.GE.AND P2, PT, R134, R10.reuse, PT ;  /* 0x0000000a8600820c */ /* 0x080fe20003f46270 */
[----:B--2---:R-:W-:Y:S02]  /*5b60*/  FFMA.FTZ R4, R147, UR4, R150 ;  /* 0x0000000493047c23 */ /* 0x004fe40008010096 */
[----:B------:R-:W-:Y:S03]  /*5b70*/  FFMA.FTZ R7, R7, c[0x0][0x23c], -R11 ;  /* 0x00008f0007077a23 */ /* 0x000fe6000001080b */
[----:B------:R-:W-:Y:S01]  /*5b80*/  @!P0 FSEL R4, R4, -INF , !P1 ;  /* 0xff80000004048808 */ /* 0x000fe20004800000 */
[----:B------:R1:W-:Y:S01]  /*5b90*/  MUFU.EX2 R149, R7 ;  /* 0x0000000700957308 */ /* 0x0003e20000000800 */
[----:B------:R-:W-:Y:S01]  /*5ba0*/  @!P0 ISETP.GE.AND P1, PT, R135, R10, PT ;  /* 0x0000000a8700820c */ /* 0x000fe20003f26270 */
[----:B----4-:R-:W-:Y:S02]  /*5bb0*/  FFMA.FTZ R6, R146, UR4, R159 ;  /* 0x0000000492067c23 */ /* 0x010fe4000801009f */
[----:B------:R-:W-:Y:S02]  /*5bc0*/  FFMA.FTZ R11, R4, c[0x0][0x23c], -R11 ;  /* 0x00008f00040b7a23 */ /* 0x000fe4000001080b */
[----:B------:R-:W-:Y:S01]  /*5bd0*/  FFMA.FTZ R4, R147, UR4, R158 ;  /* 0x0000000493047c23 */ /* 0x000fe2000801009e */
[----:B------:R-:W-:Y:S03]  /*5be0*/  @!P0 FSEL R6, R6, -INF , !P2 ;  /* 0xff80000006068808 */ /* 0x000fe60005000000 */
[----:B------:R-:W2:Y:S01]  /*5bf0*/  MUFU.EX2 R148, R11 ;  /* 0x0000000b00947308 */ /* 0x000ea20000000800 */
[----:B------:R-:W-:Y:S01]  /*5c00*/  @!P0 FSEL R4, R4, -INF , !P1 ;  /* 0xff80000004048808 */ /* 0x000fe20004800000 */
[--C-:B------:R-:W-:Y:S01]  /*5c10*/  FFMA.FTZ R6, R6, c[0x0][0x23c], -R9.reuse ;  /* 0x00008f0006067a23 */ /* 0x100fe20000010809 */
[----:B------:R-:W-:Y:S02]  /*5c20*/  @!P0 ISETP.GE.AND P1, PT, R135, R5, PT ;  /* 0x000000058700820c */ /* 0x000fe40003f26270 */
[----:B------:R-:W-:Y:S01]  /*5c30*/  F2FP.PACK_AB R5, R141, R163 ;  /* 0x000000a38d05723e */ /* 0x000fe200000000ff */
[----:B------:R-:W-:Y:S02]  /*5c40*/  FFMA.FTZ R9, R4, c[0x0][0x23c], -R9 ;  /* 0x00008f0004097a23 */ /* 0x000fe40000010809 */
[----:B------:R-:W-:Y:S02]  /*5c50*/  FFMA.FTZ R4, R147, UR4, R2 ;  /* 0x0000000493047c23 */ /* 0x000fe40008010002 */
[----:B------:R4:W-:Y:S01]  /*5c60*/  MUFU.EX2 R155, R6 ;  /* 0x00000006009b7308 */ /* 0x0009e20000000800 */
[----:B------:R2:W-:Y:S01]  /*5c70*/  STS [R236+0x13000], R5 ;  /* 0x01300005ec007388 */ /* 0x0005e20000000800 */
[----:B-1----:R-:W-:Y:S02]  /*5c80*/  F2FP.PACK_AB R7, R59, R60 ;  /* 0x0000003c3b07723e */ /* 0x002fe400000000ff */
[----:B------:R-:W-:Y:S02]  /*5c90*/  @!P0 FSEL R4, R4, -INF , !P1 ;  /* 0xff80000004048808 */ /* 0x000fe40004800000 */
[----:B---3--:R-:W-:Y:S01]  /*5ca0*/  IADD3 R142, P0, R142, UR14, RZ ;  /* 0x0000000e8e8e7c10 */ /* 0x008fe2000ff1e0ff */
[----:B------:R1:W-:Y:S02]  /*5cb0*/  STS [R236+0x13400], R7 ;  /* 0x01340007ec007388 */ /* 0x0003e40000000800 */
[----:B------:R-:W-:Y:S01]  /*5cc0*/  FFMA.FTZ R0, R4, c[0x0][0x23c], -R0 ;  /* 0x00008f0004007a23 */ /* 0x000fe20000010800 */
[----:B------:R-:W-:Y:S01]  /*5cd0*/  F2FP.PACK_AB R4, R154, R157 ;  /* 0x0000009d9a04723e */ /* 0x000fe200000000ff */
[----:B------:R-:W2:Y:S01]  /*5ce0*/  MUFU.EX2 R147, R9 ;  /* 0x0000000900937308 */ /* 0x000ea20000000800 */
[----:B------:R-:W-:Y:S02]  /*5cf0*/  IADD3.X R143, R140, UR13, RZ, P0, !PT ;  /* 0x0000000d8c8f7c10 */ /* 0x000fe400087fe4ff */
[----:B------:R-:W-:Y:S01]  /*5d00*/  PLOP3.LUT P0, PT, PT, PT, UP0, 0x80, 0x0 ;  /* 0x000000000000781c */ /* 0x000fe20003f0f008 */
[----:B------:R2:W-:Y:S04]  /*5d10*/  STS [R235+0x13000], R4 ;  /* 0x01300004eb007388 */ /* 0x0005e80000000800 */
[----:B------:R-:W3:Y:S02]  /*5d20*/  LDG.E R140, [R142.64] ;  /* 0x000000068e8c7981 */ /* 0x000ee4000c1e1900 */
[----:B------:R2:W2:Y:S01]  /*5d30*/  MUFU.EX2 R248, R0 ;  /* 0x0000000000f87308 */ /* 0x0004a20000000800 */
[----:B----4-:R-:W-:Y:S02]  /*5d40*/  F2FP.PACK_AB R6, R57, R58 ;  /* 0x0000003a3906723e */ /* 0x010fe400000000ff */
[----:B--2---:R-:W-:Y:S02]  /*5d50*/  F2FP.PACK_AB R5, R47, R48 ;  /* 0x000000302f05723e */ /* 0x004fe400000000ff */
[----:B-1----:R-:W-:Y:S02]  /*5d60*/  F2FP.PACK_AB R7, R55, R56 ;  /* 0x000000383707723e */ /* 0x002fe400000000ff */
[----:B------:R-:W-:Y:S02]  /*5d70*/  F2FP.PACK_AB R4, R156, R160 ;  /* 0x000000a09c04723e */ /* 0x000fe400000000ff */
[----:B------:R-:W-:Y:S05]  /*5d80*/  F2FP.PACK_AB R0, R161, R162 ;  /* 0x000000a2a100723e */ /* 0x000fea00000000ff */
[----:B------:R1:W-:Y:S04]  /*5d90*/  STS [R235+0x13400], R0 ;  /* 0x01340000eb007388 */ /* 0x0003e80000000800 */
[----:B------:R2:W-:Y:S04]  /*5da0*/  STS [R236+0x14000], R6 ;  /* 0x01400006ec007388 */ /* 0x0005e80000000800 */
[----:B------:R4:W-:Y:S04]  /*5db0*/  STS [R236+0x14400], R5 ;  /* 0x01440005ec007388 */ /* 0x0009e80000000800 */
[----:B------:R4:W-:Y:S01]  /*5dc0*/  STS [R235+0x14000], R7 ;  /* 0x01400007eb007388 */ /* 0x0009e20000000800 */
[----:B-1----:R-:W-:Y:S02]  /*5dd0*/  F2FP.PACK_AB R0, R148, R149 ;  /* 0x000000959400723e */ /* 0x002fe400000000ff */
[----:B--2---:R-:W-:Y:S02]  /*5de0*/  F2FP.PACK_AB R6, R45, R46 ;  /* 0x0000002e2d06723e */ /* 0x004fe400000000ff */
[----:B----4-:R-:W-:Y:S03]  /*5df0*/  F2FP.PACK_AB R5, R152, R153 ;  /* 0x000000999805723e */ /* 0x010fe600000000ff */
[----:B------:R1:W-:Y:S01]  /*5e00*/  STS [R235+0x14400], R6 ;  /* 0x01440006eb007388 */ /* 0x0003e20000000800 */
[----:B------:R-:W-:Y:S03]  /*5e10*/  F2FP.PACK_AB R7, R245, R247 ;  /* 0x000000f7f507723e */ /* 0x000fe600000000ff */
[----:B------:R2:W-:Y:S04]  /*5e20*/  STS [R234+0x13000], R5 ;  /* 0x01300005ea007388 */ /* 0x0005e80000000800 */
[----:B------:R4:W-:Y:S04]  /*5e30*/  STS [R234+0x13400], R4 ;  /* 0x01340004ea007388 */ /* 0x0009e80000000800 */
[----:B------:R4:W-:Y:S01]  /*5e40*/  STS [R233+0x13000], R0 ;  /* 0x01300000e9007388 */ /* 0x0009e20000000800 */
[----:B-1----:R-:W-:Y:S02]  /*5e50*/  F2FP.PACK_AB R6, R39, R40 ;  /* 0x000000282706723e */ /* 0x002fe400000000ff */
[----:B--2---:R-:W-:Y:S02]  /*5e60*/  F2FP.PACK_AB R5, R147, R155 ;  /* 0x0000009b9305723e */ /* 0x004fe400000000ff */
[----:B----4-:R-:W-:Y:S03]  /*5e70*/  F2FP.PACK_AB R4, R169, R170 ;  /* 0x000000aaa904723e */ /* 0x010fe600000000ff */
[----:B------:R-:W-:Y:S01]  /*5e80*/  STS [R233+0x13400], R5 ;  /* 0x01340005e9007388 */ /* 0x000fe20000000800 */
[----:B------:R-:W-:Y:S03]  /*5e90*/  F2FP.PACK_AB R0, R248, R38 ;  /* 0x00000026f800723e */ /* 0x000fe600000000ff */
[----:B------:R-:W-:Y:S04]  /*5ea0*/  STS [R234+0x14000], R7 ;  /* 0x01400007ea007388 */ /* 0x000fe80000000800 */
[----:B------:R-:W-:Y:S04]  /*5eb0*/  STS [R234+0x14400], R6 ;  /* 0x01440006ea007388 */ /* 0x000fe80000000800 */
[----:B------:R-:W-:Y:S04]  /*5ec0*/  STS [R233+0x14000], R4 ;  /* 0x01400004e9007388 */ /* 0x000fe80000000800 */
[----:B------:R1:W-:Y:S04]  /*5ed0*/  STS [R233+0x14400], R0 ;  /* 0x01440000e9007388 */ /* 0x0003e80000000800 */
[----:B------:R-:W2:Y:S08]  /*5ee0*/  LDSM.16.M88.4 R32, [R223+0x6000] ;  /* 0x00600000df20783b */ /* 0x000eb00000000200 */
[----:B------:R-:W4:Y:S08]  /*5ef0*/  LDSM.16.M88.4 R28, [R223+0x6800] ;  /* 0x00680000df1c783b */ /* 0x000f300000000200 */
[----:B------:R-:W4:Y:S01]  /*5f00*/  LDSM.16.M88.4 R132, [R224+0x6000] ;  /* 0x00600000e084783b */ /* 0x000f220000000200 */
[----:B-1----:R-:W-:Y:S01]  /*5f10*/  FFMA.FTZ R0, -R164, R164, 1 ;  /* 0x3f800000a4007423 */ /* 0x002fe200000101a4 */
[----:B------:R-:W-:Y:S06]  /*5f20*/  MOV R164, R144 ;  /* 0x0000009000a47202 */ /* 0x000fec0000000f00 */
[----:B------:R-:W1:Y:S01]  /*5f30*/  LDSM.16.M88.4 R136, [R224+0x6800] ;  /* 0x00680000e088783b */ /* 0x000e620000000200 */
[----:B------:R-:W-:Y:S01]  /*5f40*/  FMUL.FTZ R0, R0, c[0x0][0x2ec] ;  /* 0x0000bb0000007a20 */ /* 0x000fe20000410000 */
        /* <DEDUP_REMOVED lines=52> */
[C---:B------:R-:W-:Y:S03]  /*6290*/  HMMA.16816.F32 R16, R132.reuse, R214, R16 ;  /* 0x000000d68410723c */ /* 0x040fe60000001810 */
[----:B------:R-:W-:Y:S02]  /*62a0*/  FMUL.FTZ R141, R141, R5 ;  /* 0x000000058d8d7220 */ /* 0x000fe40000410000 */
[----:B------:R-:W-:Y:S01]  /*62b0*/  FADD.FTZ R4, -R140, R4 ;  /* 0x000000048c047221 */ /* 0x000fe20000010100 */
[----:B------:R1:W2:Y:S02]  /*62c0*/  LDG.E R5, [R142.64+0x20] ;  /* 0x000020068e057981 */ /* 0x0002a4000c1e1900 */
[-C--:B------:R-:W-:Y:S01]  /*62d0*/  HMMA.16816.F32 R20, R132, R216.reuse, R20 ;  /* 0x000000d88414723c */ /* 0x080fe20000001814 */
[----:B------:R-:W-:Y:S03]  /*62e0*/  FMUL.FTZ R4, R163, R4 ;  /* 0x00000004a3047220 */ /* 0x000fe60000410000 */
[----:B------:R-:W-:Y:S01]  /*62f0*/  MOV R163, R145 ;  /* 0x0000009100a37202 */ /* 0x000fe20000000f00 */
        /* <DEDUP_REMOVED lines=25> */
[----:B------:R-:W-:Y:S02]  /*6490*/  FFMA.FTZ R17, -R151, R151, 1 ;  /* 0x3f80000097117423 */ /* 0x000fe40000010197 */
[----:B------:R-:W-:Y:S02]  /*64a0*/  FFMA.FTZ R16, -R150, R150, 1 ;  /* 0x3f80000096107423 */ /* 0x000fe40000010196 */
[----:B------:R-:W-:Y:S01]  /*64b0*/  FMUL.FTZ R33, R149, R20 ;  /* 0x0000001495217220 */ /* 0x000fe20000410000 */
[----:B------:R-:W-:Y:S01]  /*64c0*/  MOV R149, R237 ;  /* 0x000000ed00957202 */ /* 0x000fe20000000f00 */
[----:B------:R-:W-:Y:S01]  /*64d0*/  FMUL.FTZ R32, R148, R32 ;  /* 0x0000002094207220 */ /* 0x000fe20000410000 */
[----:B------:R-:W-:Y:S01]  /*64e0*/  MOV R148, R238 ;  /* 0x000000ee00947202 */ /* 0x000fe20000000f00 */
        /* <DEDUP_REMOVED lines=15> */
[----:B------:R-:W-:Y:S02]  /*65e0*/  FMUL.FTZ R32, R32, c[0x0][0x2ec] ;  /* 0x0000bb0020207a20 */ /* 0x000fe40000410000 */
[----:B------:R-:W-:Y:S02]  /*65f0*/  FFMA.FTZ R20, -R166, R166, 1 ;  /* 0x3f800000a6147423 */ /* 0x000fe400000101a6 */
[----:B------:R-:W-:Y:S02]  /*6600*/  FFMA.FTZ R133, -R250, R250, 1 ;  /* 0x3f800000fa857423 */ /* 0x000fe400000101fa */
[----:B------:R-:W-:Y:S02]  /*6610*/  FMUL.FTZ R20, R20, c[0x0][0x2ec] ;  /* 0x0000bb0014147a20 */ /* 0x000fe40000410000 */
[----:B------:R-:W-:Y:S02]  /*6620*/  FMUL.FTZ R133, R133, c[0x0][0x2ec] ;  /* 0x0000bb0085857a20 */ /* 0x000fe40000410000 */
[----:B------:R-:W-:Y:S02]  /*6630*/  FMUL.FTZ R141, R20, R134 ;  /* 0x00000086148d7220 */ /* 0x000fe40000410000 */
[----:B------:R-:W-:Y:S02]  /*6640*/  FFMA.FTZ R134, -R252, R252, 1 ;  /* 0x3f800000fc867423 */ /* 0x000fe400000101fc */
[----:B------:R-:W-:Y:S02]  /*6650*/  FFMA.FTZ R20, -R37, R37, 1 ;  /* 0x3f80000025147423 */ /* 0x000fe40000010125 */
[----:B------:R-:W-:Y:S02]  /*6660*/  FMUL.FTZ R134, R134, c[0x0][0x2ec] ;  /* 0x0000bb0086867a20 */ /* 0x000fe40000410000 */
        /* <DEDUP_REMOVED lines=14> */
[----:B------:R-:W-:Y:S01]  /*6750*/  FADD.FTZ R19, -R5, R19 ;  /* 0x0000001305137221 */ /* 0x000fe20000010100 */
        /* <DEDUP_REMOVED lines=15> */
[C---:B---3--:R-:W-:Y:S02]  /*6850*/  FADD.FTZ R5, -R4.reuse, R8 ;  /* 0x0000000804057221 */ /* 0x048fe40000010100 */
        /* <DEDUP_REMOVED lines=18> */
[----:B------:R-:W-:Y:S02]  /*6980*/  FMUL.FTZ R32, R32, R5 ;  /* 0x0000000520207220 */ /* 0x000fe40000410000 */
[C---:B------:R-:W-:Y:S01]  /*6990*/  FADD.FTZ R24, -R4.reuse, R24 ;  /* 0x0000001804187221 */ /* 0x040fe20000010100 */
[----:B------:R1:W5:Y:S01]  /*69a0*/  LDL.LU R53, [R1+0xa4] ;  /* 0x0000a40001357983 */ /* 0x0003620000300800 */
[----:B------:R-:W-:Y:S02]  /*69b0*/  FADD.FTZ R5, -R4, R25 ;  /* 0x0000001904057221 */ /* 0x000fe40000010100 */
[----:B------:R-:W-:Y:S01]  /*69c0*/  FFMA.FTZ R25, -R50, R50, 1 ;  /* 0x3f80000032197423 */ /* 0x000fe20000010132 */
[----:B------:R1:W5:Y:S01]  /*69d0*/  LDL.LU R52, [R1+0xa0] ;  /* 0x0000a00001347983 */ /* 0x0003620000300800 */
[----:B------:R-:W-:Y:S02]  /*69e0*/  FMUL.FTZ R23, R23, R6 ;  /* 0x0000000617177220 */ /* 0x000fe40000410000 */
[----:B------:R-:W-:Y:S01]  /*69f0*/  FMUL.FTZ R34, R34, R7 ;  /* 0x0000000722227220 */ /* 0x000fe20000410000 */
[----:B------:R1:W5:Y:S01]  /*6a00*/  LDL.LU R51, [R1+0x9c] ;  /* 0x00009c0001337983 */ /* 0x0003620000300800 */
[C---:B------:R-:W-:Y:S02]  /*6a10*/  FADD.FTZ R6, -R4.reuse, R28 ;  /* 0x0000001c04067221 */ /* 0x040fe40000010100 */
[----:B------:R-:W-:Y:S01]  /*6a20*/  FADD.FTZ R7, -R4, R29 ;  /* 0x0000001d04077221 */ /* 0x000fe20000010100 */
[----:B------:R1:W5:Y:S01]  /*6a30*/  LDL.LU R50, [R1+0x98] ;  /* 0x0000980001327983 */ /* 0x0003620000300800 */
[----:B------:R-:W-:Y:S02]  /*6a40*/  FMUL.FTZ R4, R247, R24 ;  /* 0x00000018f7047220 */ /* 0x000fe40000410000 */
[----:B------:R-:W-:Y:S02]  /*6a50*/  FFMA.FTZ R24, -R49, R49, 1 ;  /* 0x3f80000031187423 */ /* 0x000fe40000010131 */
[----:B------:R-:W-:Y:S01]  /*6a60*/  FMUL.FTZ R25, R25, c[0x0][0x2ec] ;  /* 0x0000bb0019197a20 */ /* 0x000fe20000410000 */
[----:B------:R1:W5:Y:S01]  /*6a70*/  LDL.LU R49, [R1+0x94] ;  /* 0x0000940001317983 */ /* 0x0003620000300800 */
[----:B------:R-:W-:Y:S02]  /*6a80*/  FMUL.FTZ R5, R245, R5 ;  /* 0x00000005f5057220 */ /* 0x000fe40000410000 */
[----:B------:R-:W-:Y:S02]  /*6a90*/  FFMA.FTZ R29, -R244, R244, 1 ;  /* 0x3f800000f41d7423 */ /* 0x000fe400000101f4 */
[----:B------:R-:W-:Y:S02]  /*6aa0*/  FMUL.FTZ R24, R24, c[0x0][0x2ec] ;  /* 0x0000bb0018187a20 */ /* 0x000fe40000410000 */
[----:B------:R-:W-:Y:S02]  /*6ab0*/  FMUL.FTZ R25, R25, R4 ;  /* 0x0000000419197220 */ /* 0x000fe40000410000 */
[----:B----4-:R-:W-:Y:S02]  /*6ac0*/  FADD.FTZ R4, -R0, R10 ;  /* 0x0000000a00047221 */ /* 0x010fe40000010100 */
[----:B------:R-:W-:Y:S02]  /*6ad0*/  FMUL.FTZ R6, R170, R6 ;  /* 0x00000006aa067220 */ /* 0x000fe40000410000 */
[----:B------:R-:W-:Y:S02]  /*6ae0*/  FFMA.FTZ R28, -R171, R171, 1 ;  /* 0x3f800000ab1c7423 */ /* 0x000fe400000101ab */
[----:B------:R-:W-:Y:S02]  /*6af0*/  FMUL.FTZ R29, R29, c[0x0][0x2ec] ;  /* 0x0000bb001d1d7a20 */ /* 0x000fe40000410000 */
[----:B------:R-:W-:Y:S02]  /*6b00*/  FMUL.FTZ R24, R24, R5 ;  /* 0x0000000518187220 */ /* 0x000fe40000410000 */
[----:B------:R-:W-:Y:S02]  /*6b10*/  FADD.FTZ R5, -R0, R11 ;  /* 0x0000000b00057221 */ /* 0x000fe40000010100 */
[----:B------:R-:W-:Y:S02]  /*6b20*/  FMUL.FTZ R4, R48, R4 ;  /* 0x0000000430047220 */ /* 0x000fe40000410000 */
[----:B------:R-:W-:Y:S01]  /*6b30*/  FMUL.FTZ R7, R169, R7 ;  /* 0x00000007a9077220 */ /* 0x000fe20000410000 */
[----:B------:R1:W5:Y:S01]  /*6b40*/  LDL.LU R48, [R1+0x90] ;  /* 0x0000900001307983 */ /* 0x0003620000300800 */
[----:B------:R-:W-:Y:S02]  /*6b50*/  FMUL.FTZ R28, R28, c[0x0][0x2ec] ;  /* 0x0000bb001c1c7a20 */ /* 0x000fe40000410000 */
[----:B------:R-:W-:Y:S02]  /*6b60*/  FMUL.FTZ R29, R29, R6 ;  /* 0x000000061d1d7220 */ /* 0x000fe40000410000 */
[----:B------:R-:W-:Y:S02]  /*6b70*/  FADD.FTZ R6, -R0, R14 ;  /* 0x0000000e00067221 */ /* 0x000fe40000010100 */
        /* <DEDUP_REMOVED lines=25> */
[C---:B------:R-:W-:Y:S02]  /*6d10*/  FADD.FTZ R4, -R0.reuse, R27 ;  /* 0x0000001b00047221 */ /* 0x040fe40000010100 */
[----:B------:R-:W-:Y:S02]  /*6d20*/  FMUL.FTZ R13, R13, R5 ;  /* 0x000000050d0d7220 */ /* 0x000fe40000410000 */
[----:B------:R-:W-:Y:S02]  /*6d30*/  FADD.FTZ R5, -R0, R30 ;  /* 0x0000001e00057221 */ /* 0x000fe40000010100 */
[----:B------:R-:W-:Y:S02]  /*6d40*/  FMUL.FTZ R18, R18, R6 ;  /* 0x0000000612127220 */ /* 0x000fe40000410000 */
[----:B------:R-:W-:Y:S02]  /*6d50*/  FADD.FTZ R6, -R0, R31 ;  /* 0x0000001f00067221 */ /* 0x000fe40000010100 */
[----:B------:R-:W-:Y:S02]  /*6d60*/  FMUL.FTZ R0, R40, R26 ;  /* 0x0000001a28007220 */ /* 0x000fe40000410000 */
        /* <DEDUP_REMOVED lines=8> */
[----:B------:R-:W-:Y:S01]  /*6df0*/  FMUL.FTZ R6, R248, R6 ;  /* 0x00000006f8067220 */ /* 0x000fe20000410000 */
[----:B------:R1:W5:Y:S01]  /*6e00*/  LDL.LU R37, [R1+0x64] ;  /* 0x0000640001257983 */ /* 0x0003620000300800 */
[----:B------:R-:W-:Y:S02]  /*6e10*/  FMUL.FTZ R19, R19, c[0x0][0x2ec] ;  /* 0x0000bb0013137a20 */ /* 0x000fe40000410000 */
[----:B------:R-:W-:Y:S01]  /*6e20*/  FMUL.FTZ R22, R22, c[0x0][0x2ec] ;  /* 0x0000bb0016167a20 */ /* 0x000fe20000410000 */
[----:B------:R1:W5:Y:S01]  /*6e30*/  LDL R150, [R1+0x18] ;  /* 0x0000180001967983 */ /* 0x0003620000100800 */
[----:B------:R-:W-:Y:S02]  /*6e40*/  FMUL.FTZ R33, R33, R8 ;  /* 0x0000000821217220 */ /* 0x000fe40000410000 */
[----:B------:R-:W-:Y:S01]  /*6e50*/  FMUL.FTZ R17, R17, R7 ;  /* 0x0000000711117220 */ /* 0x000fe20000410000 */
[----:B------:R1:W5:Y:S01]  /*6e60*/  LDL.LU R36, [R1+0x60] ;  /* 0x0000600001247983 */ /* 0x0003620000300800 */
[----:B------:R-:W-:Y:S02]  /*6e70*/  FMUL.FTZ R20, R20, R0 ;  /* 0x0000000014147220 */ /* 0x000fe40000410000 */
[----:B------:R-:W-:Y:S01]  /*6e80*/  FMUL.FTZ R19, R19, R4 ;  /* 0x0000000413137220 */ /* 0x000fe20000410000 */
[----:B------:R1:W5:Y:S01]  /*6e90*/  LDL R147, [R1+0x1c] ;  /* 0x00001c0001937983 */ /* 0x0003620000100800 */
[----:B------:R-:W-:Y:S02]  /*6ea0*/  FMUL.FTZ R22, R22, R5 ;  /* 0x0000000516167220 */ /* 0x000fe40000410000 */
[----:B------:R-:W-:Y:S01]  /*6eb0*/  FMUL.FTZ R21, R21, R6 ;  /* 0x0000000615157220 */ /* 0x000fe20000410000 */
[----:B------:R1:W5:Y:S04]  /*6ec0*/  LDL.LU R3, [R1+0x5c] ;  /* 0x00005c0001037983 */ /* 0x0003680000300800 */
[----:B------:R1:W5:Y:S06]  /*6ed0*/  LDL.64 R152, [R1] ;  /* 0x0000000001987983 */ /* 0x00036c0000100a00 */
[----:B------:R1:W5:Y:S01]  /*6ee0*/  LDL.LU R2, [R1+0x58] ;  /* 0x0000580001027983 */ /* 0x0003620000300800 */
[----:B------:R-:W-:-:S05]  /*6ef0*/  @!P0 BRA `(.L_x_367) ;  /* 0x0000030000008947 */ /* 0x000fca0003800000 */
        /* <DEDUP_REMOVED lines=38> */
[----:B---3--:R-:W-:Y:S03]  /*7160*/  @!P1 IMAD.MOV.U32 R4, RZ, RZ, R241 ;  /* 0x000000ffff049224 */ /* 0x008fe600078e00f1 */
        /* <DEDUP_REMOVED lines=9> */
.L_x_367:
        /* <DEDUP_REMOVED lines=11> */
[----:B--2---:R-:W-:Y:S02]  /*72b0*/  F2FP.PACK_AB R9, R17, R18 ;  /* 0x000000121109723e */ /* 0x004fe400000000ff */
        /* <DEDUP_REMOVED lines=33> */
[-C--:B--2---:R-:W-:Y:S08]  /*74d0*/  HMMA.16816.F32 R36, R4, R8.reuse, R36 ;  /* 0x000000080424723c */ /* 0x084ff00000001824 */
[C---:B----4-:R-:W-:Y:S08]  /*74e0*/  HMMA.16816.F32 R40, R12.reuse, R8, R40 ;  /* 0x000000080c28723c */ /* 0x050ff00000001828 */
[-C--:B------:R-:W-:Y:S08]  /*74f0*/  HMMA.16816.F32 R44, R12, R10.reuse, R44 ;  /* 0x0000000a0c2c723c */ /* 0x080ff0000000182c */
[C---:B------:R-:W-:Y:S01]  /*7500*/  HMMA.16816.F32 R48, R4.reuse, R10, R48 ;  /* 0x0000000a0430723c */ /* 0x040fe20000001830 */
[----:B------:R-:W2:Y:S07]  /*7510*/  LDSM.16.MT88.4 R8, [R0+0x8400] ;  /* 0x008400000008783b */ /* 0x000eae0000004200 */
        /* <DEDUP_REMOVED lines=55> */
[----:B---3--:R-:W-:Y:S01]  /*7890*/  IMAD.MOV.U32 R5, RZ, RZ, c[0x0][0x370] ;  /* 0x0000dc00ff057624 */ /* 0x008fe200078e00ff */
        /* <DEDUP_REMOVED lines=32> */
.L_x_368:
[----:B---3--:R-:W-:Y:S01]  /*7aa0*/  LDSM.16.M88.4 R24, [R225] ;  /* 0x00000000e118783b */ /* 0x008fe20000000200 */
        /* <DEDUP_REMOVED lines=460> */
[----:B------:R-:W-:Y:S02]  /*9770*/  ULDC.64 UR12, c[0x0][0x388] ;  /* 0x0000e200000c7ab9 */ /* 0x000fe40000000a00 */
[----:B------:R-:W-:Y:S02]  /*9780*/  UIADD3 UR5, UR5, UR11, URZ ;  /* 0x0000000b05057290 */ /* 0x000fe4000fffe03f */
[----:B------:R-:W-:-:S02]  /*9790*/  UIMAD UR9, UR59, UR12, URZ ;  /* 0x0000000c3b0972a4 */ /* 0x000fc4000f8e023f */
[----:B------:R-:W-:Y:S02]  /*97a0*/  UIMAD.WIDE.U32 UR4, UR31, UR12, UR4 ;  /* 0x0000000c1f0472a5 */ /* 0x000fe4000f8e0004 */
[----:B------:R-:W-:-:S04]  /*97b0*/  UIMAD UR9, UR31, UR13, UR9 ;  /* 0x0000000d1f0972a4 */ /* 0x000fc8000f8e0209 */
[----:B------:R-:W-:Y:S02]  /*97c0*/  UIADD3 UR16, UR5, UR9, URZ ;  /* 0x0000000905107290 */ /* 0x000fe4000fffe03f */
[----:B------:R-:W-:Y:S02]  /*97d0*/  UMOV UR15, UR4 ;  /* 0x00000004000f7c82 */ /* 0x000fe40008000000 */
.L_x_370:
        /* <DEDUP_REMOVED lines=18> */
.L_x_371:
[----:B------:R-:W-:Y:S01]  /*9900*/  BAR.SYNC.DEFER_BLOCKING 0x0 ;  /* 0x0000000000007b1d */ /* 0x000fe20000010000 */
[----:B-1----:R-:W-:Y:S01]  /*9910*/  IMAD.SHL.U32 R3, R151, 0x2, RZ ;  /* 0x0000000297037824 */ /* 0x002fe200078e00ff */
[----:B------:R-:W-:Y:S01]  /*9920*/  USHF.L.U32 UR4, UR22, 0x7, URZ ;  /* 0x0000000716047899 */ /* 0x000fe2000800063f */
[--C-:B------:R-:W-:Y:S01]  /*9930*/  SHF.R.S32.HI R7, RZ, 0x1f, R152.reuse ;  /* 0x0000001fff077819 */ /* 0x100fe20000011498 */
[----:B------:R-:W-:Y:S01]  /*9940*/  IMAD.MOV.U32 R6, RZ, RZ, R152 ;  /* 0x000000ffff067224 */ /* 0x000fe200078e0098 */
[----:B------:R-:W-:Y:S01]  /*9950*/  UIMAD UR8, UR22, -0x80, UR8 ;  /* 0xffffff80160878a4 */ /* 0x000fe2000f8e0208 */
        /* <DEDUP_REMOVED lines=9> */
[----:B------:R-:W-:-:S03]  /*99f0*/  ULDC.64 UR10, c[0x0][0x3b8] ;  /* 0x0000ee00000a7ab9 */ /* 0x000fc60000000a00 */
[----:B------:R-:W-:Y:S01]  /*9a00*/  IMAD.U32 R8, RZ, RZ, UR5 ;  /* 0x00000005ff087e24 */ /* 0x000fe2000f8e00ff */
[----:B------:R-:W-:Y:S01]  /*9a10*/  UIMAD UR5, UR58, UR10, URZ ;  /* 0x0000000a3a0572a4 */ /* 0x000fe2000f8e023f */
[----:B------:R2:W3:Y:S03]  /*9a20*/  LDS.128 R36, [R3+0xa000] ;  /* 0x00a0000003247984 */ /* 0x0004e60000000c00 */
[----:B------:R-:W-:Y:S01]  /*9a30*/  IADD3.X R5, R5, UR16, R8, P0, !PT ;  /* 0x0000001005057c10 */ /* 0x000fe200087fe408 */
[----:B------:R-:W-:Y:S01]  /*9a40*/  IMAD.U32 R8, RZ, RZ, UR35 ;  /* 0x00000023ff087e24 */ /* 0x000fe2000f8e00ff */
[----:B------:R2:W4:Y:S01]  /*9a50*/  LDS.128 R32, [R3+0xc000] ;  /* 0x00c0000003207984 */ /* 0x0005220000000c00 */
[----:B------:R-:W-:Y:S01]  /*9a60*/  UIMAD UR5, UR35, UR11, UR5 ;  /* 0x0000000b230572a4 */ /* 0x000fe2000f8e0205 */
[----:B-1----:R-:W-:Y:S02]  /*9a70*/  SHF.R.S32.HI R0, RZ, 0x1f, R9 ;  /* 0x0000001fff007819 */ /* 0x002fe40000011409 */
[----:B------:R2:W1:Y:S02]  /*9a80*/  LDS.128 R28, [R3+0xe000] ;  /* 0x00e00000031c7984 */ /* 0x0004640000000c00 */
[----:B------:R-:W-:Y:S01]  /*9a90*/  LEA.HI R0, R0, R9, RZ, 0x2 ;  /* 0x0000000900007211 */ /* 0x000fe200078f10ff */
[----:B------:R-:W-:Y:S01]  /*9aa0*/  IMAD.WIDE.U32 R8, R8, c[0x0][0x3b8], R4 ;  /* 0x0000ee0008087a25 */ /* 0x000fe200078e0004 */
[----:B------:R2:W1:Y:S02]  /*9ab0*/  LDS.128 R48, [R3+0xf000] ;  /* 0x00f0000003307984 */ /* 0x0004640000000c00 */
[----:B------:R-:W-:-:S02]  /*9ac0*/  SHF.R.S32.HI R0, RZ, 0x2, R0 ;  /* 0x00000002ff007819 */ /* 0x000fc40000011400 */
        /* <DEDUP_REMOVED lines=26> */
.L_x_373:
[----:B------:R-:W-:Y:S05]  /*9c70*/  BSYNC B0 ;  /* 0x0000000000007941 */ /* 0x000fea0003800000 */
.L_x_372:
        /* <DEDUP_REMOVED lines=20> */
.L_x_375:
[----:B------:R-:W-:Y:S05]  /*9dc0*/  BSYNC B0 ;  /* 0x0000000000007941 */ /* 0x000fea0003800000 */
.L_x_374:
        /* <DEDUP_REMOVED lines=29> */
.L_x_377:
[----:B------:R-:W-:Y:S05]  /*9fa0*/  BSYNC B0 ;  /* 0x0000000000007941 */ /* 0x000fea0003800000 */
.L_x_376:
        /* <DEDUP_REMOVED lines=16> */
.L_x_353:
[----:B------:R-:W-:Y:S05]  /*a0b0*/  BSYNC B1 ;  /* 0x0000000000017941 */ /* 0x000fea0003800000 */
.L_x_339:
        /* <DEDUP_REMOVED lines=11> */
.L_x_378:
[----:B------:R-:W-:Y:S05]  /*a170*/  EXIT ;  /* 0x000000000000794d */ /* 0x000fea0003800000 */
.L_x_380:
        /* <DEDUP_REMOVED lines=16> */
.L_x_676:


//--------------------- .text._ZN5flash25flash_bwd_dot_do_o_kernelILb0E23Flash_bwd_kernel_traitsILi96ELi64ELi128ELi8ELi2ELi4ELi4ELb1ELb0EN7cutlass6half_tE19Flash_kernel_traitsILi96ELi64ELi128ELi8ES3_EEEEvNS_16Flash_bwd_paramsE --------------------------
	.section	.text._ZN5flash25flash_bwd_dot_do_o_kernelILb0E23Flash_bwd_kernel_traitsILi96ELi64ELi128ELi8ELi2ELi4ELi4ELb1ELb0EN7cutlass6half_tE19Flash_kernel_traitsILi96ELi64ELi128ELi8ES3_EEEEvNS_16Flash_bwd_paramsE,"ax",@progbits
	.sectioninfo	@"SHI_REGISTERS=43"
	.align	128
        .global         _ZN5flash25flash_bwd_dot_do_o_kernelILb0E23Flash_bwd_kernel_traitsILi96ELi64ELi128ELi8ELi2ELi4ELi4ELb1ELb0EN7cutlass6half_tE19Flash_kernel_traitsILi96ELi64ELi128ELi8ES3_EEEEvNS_16Flash_bwd_paramsE
        .type           _ZN5flash25flash_bwd_dot_do_o_kernelILb0E23Flash_bwd_kernel_traitsILi96ELi64ELi128ELi8ELi2ELi4ELi4ELb1ELb0EN7cutlass6half_tE19Flash_kernel_traitsILi96ELi64ELi128ELi8ES3_EEEEvNS_16Flash_bwd_paramsE,@function
        .size           _ZN5flash25flash_bwd_dot_do_o_kernelILb0E23Flash_bwd_kernel_traitsILi96ELi64ELi128ELi8ELi2ELi4ELi4ELb1ELb0EN7cutlass6half_tE19Flash_kernel_traitsILi96ELi64ELi128ELi8ES3_EEEEvNS_16Flash_bwd_paramsE,(.L_x_677 - _ZN5flash25flash_bwd_dot_do_o_kernelILb0E23Flash_bwd_kernel_traitsILi96ELi64ELi128ELi8ELi2ELi4ELi4ELb1ELb0EN7cutlass6half_tE19Flash_kernel_traitsILi96ELi64ELi128ELi8ES3_EEEEvNS_16Flash_bwd_paramsE)
        .other          _ZN5flash25flash_bwd_dot_do_o_kernelILb0E23Flash_bwd_kernel_traitsILi96ELi64ELi128ELi8ELi2ELi4ELi4ELb1ELb0EN7cutlass6half_tE19Flash_kernel_traitsILi96ELi64ELi128ELi8ES3_EEEEvNS_16Flash_bwd_paramsE,@"STO_CUDA_ENTRY STV_DEFAULT"
_ZN5flash25flash_bwd_dot_do_o_kernelILb0E23Flash_bwd_kernel_traitsILi96ELi64ELi128ELi8ELi2ELi4ELi4ELb1ELb0EN7cutlass6half_tE19Flash_kernel_traitsILi96ELi64ELi128ELi8ES3_EEEEvNS_16Flash_bwd_paramsE:
.text._ZN5flash25flash_bwd_dot_do_o_kernelILb0E23Flash_bwd_kernel_traitsILi96ELi64ELi128ELi8ELi2ELi4ELi4ELb1ELb0EN7cutlass6half_tE19Flash_kernel_traitsILi96ELi64ELi128ELi8ES3_EEEEvNS_16Flash_bwd_paramsE:
[----:B------:R-:W-:Y:S02]  /*0000*/  MOV R1, c[0x0][0x28] ;  /* 0x00000a0000017a02 */ /* 0x000fe40000000f00 */
[----:B------:R-:W0:Y:S01]  /*0010*/  S2R R12, SR_CTAID.Y ;  /* 0x00000000000c7919 */ /* 0x000e220000002600 */
[----:B------:R-:W-:Y:S01]  /*0020*/  ISETP.NE.U32.AND P0, PT, RZ, c[0x0][0x240], PT ;  /* 0x00009000ff007a0c */ /* 0x000fe20003f05070 */
[----:B------:R-:W-:Y:S01]  /*0030*/  HFMA2.MMA R3, -RZ, RZ, 0, 2.384185791015625e-07 ;  /* 0x00000004ff037435 */ /* 0x000fe200000001ff */
[----:B------:R-:W-:Y:S01]  /*0040*/  MOV R7, 0xffffffff ;  /* 0xffffffff00077802 */ /* 0x000fe20000000f00 */
[----:B------:R-:W-:Y:S01]  /*0050*/  ULDC.64 UR4, c[0x0][0x118] ;  /* 0x0000460000047ab9 */ /* 0x000fe20000000a00 */
[----:B------:R-:W-:-:S07]  /*0060*/  ISETP.NE.AND.EX P0, PT, RZ, c[0x0][0x244], PT, P0 ;  /* 0x00009100ff007a0c */ /* 0x000fce0003f05300 */
[----:B0-----:R-:W-:-:S06]  /*0070*/  IMAD.WIDE R2, R12, R3, c[0x0][0x240] ;  /* 0x000090000c027625 */ /* 0x001fcc00078e0203 */
[----:B------:R-:W2:Y:S04]  /*0080*/  @P0 LDG.E R7, [R2.64] ;  /* 0x0000000402070981 */ /* 0x000ea8000c1e1900 */
[----:B------:R-:W2:Y:S04]  /*0090*/  @P0 LDG.E R0, [R2.64+0x4] ;  /* 0x0000040402000981 */ /* 0x000ea8000c1e1900 */
[----:B------:R-:W0:Y:S02]  /*00a0*/  S2R R33, SR_CTAID.X ;  /* 0x0000000000217919 */ /* 0x000e240000002500 */
[----:B0-----:R-:W-:Y:S01]  /*00b0*/  IMAD.SHL.U32 R33, R33, 0x40, RZ ;  /* 0x0000004021217824 */ /* 0x001fe200078e00ff */
[----:B--2---:R-:W-:-:S02]  /*00c0*/  @P0 IADD3 R6, R0, -R7, RZ ;  /* 0x8000000700060210 */ /* 0x004fc40007ffe0ff */
[----:B------:R-:W-:-:S04]  /*00d0*/  @!P0 MOV R6, c[0x0][0x214] ;  /* 0x0000850000068a02 */ /* 0x000fc80000000f00 */
[----:B------:R-:W-:-:S13]  /*00e0*/  ISETP.GT.AND P0, PT, R6, R33, PT ;  /* 0x000000210600720c */ /* 0x000fda0003f04270 */
[----:B------:R-:W-:Y:S05]  /*00f0*/  @!P0 EXIT ;  /* 0x000000000000894d */ /* 0x000fea0003800000 */
[C---:B------:R-:W-:Y:S01]  /*0100*/  ISETP.NE.AND P1, PT, R7.reuse, -0x1, PT ;  /* 0xffffffff0700780c */ /* 0x040fe20003f25270 */
[----:B------:R-:W0:Y:S01]  /*0110*/  S2R R29, SR_CTAID.Z ;  /* 0x00000000001d7919 */ /* 0x000e220000002700 */
[----:B------:R-:W-:Y:S02]  /*0120*/  ULDC.U8 UR6, c[0x0][0x328] ;  /* 0x0000ca0000067ab9 */ /* 0x000fe40000000000 */
[----:B------:R-:W-:Y:S01]  /*0130*/  ISETP.NE.AND P0, PT, RZ, UR6, PT ;  /* 0x00000006ff007c0c */ /* 0x000fe2000bf05270 */
[----:B------:R-:W1:Y:S08]  /*0140*/  S2R R28, SR_TID.X ;  /* 0x00000000001c7919 */ /* 0x000e700000002100 */
[----:B------:R-:W-:Y:S01]  /*0150*/  @P1 IMAD.WIDE.U32 R2, R7, c[0x0][0x370], RZ ;  /* 0x0000dc0007021a25 */ /* 0x000fe200078e00ff */
[----:B------:R-:W-:-:S02]  /*0160*/  @!P1 SHF.R.S32.HI R4, RZ, 0x1f, R12 ;  /* 0x0000001fff049819 */ /* 0x000fc4000001140c */
[----:B------:R-:W-:Y:S01]  /*0170*/  @!P1 SHF.R.S32.HI R11, RZ, 0x1f, R12 ;  /* 0x0000001fff0b9819 */ /* 0x000fe2000001140c */
[C---:B------:R-:W-:Y:S01]  /*0180*/  @P1 IMAD R13, R7.reuse, c[0x0][0x374], R3 ;  /* 0x0000dd00070d1a24 */ /* 0x040fe200078e0203 */
[----:B------:R-:W-:Y:S01]  /*0190*/  @P1 MOV R0, R2 ;  /* 0x0000000200001202 */ /* 0x000fe20000000f00 */
[----:B------:R-:W-:-:S04]  /*01a0*/  @P1 IMAD.WIDE.U32 R2, R7, c[0x0][0x1e8], RZ ;  /* 0x00007a0007021a25 */ /* 0x000fc800078e00ff */
[----:B------:R-:W-:Y:S01]  /*01b0*/  @!P1 IMAD R5, R4, c[0x0][0x368], RZ ;  /* 0x0000da0004059a24 */ /* 0x000fe200078e02ff */
[----:B------:R-:W-:Y:S01]  /*01c0*/  @P1 MOV R32, R2 ;  /* 0x0000000200201202 */ /* 0x000fe20000000f00 */
[----:B------:R-:W-:Y:S02]  /*01d0*/  @!P1 IMAD R11, R11, c[0x0][0x1e0], RZ ;  /* 0x000078000b0b9a24 */ /* 0x000fe400078e02ff */
[----:B------:R-:W-:Y:S02]  /*01e0*/  @P1 IMAD R27, R7, c[0x0][0x1ec], R3 ;  /* 0x00007b00071b1a24 */ /* 0x000fe400078e0203 */
[C---:B------:R-:W-:Y:S02]  /*01f0*/  @!P1 IMAD R9, R12.reuse, c[0x0][0x36c], R5 ;  /* 0x0000db000c099a24 */ /* 0x040fe400078e0205 */
[----:B------:R-:W-:-:S04]  /*0200*/  @!P1 IMAD.WIDE.U32 R2, R12, c[0x0][0x368], RZ ;  /* 0x0000da000c029a25 */ /* 0x000fc800078e00ff */
[----:B------:R-:W-:Y:S01]  /*0210*/  @!P1 IMAD.WIDE.U32 R4, R12, c[0x0][0x1e0], RZ ;  /* 0x000078000c049a25 */ /* 0x000fe200078e00ff */
[----:B------:R-:W-:-:S03]  /*0220*/  @!P1 IADD3 R13, R3, R9, RZ ;  /* 0x00000009030d9210 */ /* 0x000fc60007ffe0ff */
[----:B------:R-:W-:Y:S01]  /*0230*/  @!P1 IMAD R11, R12, c[0x0][0x1e4], R11 ;  /* 0x000079000c0b9a24 */ /* 0x000fe200078e020b */
[----:B------:R-:W-:Y:S01]  /*0240*/  @!P1 MOV R32, R4 ;  /* 0x0000000400209202 */ /* 0x000fe20000000f00 */
[----:B------:R-:W-:-:S03]  /*0250*/  @!P1 IMAD.MOV.U32 R0, RZ, RZ, R2 ;  /* 0x000000ffff009224 */ /* 0x000fc600078e0002 */
[----:B------:R-:W-:Y:S01]  /*0260*/  @!P1 IADD3 R27, R5, R11, RZ ;  /* 0x0000000b051b9210 */ /* 0x000fe20007ffe0ff */
[----:B------:R-:W-:Y:S05]  /*0270*/  @!P0 BRA `(.L_x_381) ;  /* 0x0000007000008947 */ /* 0x000fea0003800000 */
[----:B01----:R-:W-:Y:S01]  /*0280*/  @!P1 IMAD R7, R12, c[0x0][0x224], RZ ;  /* 0x000089000c079a24 */ /* 0x003fe200078e02ff */
[----:B------:R-:W-:Y:S01]  /*0290*/  MOV R4, c[0x0][0x210] ;  /* 0x0000840000047a02 */ /* 0x000fe20000000f00 */
[----:B------:R-:W-:-:S03]  /*02a0*/  IMAD.MOV.U32 R3, RZ, RZ, 0x80 ;  /* 0x00000080ff037424 */ /* 0x000fc600078e00ff */
[----:B------:R-:W-:Y:S01]  /*02b0*/  LEA R2, R12, R7, 0x7 ;  /* 0x000000070c027211 */ /* 0x000fe200078e38ff */
[----:B------:R-:W-:-:S04]  /*02c0*/  IMAD R12, R3, R4, c[0x0][0x234] ;  /* 0x00008d00030c7624 */ /* 0x000fc800078e0204 */
[----:B------:R-:W-:Y:S01]  /*02d0*/  IMAD R12, R12, R29, R2 ;  /* 0x0000001d0c0c7224 */ /* 0x000fe200078e0202 */
[----:B------:R-:W-:Y:S05]  /*02e0*/  BRA `(.L_x_382) ;  /* 0x0000002000007947 */ /* 0x000fea0003800000 */
.L_x_381:
[----:B01----:R-:W-:-:S04]  /*02f0*/  IMAD R12, R12, c[0x0][0x1c0], R29 ;  /* 0x000070000c0c7a24 */ /* 0x003fc800078e021d */
[----:B------:R-:W-:Y:S02]  /*0300*/  IMAD R12, R12, c[0x0][0x224], RZ ;  /* 0x000089000c0c7a24 */ /* 0x000fe400078e02ff */
.L_x_382:
[----:B------:R-:W-:Y:S01]  /*0310*/  SHF.R.S32.HI R3, RZ, 0x1f, R28 ;  /* 0x0000001fff037819 */ /* 0x000fe2000001141c */
[----:B------:R-:W-:Y:S01]  /*0320*/  BSSY B0, `(.L_x_383) ;  /* 0x000002c000007945 */ /* 0x000fe20003800000 */
[----:B------:R-:W-:Y:S01]  /*0330*/  IADD3 R5, -R33, R6, RZ ;  /* 0x0000000621057210 */ /* 0x000fe20007ffe1ff */
[----:B------:R-:W-:Y:S01]  /*0340*/  CS2R R10, SRZ ;  /* 0x00000000000a7805 */ /* 0x000fe2000001ff00 */
[-C--:B------:R-:W-:Y:S01]  /*0350*/  LEA.HI R3, R3, R28.reuse, RZ, 0x2 ;  /* 0x0000001c03037211 */ /* 0x080fe200078f10ff */
[----:B------:R-:W-:Y:S01]  /*0360*/  CS2R R18, SRZ ;  /* 0x0000000000127805 */ /* 0x000fe2000001ff00 */
[----:B------:R-:W-:Y:S01]  /*0370*/  SHF.R.S32.HI R37, RZ, 0x1f, R33 ;  /* 0x0000001fff257819 */ /* 0x000fe20000011421 */
[----:B------:R-:W-:Y:S01]  /*0380*/  CS2R R16, SRZ ;  /* 0x0000000000107805 */ /* 0x000fe2000001ff00 */
[----:B------:R-:W-:Y:S01]  /*0390*/  SHF.R.S32.HI R26, RZ, 0x2, R3 ;  /* 0x00000002ff1a7819 */ /* 0x000fe20000011403 */
[----:B------:R-:W-:Y:S01]  /*03a0*/  CS2R R22, SRZ ;  /* 0x0000000000167805 */ /* 0x000fe2000001ff00 */
[----:B------:R-:W-:Y:S01]  /*03b0*/  LOP3.LUT R3, R3, 0x1ffffffc, RZ, 0xc0, !PT ;  /* 0x1ffffffc03037812 */ /* 0x000fe200078ec0ff */
[----:B------:R-:W-:Y:S01]  /*03c0*/  CS2R R20, SRZ ;  /* 0x0000000000147805 */ /* 0x000fe2000001ff00 */
[----:B------:R-:W-:Y:S01]  /*03d0*/  ISETP.GE.AND P0, PT, R26, R5, PT ;  /* 0x000000051a00720c */ /* 0x000fe20003f06270 */
[----:B------:R-:W-:Y:S01]  /*03e0*/  IMAD.MOV.U32 R14, RZ, RZ, RZ ;  /* 0x000000ffff0e7224 */ /* 0x000fe200078e00ff */
[----:B------:R-:W-:Y:S01]  /*03f0*/  IADD3 R3, -R3, R28, RZ ;  /* 0x0000001c03037210 */ /* 0x000fe20007ffe1ff */
[----:B------:R-:W-:Y:S01]  /*0400*/  CS2R R6, SRZ ;  /* 0x0000000000067805 */ /* 0x000fe2000001ff00 */
[----:B------:R-:W-:Y:S01]  /*0410*/  SHF.R.S32.HI R25, RZ, 0x1f, R29 ;  /* 0x0000001fff197819 */ /* 0x000fe2000001141d */
[----:B------:R-:W-:Y:S01]  /*0420*/  CS2R R4, SRZ ;  /* 0x0000000000047805 */ /* 0x000fe2000001ff00 */
[----:B------:R-:W-:-:S02]  /*0430*/  SHF.L.U32 R2, R3, 0x3, RZ ;  /* 0x0000000303027819 */ /* 0x000fc400000006ff */
[----:B------:R-:W-:Y:S02]  /*0440*/  SHF.R.S32.HI R24, RZ, 0x1f, R26 ;  /* 0x0000001fff187819 */ /* 0x000fe4000001141a */
[----:B------:R-:W-:Y:S02]  /*0450*/  IADD3 R35, R2, 0x20, RZ ;  /* 0x0000002002237810 */ /* 0x000fe40007ffe0ff */
[----:B------:R-:W-:Y:S01]  /*0460*/  SHF.R.S32.HI R3, RZ, 0x1f, R2 ;  /* 0x0000001fff037819 */ /* 0x000fe20000011402 */
[----:B------:R-:W-:Y:S05]  /*0470*/  @P0 BRA `(.L_x_384) ;  /* 0x0000016000000947 */ /* 0x000fea0003800000 */
[----:B------:R-:W-:Y:S01]  /*0480*/  IMAD R30, R37, c[0x0][0x370], RZ ;  /* 0x0000dc00251e7a24 */ /* 0x000fe200078e02ff */
[----:B------:R-:W-:Y:S01]  /*0490*/  ISETP.GE.AND P2, PT, R35, c[0x0][0x220], PT ;  /* 0x0000880023007a0c */ /* 0x000fe20003f46270 */
[----:B------:R-:W-:-:S04]  /*04a0*/  IMAD.WIDE.U32 R8, R33, c[0x0][0x370], R2 ;  /* 0x0000dc0021087a25 */ /* 0x000fc800078e0002 */
[----:B------:R-:W-:Y:S01]  /*04b0*/  IMAD R30, R33, c[0x0][0x374], R30 ;  /* 0x0000dd00211e7a24 */ /* 0x000fe200078e021e */
[----:B------:R-:W-:Y:S01]  /*04c0*/  IADD3 R8, P1, R0, R8, RZ ;  /* 0x0000000800087210 */ /* 0x000fe20007f3e0ff */
[----:B------:R-:W-:Y:S02]  /*04d0*/  IMAD R0, R25, c[0x0][0x378], RZ ;  /* 0x0000de0019007a24 */ /* 0x000fe400078e02ff */
[----:B------:R-:W-:Y:S01]  /*04e0*/  IMAD R15, R24, c[0x0][0x370], RZ ;  /* 0x0000dc00180f7a24 */ /* 0x000fe200078e02ff */
[----:B------:R-:W-:Y:S01]  /*04f0*/  IADD3.X R9, R13, R9, R30, P1, !PT ;  /* 0x000000090d097210 */ /* 0x000fe20000ffe41e */
[C---:B------:R-:W-:Y:S01]  /*0500*/  IMAD R13, R29.reuse, c[0x0][0x37c], R0 ;  /* 0x0000df001d0d7a24 */ /* 0x040fe200078e0200 */
[----:B------:R-:W-:Y:S01]  /*0510*/  IADD3 R0, R2, 0x40, RZ ;  /* 0x0000004002007810 */ /* 0x000fe20007ffe0ff */
[----:B------:R-:W-:Y:S01]  /*0520*/  IMAD R15, R26, c[0x0][0x374], R15 ;  /* 0x0000dd001a0f7a24 */ /* 0x000fe200078e020f */
[----:B------:R-:W-:Y:S01]  /*0530*/  ISETP.GE.AND P1, PT, R2, c[0x0][0x220], PT ;  /* 0x0000880002007a0c */ /* 0x000fe20003f26270 */
[----:B------:R-:W-:Y:S01]  /*0540*/  IMAD.WIDE.U32 R8, R29, c[0x0][0x378], R8 ;  /* 0x0000de001d087a25 */ /* 0x000fe200078e0008 */
[----:B------:R-:W-:-:S04]  /*0550*/  ISETP.GE.AND P3, PT, R0, c[0x0][0x220], PT ;  /* 0x0000880000007a0c */ /* 0x000fc80003f66270 */
[----:B------:R-:W-:-:S05]  /*0560*/  IADD3 R9, R9, R13, RZ ;  /* 0x0000000d09097210 */ /* 0x000fca0007ffe0ff */
[----:B------:R-:W-:-:S05]  /*0570*/  IMAD.WIDE.U32 R8, R26, c[0x0][0x370], R8 ;  /* 0x0000dc001a087a25 */ /* 0x000fca00078e0008 */
[----:B------:R-:W-:Y:S02]  /*0580*/  IADD3 R9, R9, R15, RZ ;  /* 0x0000000f09097210 */ /* 0x000fe40007ffe0ff */
[----:B------:R-:W-:-:S04]  /*0590*/  LEA R30, P4, R8, c[0x0][0x330], 0x1 ;  /* 0x0000cc00081e7a11 */ /* 0x000fc800078808ff */
[----:B------:R-:W-:-:S05]  /*05a0*/  LEA.HI.X R31, R8, c[0x0][0x334], R9, 0x1, P4 ;  /* 0x0000cd00081f7a11 */ /* 0x000fca00020f0c09 */
[----:B------:R0:W5:Y:S04]  /*05b0*/  @!P1 LDG.E.128 R20, [R30.64] ;  /* 0x000000041e149981 */ /* 0x000168000c1e1d00 */
[----:B------:R0:W5:Y:S04]  /*05c0*/  @!P2 LDG.E.128 R16, [R30.64+0x40] ;  /* 0x000040041e10a981 */ /* 0x000168000c1e1d00 */
[----:B------:R0:W5:Y:S02]  /*05d0*/  @!P3 LDG.E.128 R4, [R30.64+0x80] ;  /* 0x000080041e04b981 */ /* 0x000164000c1e1d00 */
.L_x_384:
[----:B------:R-:W-:Y:S05]  /*05e0*/  BSYNC B0 ;  /* 0x0000000000007941 */ /* 0x000fea0003800000 */
.L_x_383:
[----:B------:R-:W-:Y:S01]  /*05f0*/  BSSY B0, `(.L_x_385) ;  /* 0x0000027000007945 */ /* 0x000fe20003800000 */
[----:B------:R-:W-:Y:S01]  /*0600*/  HFMA2.MMA R15, -RZ, RZ, 0, 0 ;  /* 0x00000000ff0f7435 */ /* 0x000fe200000001ff */
[----:B-----5:R-:W-:Y:S01]  /*0610*/  MOV R0, R18 ;  /* 0x0000001200007202 */ /* 0x020fe20000000f00 */
[----:B0-----:R-:W-:Y:S01]  /*0620*/  IMAD.MOV.U32 R31, RZ, RZ, R19 ;  /* 0x000000ffff1f7224 */ /* 0x001fe200078e0013 */
[----:B------:R-:W-:Y:S01]  /*0630*/  MOV R30, R16 ;  /* 0x00000010001e7202 */ /* 0x000fe20000000f00 */
[----:B------:R-:W-:Y:S01]  /*0640*/  IMAD.MOV.U32 R38, RZ, RZ, R21 ;  /* 0x000000ffff267224 */ /* 0x000fe200078e0015 */
[----:B------:R-:W-:Y:S01]  /*0650*/  MOV R34, R17 ;  /* 0x0000001100227202 */ /* 0x000fe20000000f00 */
[----:B------:R-:W-:Y:S01]  /*0660*/  CS2R R8, SRZ ;  /* 0x0000000000087805 */ /* 0x000fe2000001ff00 */
[----:B------:R-:W-:Y:S01]  /*0670*/  MOV R36, R23 ;  /* 0x0000001700247202 */ /* 0x000fe20000000f00 */
[----:B------:R-:W-:Y:S01]  /*0680*/  CS2R R18, SRZ ;  /* 0x0000000000127805 */ /* 0x000fe2000001ff00 */
[----:B------:R-:W-:Y:S01]  /*0690*/  IADD3 R39, R33, R12, RZ ;  /* 0x0000000c21277210 */ /* 0x000fe20007ffe0ff */
[----:B------:R-:W-:Y:S01]  /*06a0*/  CS2R R16, SRZ ;  /* 0x0000000000107805 */ /* 0x000fe2000001ff00 */
[----:B------:R-:W-:Y:S01]  /*06b0*/  MOV R23, R20 ;  /* 0x0000001400177202 */ /* 0x000fe20000000f00 */
[----:B------:R-:W-:Y:S01]  /*06c0*/  CS2R R12, SRZ ;  /* 0x00000000000c7805 */ /* 0x000fe2000001ff00 */
[----:B------:R-:W-:Y:S05]  /*06d0*/  @P0 BRA `(.L_x_386) ;  /* 0x0000018000000947 */ /* 0x000fea0003800000 */
[----:B------:R-:W-:Y:S01]  /*06e0*/  MOV R20, R2 ;  /* 0x0000000200147202 */ /* 0x000fe20000000f00 */
[----:B------:R-:W-:Y:S01]  /*06f0*/  IMAD R40, R37, c[0x0][0x1e8], RZ ;  /* 0x00007a0025287a24 */ /* 0x000fe200078e02ff */
[----:B------:R-:W-:-:S02]  /*0700*/  MOV R21, R3 ;  /* 0x0000000300157202 */ /* 0x000fc40000000f00 */
[----:B------:R-:W-:Y:S01]  /*0710*/  ISETP.GE.AND P1, PT, R2, c[0x0][0x220], PT ;  /* 0x0000880002007a0c */ /* 0x000fe20003f26270 */
[----:B------:R-:W-:Y:S01]  /*0720*/  IMAD R40, R33, c[0x0][0x1ec], R40 ;  /* 0x00007b0021287a24 */ /* 0x000fe200078e0228 */
[----:B------:R-:W-:Y:S01]  /*0730*/  ISETP.GE.AND P2, PT, R35, c[0x0][0x220], PT ;  /* 0x0000880023007a0c */ /* 0x000fe20003f46270 */
[----:B------:R-:W-:-:S05]  /*0740*/  IMAD.WIDE.U32 R20, R33, c[0x0][0x1e8], R20 ;  /* 0x00007a0021147a25 */ /* 0x000fca00078e0014 */
[----:B------:R-:W-:Y:S01]  /*0750*/  IADD3 R20, P0, R32, R20, RZ ;  /* 0x0000001420147210 */ /* 0x000fe20007f1e0ff */
[----:B------:R-:W-:Y:S02]  /*0760*/  IMAD R32, R25, c[0x0][0x1f0], RZ ;  /* 0x00007c0019207a24 */ /* 0x000fe400078e02ff */
[----:B------:R-:W-:Y:S01]  /*0770*/  IMAD R25, R24, c[0x0][0x1e8], RZ ;  /* 0x00007a0018197a24 */ /* 0x000fe200078e02ff */
[----:B------:R-:W-:Y:S01]  /*0780*/  IADD3.X R21, R27, R21, R40, P0, !PT ;  /* 0x000000151b157210 */ /* 0x000fe200007fe428 */
[----:B------:R-:W-:Y:S01]  /*0790*/  IMAD R3, R29, c[0x0][0x1f4], R32 ;  /* 0x00007d001d037a24 */ /* 0x000fe200078e0220 */
[----:B------:R-:W-:-:S03]  /*07a0*/  IADD3 R24, R2, 0x40, RZ ;  /* 0x0000004002187810 */ /* 0x000fc60007ffe0ff */
[----:B------:R-:W-:Y:S01]  /*07b0*/  IMAD.WIDE.U32 R20, R29, c[0x0][0x1f0], R20 ;  /* 0x00007c001d147a25 */ /* 0x000fe200078e0014 */
[----:B------:R-:W-:-:S03]  /*07c0*/  ISETP.GE.AND P3, PT, R24, c[0x0][0x220], PT ;  /* 0x0000880018007a0c */ /* 0x000fc60003f66270 */
[----:B------:R-:W-:Y:S02]  /*07d0*/  IMAD.IADD R21, R21, 0x1, R3 ;  /* 0x0000000115157824 */ /* 0x000fe400078e0203 */
[C---:B------:R-:W-:Y:S02]  /*07e0*/  IMAD R3, R26.reuse, c[0x0][0x1ec], R25 ;  /* 0x00007b001a037a24 */ /* 0x040fe400078e0219 */
[----:B------:R-:W-:-:S05]  /*07f0*/  IMAD.WIDE.U32 R26, R26, c[0x0][0x1e8], R20 ;  /* 0x00007a001a1a7a25 */ /* 0x000fca00078e0014 */
[----:B------:R-:W-:Y:S02]  /*0800*/  IADD3 R3, R27, R3, RZ ;  /* 0x000000031b037210 */ /* 0x000fe40007ffe0ff */
[----:B------:R-:W-:-:S04]  /*0810*/  LEA R2, P0, R26, c[0x0][0x1d0], 0x1 ;  /* 0x000074001a027a11 */ /* 0x000fc800078008ff */
[----:B------:R-:W-:-:S05]  /*0820*/  LEA.HI.X R3, R26, c[0x0][0x1d4], R3, 0x1, P0 ;  /* 0x000075001a037a11 */ /* 0x000fca00000f0c03 */
[----:B------:R0:W5:Y:S04]  /*0830*/  @!P1 LDG.E.128 R16, [R2.64] ;  /* 0x0000000402109981 */ /* 0x000168000c1e1d00 */
[----:B------:R0:W5:Y:S04]  /*0840*/  @!P2 LDG.E.128 R8, [R2.64+0x40] ;  /* 0x000040040208a981 */ /* 0x000168000c1e1d00 */
[----:B------:R0:W5:Y:S02]  /*0850*/  @!P3 LDG.E.128 R12, [R2.64+0x80] ;  /* 0x00008004020cb981 */ /* 0x000164000c1e1d00 */
.L_x_386:
[----:B------:R-:W-:Y:S05]  /*0860*/  BSYNC B0 ;  /* 0x0000000000007941 */ /* 0x000fea0003800000 */
.L_x_385:
[--C-:B0-----:R-:W-:Y:S01]  /*0870*/  HADD2.F32 R2, -RZ, R23.reuse.H1_H1 ;  /* 0x30000017ff027230 */ /* 0x101fe20000004100 */
[----:B-----5:R-:W-:Y:S01]  /*0880*/  MOV R20, R17 ;  /* 0x0000001100147202 */ /* 0x020fe20000000f00 */
[----:B------:R-:W-:Y:S01]  /*0890*/  HADD2.F32 R3, -RZ, R16.H1_H1 ;  /* 0x30000010ff037230 */ /* 0x000fe20000004100 */
[----:B------:R-:W-:Y:S01]  /*08a0*/  LOP3.LUT P0, RZ, R28, 0x3, RZ, 0xc0, !PT ;  /* 0x000000031cff7812 */ /* 0x000fe2000780c0ff */
[----:B------:R-:W-:-:S02]  /*08b0*/  HADD2.F32 R23, -RZ, R23.H0_H0 ;  /* 0x20000017ff177230 */ /* 0x000fc40000004100 */
[----:B------:R-:W-:Y:S01]  /*08c0*/  HADD2.F32 R16, -RZ, R16.H0_H0 ;  /* 0x20000010ff107230 */ /* 0x000fe20000004100 */
[----:B------:R-:W-:Y:S01]  /*08d0*/  FMUL.FTZ R17, R2, R3 ;  /* 0x0000000302117220 */ /* 0x000fe20000410000 */
[----:B------:R-:W-:Y:S02]  /*08e0*/  HADD2.F32 R2, -RZ, R38.H0_H0 ;  /* 0x20000026ff027230 */ /* 0x000fe40000004100 */
[----:B------:R-:W-:Y:S01]  /*08f0*/  HADD2.F32 R3, -RZ, R20.H0_H0 ;  /* 0x20000014ff037230 */ /* 0x000fe20000004100 */
[----:B------:R-:W-:Y:S01]  /*0900*/  FFMA.FTZ R16, R23, R16, R17 ;  /* 0x0000001017107223 */ /* 0x000fe20000010011 */
[----:B------:R-:W-:Y:S02]  /*0910*/  HADD2.F32 R38, -RZ, R38.H1_H1 ;  /* 0x30000026ff267230 */ /* 0x000fe40000004100 */
[----:B------:R-:W-:Y:S01]  /*0920*/  HADD2.F32 R17, -RZ, R20.H1_H1 ;  /* 0x30000014ff117230 */ /* 0x000fe20000004100 */
[----:B------:R-:W-:Y:S01]  /*0930*/  FFMA.FTZ R16, R2, R3, R16 ;  /* 0x0000000302107223 */ /* 0x000fe20000010010 */
[----:B------:R-:W-:-:S02]  /*0940*/  HADD2.F32 R2, -RZ, R22.H0_H0 ;  /* 0x20000016ff027230 */ /* 0x000fc40000004100 */
[----:B------:R-:W-:Y:S01]  /*0950*/  HADD2.F32 R3, -RZ, R18.H0_H0 ;  /* 0x20000012ff037230 */ /* 0x000fe20000004100 */
[----:B------:R-:W-:Y:S01]  /*0960*/  FFMA.FTZ R16, R38, R17, R16 ;  /* 0x0000001126107223 */ /* 0x000fe20000010010 */
[----:B------:R-:W-:Y:S02]  /*0970*/  HADD2.F32 R22, -RZ, R22.H1_H1 ;  /* 0x30000016ff167230 */ /* 0x000fe40000004100 */
[----:B------:R-:W-:Y:S01]  /*0980*/  HADD2.F32 R17, -RZ, R18.H1_H1 ;  /* 0x30000012ff117230 */ /* 0x000fe20000004100 */
[----:B------:R-:W-:Y:S01]  /*0990*/  FFMA.FTZ R16, R2, R3, R16 ;  /* 0x0000000302107223 */ /* 0x000fe20000010010 */
[--C-:B------:R-:W-:Y:S02]  /*09a0*/  HADD2.F32 R2, -RZ, R36.reuse.H0_H0 ;  /* 0x20000024ff027230 */ /* 0x100fe40000004100 */
[----:B------:R-:W-:Y:S01]  /*09b0*/  HADD2.F32 R3, -RZ, R19.H0_H0 ;  /* 0x20000013ff037230 */ /* 0x000fe20000004100 */
[----:B------:R-:W-:Y:S01]  /*09c0*/  FFMA.FTZ R16, R22, R17, R16 ;  /* 0x0000001116107223 */ /* 0x000fe20000010010 */
[----:B------:R-:W-:-:S02]  /*09d0*/  HADD2.F32 R36, -RZ, R36.H1_H1 ;  /* 0x30000024ff247230 */ /* 0x000fc40000004100 */
[----:B------:R-:W-:Y:S01]  /*09e0*/  HADD2.F32 R17, -RZ, R19.H1_H1 ;  /* 0x30000013ff117230 */ /* 0x000fe20000004100 */
[----:B------:R-:W-:Y:S01]  /*09f0*/  FFMA.FTZ R16, R2, R3, R16 ;  /* 0x0000000302107223 */ /* 0x000fe20000010010 */
[----:B------:R-:W-:Y:S02]  /*0a00*/  HADD2.F32 R2, -RZ, R30.H0_H0 ;  /* 0x2000001eff027230 */ /* 0x000fe40000004100 */
[----:B------:R-:W-:Y:S01]  /*0a10*/  HADD2.F32 R3, -RZ, R8.H0_H0 ;  /* 0x20000008ff037230 */ /* 0x000fe20000004100 */
[----:B------:R-:W-:Y:S01]  /*0a20*/  FFMA.FTZ R16, R36, R17, R16 ;  /* 0x0000001124107223 */ /* 0x000fe20000010010 */
[----:B------:R-:W-:Y:S01]  /*0a30*/  MOV R17, R9 ;  /* 0x0000000900117202 */ /* 0x000fe20000000f00 */
[----:B------:R-:W-:Y:S02]  /*0a40*/  HADD2.F32 R30, -RZ, R30.H1_H1 ;  /* 0x3000001eff1e7230 */ /* 0x000fe40000004100 */
[----:B------:R-:W-:Y:S01]  /*0a50*/  HADD2.F32 R9, -RZ, R8.H1_H1 ;  /* 0x30000008ff097230 */ /* 0x000fe20000004100 */
[----:B------:R-:W-:Y:S01]  /*0a60*/  FFMA.FTZ R16, R2, R3, R16 ;  /* 0x0000000302107223 */ /* 0x000fe20000010010 */
[----:B------:R-:W-:-:S02]  /*0a70*/  HADD2.F32 R2, -RZ, R34.H0_H0 ;  /* 0x20000022ff027230 */ /* 0x000fc40000004100 */
[--C-:B------:R-:W-:Y:S01]  /*0a80*/  HADD2.F32 R3, -RZ, R17.reuse.H0_H0 ;  /* 0x20000011ff037230 */ /* 0x100fe20000004100 */
[----:B------:R-:W-:Y:S01]  /*0a90*/  FFMA.FTZ R16, R30, R9, R16 ;  /* 0x000000091e107223 */ /* 0x000fe20000010010 */
[----:B------:R-:W-:Y:S02]  /*0aa0*/  HADD2.F32 R34, -RZ, R34.H1_H1 ;  /* 0x30000022ff227230 */ /* 0x000fe40000004100 */
[----:B------:R-:W-:Y:S01]  /*0ab0*/  HADD2.F32 R9, -RZ, R17.H1_H1 ;  /* 0x30000011ff097230 */ /* 0x000fe20000004100 */
[----:B------:R-:W-:Y:S01]  /*0ac0*/  FFMA.FTZ R16, R2, R3, R16 ;  /* 0x0000000302107223 */ /* 0x000fe20000010010 */
[----:B------:R-:W-:Y:S02]  /*0ad0*/  HADD2.F32 R2, -RZ, R0.H0_H0 ;  /* 0x20000000ff027230 */ /* 0x000fe40000004100 */
        /* <DEDUP_REMOVED lines=35> */
[----:B------:R-:W-:-:S03]  /*0d10*/  SHF.R.S32.HI R5, RZ, 0x1f, R39 ;  /* 0x0000001fff057819 */ /* 0x000fc60000011427 */
[----:B------:R-:W-:-:S05]  /*0d20*/  FFMA.FTZ R0, R7, R2, R0 ;  /* 0x0000000207007223 */ /* 0x000fca0000010000 */
[----:B------:R-:W0:Y:S02]  /*0d30*/  SHFL.BFLY PT, R3, R0, 0x2, 0x1f ;  /* 0x0c401f0000037f89 */ /* 0x000e2400000e0000 */
[----:B0-----:R-:W-:-:S05]  /*0d40*/  FADD.FTZ R3, R0, R3 ;  /* 0x0000000300037221 */ /* 0x001fca0000010000 */
[----:B------:R0:W1:Y:S01]  /*0d50*/  SHFL.BFLY PT, R4, R3, 0x1, 0x1f ;  /* 0x0c201f0003047f89 */ /* 0x00006200000e0000 */
[----:B------:R-:W-:Y:S05]  /*0d60*/  @P0 EXIT ;  /* 0x000000000000094d */ /* 0x000fea0003800000 */
[----:B------:R-:W-:Y:S01]  /*0d70*/  LEA.HI R28, P0, R28, R39, RZ, 0x1e ;  /* 0x000000271c1c7211 */ /* 0x000fe2000781f0ff */
[----:B-1----:R-:W-:-:S03]  /*0d80*/  FADD.FTZ R4, R3, R4 ;  /* 0x0000000403047221 */ /* 0x002fc60000010000 */
[----:B------:R-:W-:Y:S02]  /*0d90*/  IADD3.X R5, RZ, R5, RZ, P0, !PT ;  /* 0x00000005ff057210 */ /* 0x000fe400007fe4ff */
[----:B------:R-:W-:-:S04]  /*0da0*/  LEA R2, P0, R28, c[0x0][0x3c8], 0x2 ;  /* 0x0000f2001c027a11 */ /* 0x000fc800078010ff */
[----:B0-----:R-:W-:Y:S01]  /*0db0*/  LEA.HI.X R3, R28, c[0x0][0x3cc], R5, 0x2, P0 ;  /* 0x0000f3001c037a11 */ /* 0x001fe200000f1405 */
[----:B------:R-:W-:-:S05]  /*0dc0*/  FMUL.FTZ R5, R4, c[0x0][0x2d4] ;  /* 0x0000b50004057a20 */ /* 0x000fca0000410000 */
[----:B------:R-:W-:Y:S01]  /*0dd0*/  STG.E [R2.64], R5 ;  /* 0x0000000502007986 */ /* 0x000fe2000c101904 */
[----:B------:R-:W-:Y:S05]  /*0de0*/  EXIT ;  /* 0x000000000000794d */ /* 0x000fea0003800000 */
.L_x_387:
        /* <DEDUP_REMOVED lines=9> */
.L_x_677:


//--------------------- .text._ZN5flash25flash_bwd_dot_do_o_kernelILb1E23Flash_bwd_kernel_traitsILi96ELi64ELi128ELi8ELi2ELi4ELi4ELb1ELb0EN7cutlass6half_tE19Flash_kernel_traitsILi96ELi64ELi128ELi8ES3_EEEEvNS_16Flash_bwd_paramsE --------------------------
	.section	.text._ZN5flash25flash_bwd_dot_do_o_kernelILb1E23Flash_bwd_kernel_traitsILi96ELi64ELi128ELi8ELi2ELi4ELi4ELb1ELb0EN7cutlass6half_tE19Flash_kernel_traitsILi96ELi64ELi128ELi8ES3_EEEEvNS_16Flash_bwd_paramsE,"ax",@progbits
	.sectioninfo	@"SHI_REGISTERS=45"
	.align	128
        .global         _ZN5flash25flash_bwd_dot_do_o_kernelILb1E23Flash_bwd_kernel_traitsILi96ELi64ELi128ELi8ELi2ELi4ELi4ELb1ELb0EN7cutlass6half_tE19Flash_kernel_traitsILi96ELi64ELi128ELi8ES3_EEEEvNS_16Flash_bwd_paramsE
        .type           _ZN5flash25flash_bwd_dot_do_o_kernelILb1E23Flash_bwd_kernel_traitsILi96ELi64ELi128ELi8ELi2ELi4ELi4ELb1ELb0EN7cutlass6half_tE19Flash_kernel_traitsILi96ELi64ELi128ELi8ES3_EEEEvNS_16Flash_bwd_paramsE,@function
        .size           _ZN5flash25flash_bwd_dot_do_o_kernelILb1E23Flash_bwd_kernel_traitsILi96ELi64ELi128ELi8ELi2ELi4ELi4ELb1ELb0EN7cutlass6half_tE19Flash_kernel_traitsILi96ELi64ELi128ELi8ES3_EEEEvNS_16Flash_bwd_paramsE,(.L_x_678 - _ZN5flash25flash_bwd_dot_do_o_kernelILb1E23Flash_bwd_kernel_traitsILi96ELi64ELi128ELi8ELi2ELi4ELi4ELb1ELb0EN7cutlass6half_tE19Flash_kernel_traitsILi96ELi64ELi128ELi8ES3_EEEEvNS_16Flash_bwd_paramsE)
        .other          _ZN5flash25flash_bwd_dot_do_o_kernelILb1E23Flash_bwd_kernel_traitsILi96ELi64ELi128ELi8ELi2ELi4ELi4ELb1ELb0EN7cutlass6half_tE19Flash_kernel_traitsILi96ELi64ELi128ELi8ES3_EEEEvNS_16Flash_bwd_paramsE,@"STO_CUDA_ENTRY STV_DEFAULT"
_ZN5flash25flash_bwd_dot_do_o_kernelILb1E23Flash_bwd_kernel_traitsILi96ELi64ELi128ELi8ELi2ELi4ELi4ELb1ELb0EN7cutlass6half_tE19Flash_kernel_traitsILi96ELi64ELi128ELi8ES3_EEEEvNS_16Flash_bwd_paramsE:
.text._ZN5flash25flash_bwd_dot_do_o_kernelILb1E23Flash_bwd_kernel_traitsILi96ELi64ELi128ELi8ELi2ELi4ELi4ELb1ELb0EN7cutlass6half_tE19Flash_kernel_traitsILi96ELi64ELi128ELi8ES3_EEEEvNS_16Flash_bwd_paramsE:
        /* <DEDUP_REMOVED lines=11> */
[----:B0-----:R-:W-:Y:S01]  /*00b0*/  SHF.L.U32 R35, R35, 0x6, RZ ;  /* 0x0000000623237819 */ /* 0x001fe200000006ff */
[----:B--2---:R-:W-:Y:S01]  /*00c0*/  @P0 IMAD.IADD R4, R4, 0x1, -R5 ;  /* 0x0000000104040824 */ /* 0x004fe200078e0a05 */
[----:B------:R-:W-:-:S04]  /*00d0*/  @!P0 MOV R4, c[0x0][0x214] ;  /* 0x0000850000048a02 */ /* 0x000fc80000000f00 */
[----:B------:R-:W-:-:S13]  /*00e0*/  ISETP.GT.AND P1, PT, R4, R35, PT ;  /* 0x000000230400720c */ /* 0x000fda0003f24270 */
[----:B------:R-:W-:Y:S05]  /*00f0*/  @!P1 EXIT ;  /* 0x000000000000994d */ /* 0x000fea0003800000 */
[----:B------:R-:W-:Y:S01]  /*0100*/  ISETP.NE.AND P1, PT, R5, -0x1, PT ;  /* 0xffffffff0500780c */ /* 0x000fe20003f25270 */
[----:B------:R-:W-:Y:S01]  /*0110*/  IMAD.WIDE R2, R6, 0x80, RZ ;  /* 0x0000008006027825 */ /* 0x000fe200078e02ff */
[----:B------:R-:W0:Y:S01]  /*0120*/  S2R R32, SR_CTAID.Z ;  /* 0x0000000000207919 */ /* 0x000e220000002700 */
[----:B------:R-:W-:Y:S01]  /*0130*/  SHF.R.S32.HI R40, RZ, 0x1f, R35 ;  /* 0x0000001fff287819 */ /* 0x000fe20000011423 */
[----:B------:R-:W-:Y:S01]  /*0140*/  ULDC.U8 UR6, c[0x0][0x328] ;  /* 0x0000ca0000067ab9 */ /* 0x000fe20000000000 */
[----:B------:R-:W-:Y:S01]  /*0150*/  IMAD.MOV.U32 R7, RZ, RZ, c[0x0][0x1c0] ;  /* 0x00007000ff077624 */ /* 0x000fe200078e00ff */
[----:B------:R-:W-:Y:S01]  /*0160*/  SEL R10, R2, RZ, P0 ;  /* 0x000000ff020a7207 */ /* 0x000fe20000000000 */
[----:B------:R-:W1:Y:S01]  /*0170*/  S2R R29, SR_TID.X ;  /* 0x00000000001d7919 */ /* 0x000e620000002100 */
[----:B------:R-:W-:Y:S01]  /*0180*/  SEL R11, R3, RZ, P0 ;  /* 0x000000ff030b7207 */ /* 0x000fe20000000000 */
[----:B------:R-:W-:Y:S01]  /*0190*/  IMAD.WIDE R2, R6, c[0x0][0x224], RZ ;  /* 0x0000890006027a25 */ /* 0x000fe200078e02ff */
[----:B------:R-:W-:-:S03]  /*01a0*/  SHF.R.S32.HI R15, RZ, 0x1f, R7 ;  /* 0x0000001fff0f7819 */ /* 0x000fc60000011407 */
[----:B------:R-:W-:Y:S01]  /*01b0*/  @P1 IMAD.WIDE.U32 R8, R5, c[0x0][0x370], RZ ;  /* 0x0000dc0005081a25 */ /* 0x000fe200078e00ff */
[----:B------:R-:W-:-:S03]  /*01c0*/  @!P1 SHF.R.S32.HI R14, RZ, 0x1f, R6 ;  /* 0x0000001fff0e9819 */ /* 0x000fc60000011406 */
[----:B------:R-:W-:Y:S01]  /*01d0*/  IMAD R3, R3, c[0x0][0x1c0], RZ ;  /* 0x0000700003037a24 */ /* 0x000fe200078e02ff */
[----:B------:R-:W-:Y:S01]  /*01e0*/  @P1 MOV R0, R8 ;  /* 0x0000000800001202 */ /* 0x000fe20000000f00 */
[----:B------:R-:W-:Y:S01]  /*01f0*/  @P1 IMAD.WIDE.U32 R12, R5, c[0x0][0x1e8], RZ ;  /* 0x00007a00050c1a25 */ /* 0x000fe200078e00ff */
[----:B------:R-:W-:-:S03]  /*0200*/  @!P1 SHF.R.S32.HI R8, RZ, 0x1f, R6 ;  /* 0x0000001fff089819 */ /* 0x000fc60000011406 */
[----:B------:R-:W-:Y:S01]  /*0210*/  IMAD R19, R2, R15, R3 ;  /* 0x0000000f02137224 */ /* 0x000fe200078e0203 */
[----:B------:R-:W-:Y:S01]  /*0220*/  @P1 MOV R34, R12 ;  /* 0x0000000c00221202 */ /* 0x000fe20000000f00 */
[----:B------:R-:W-:Y:S01]  /*0230*/  @!P1 IMAD R3, R14, c[0x0][0x1e0], RZ ;  /* 0x000078000e039a24 */ /* 0x000fe200078e02ff */
[----:B------:R-:W-:Y:S01]  /*0240*/  MOV R14, c[0x0][0x22c] ;  /* 0x00008b00000e7a02 */ /* 0x000fe20000000f00 */
[----:B------:R-:W-:Y:S01]  /*0250*/  @!P1 IMAD R17, R8, c[0x0][0x368], RZ ;  /* 0x0000da0008119a24 */ /* 0x000fe200078e02ff */
[----:B0-----:R-:W-:Y:S01]  /*0260*/  SHF.R.S32.HI R28, RZ, 0x1f, R32 ;  /* 0x0000001fff1c7819 */ /* 0x001fe20000011420 */
[----:B------:R-:W-:Y:S02]  /*0270*/  @!P1 IMAD R15, R6, c[0x0][0x1e4], R3 ;  /* 0x00007900060f9a24 */ /* 0x000fe400078e0203 */
[----:B------:R-:W-:Y:S02]  /*0280*/  @P1 IMAD R25, R5, c[0x0][0x374], R9 ;  /* 0x0000dd0005191a24 */ /* 0x000fe400078e0209 */
[----:B------:R-:W-:-:S04]  /*0290*/  IMAD.WIDE.U32 R2, R2, c[0x0][0x1c0], RZ ;  /* 0x0000700002027a25 */ /* 0x000fc800078e00ff */
[C---:B------:R-:W-:Y:S01]  /*02a0*/  @!P1 IMAD.WIDE.U32 R8, R6.reuse, c[0x0][0x368], RZ ;  /* 0x0000da0006089a25 */ /* 0x040fe200078e00ff */
[----:B------:R-:W-:Y:S02]  /*02b0*/  IADD3 R12, R3, R19, RZ ;  /* 0x00000013030c7210 */ /* 0x000fe40007ffe0ff */
[----:B------:R-:W-:Y:S01]  /*02c0*/  SHF.R.S32.HI R3, RZ, 0x1f, R14 ;  /* 0x0000001fff037819 */ /* 0x000fe2000001140e */
[----:B------:R-:W-:Y:S01]  /*02d0*/  @!P1 IMAD R17, R6, c[0x0][0x36c], R17 ;  /* 0x0000db0006119a24 */ /* 0x000fe200078e0211 */
[----:B------:R-:W-:Y:S01]  /*02e0*/  @!P1 MOV R0, R8 ;  /* 0x0000000800009202 */ /* 0x000fe20000000f00 */
[----:B------:R-:W-:Y:S02]  /*02f0*/  IMAD R12, R12, c[0x0][0x22c], RZ ;  /* 0x00008b000c0c7a24 */ /* 0x000fe400078e02ff */
[----:B------:R-:W-:Y:S01]  /*0300*/  @P1 IMAD R33, R5, c[0x0][0x1ec], R13 ;  /* 0x00007b0005211a24 */ /* 0x000fe200078e020d */
[----:B------:R-:W-:Y:S01]  /*0310*/  @!P1 IADD3 R25, R9, R17, RZ ;  /* 0x0000001109199210 */ /* 0x000fe20007ffe0ff */
[----:B------:R-:W-:Y:S01]  /*0320*/  @!P1 IMAD.WIDE.U32 R8, R6, c[0x0][0x1e0], RZ ;  /* 0x0000780006089a25 */ /* 0x000fe200078e00ff */
[----:B------:R-:W-:-:S03]  /*0330*/  IADD3 R17, P0, R35, R10, RZ ;  /* 0x0000000a23117210 */ /* 0x000fc60007f1e0ff */
[----:B------:R-:W-:Y:S01]  /*0340*/  @P1 IMAD.MOV.U32 R13, RZ, RZ, R5 ;  /* 0x000000ffff0d1224 */ /* 0x000fe200078e0005 */
[----:B------:R-:W-:Y:S01]  /*0350*/  @!P1 MOV R34, R8 ;  /* 0x0000000800229202 */ /* 0x000fe20000000f00 */
[----:B------:R-:W-:Y:S01]  /*0360*/  @!P1 IMAD.MOV.U32 R13, RZ, RZ, -0x1 ;  /* 0xffffffffff0d9424 */ /* 0x000fe200078e00ff */
[----:B------:R-:W-:Y:S01]  /*0370*/  @!P1 IADD3 R33, R9, R15, RZ ;  /* 0x0000000f09219210 */ /* 0x000fe20007ffe0ff */
[----:B------:R-:W-:Y:S01]  /*0380*/  IMAD.WIDE R8, R7, c[0x0][0x22c], RZ ;  /* 0x00008b0007087a25 */ /* 0x000fe200078e02ff */
[----:B------:R-:W-:-:S03]  /*0390*/  MOV R15, RZ ;  /* 0x000000ff000f7202 */ /* 0x000fc60000000f00 */
[----:B------:R-:W-:Y:S01]  /*03a0*/  IMAD R19, R3, R2, R12 ;  /* 0x0000000203137224 */ /* 0x000fe200078e020c */
[----:B------:R-:W-:Y:S01]  /*03b0*/  IADD3.X R3, R40, R11, RZ, P0, !PT ;  /* 0x0000000b28037210 */ /* 0x000fe200007fe4ff */
[----:B------:R-:W-:Y:S01]  /*03c0*/  IMAD R14, R9, R13, RZ ;  /* 0x0000000d090e7224 */ /* 0x000fe200078e02ff */
[----:B------:R-:W-:Y:S01]  /*03d0*/  ISETP.NE.AND P0, PT, RZ, UR6, PT ;  /* 0x00000006ff007c0c */ /* 0x000fe2000bf05270 */
[----:B------:R-:W-:-:S04]  /*03e0*/  IMAD.WIDE.U32 R10, R2, c[0x0][0x22c], RZ ;  /* 0x00008b00020a7a25 */ /* 0x000fc800078e00ff */
[C---:B------:R-:W-:Y:S02]  /*03f0*/  IMAD R21, R8.reuse, R15, R14 ;  /* 0x0000000f08157224 */ /* 0x040fe400078e020e */
[----:B------:R-:W-:Y:S02]  /*0400*/  IMAD R14, R3, R8, RZ ;  /* 0x00000008030e7224 */ /* 0x000fe400078e02ff */
[----:B------:R-:W-:-:S04]  /*0410*/  IMAD.WIDE.U32 R12, R8, R13, RZ ;  /* 0x0000000d080c7225 */ /* 0x000fc800078e00ff */
[----:B------:R-:W-:Y:S01]  /*0420*/  IMAD R15, R32, c[0x0][0x22c], RZ ;  /* 0x00008b00200f7a24 */ /* 0x000fe200078e02ff */
[----:B------:R-:W-:Y:S01]  /*0430*/  SEL R12, R10, R12, !P1 ;  /* 0x0000000c0a0c7207 */ /* 0x000fe20004800000 */
[----:B------:R-:W-:-:S03]  /*0440*/  IMAD.WIDE.U32 R2, R17, R8, RZ ;  /* 0x0000000811027225 */ /* 0x000fc600078e00ff */
[----:B------:R-:W-:Y:S01]  /*0450*/  SHF.R.S32.HI R10, RZ, 0x1f, R15 ;  /* 0x0000001fff0a7819 */ /* 0x000fe2000001140f */
[----:B------:R-:W-:Y:S02]  /*0460*/  IMAD R9, R9, R17, R14 ;  /* 0x0000001109097224 */ /* 0x000fe400078e020e */
[----:B------:R-:W-:Y:S01]  /*0470*/  IMAD.IADD R11, R11, 0x1, R19 ;  /* 0x000000010b0b7824 */ /* 0x000fe200078e0213 */
[----:B------:R-:W-:Y:S02]  /*0480*/  @P1 IADD3 R11, R13, R21, RZ ;  /* 0x000000150d0b1210 */ /* 0x000fe40007ffe0ff */
[----:B------:R-:W-:Y:S01]  /*0490*/  IADD3 R13, R3, R9, RZ ;  /* 0x00000009030d7210 */ /* 0x000fe20007ffe0ff */
[----:B------:R-:W-:Y:S05]  /*04a0*/  @!P0 BRA `(.L_x_388) ;  /* 0x0000007000008947 */ /* 0x000fea0003800000 */
[----:B-1----:R-:W-:Y:S01]  /*04b0*/  HFMA2.MMA R8, -RZ, RZ, 0, 7.62939453125e-06 ;  /* 0x00000080ff087435 */ /* 0x002fe200000001ff */
[----:B------:R-:W-:Y:S02]  /*04c0*/  @!P1 IMAD R5, R6, c[0x0][0x224], RZ ;  /* 0x0000890006059a24 */ /* 0x000fe400078e02ff */
[----:B------:R-:W-:-:S03]  /*04d0*/  IMAD.MOV.U32 R9, RZ, RZ, c[0x0][0x210] ;  /* 0x00008400ff097624 */ /* 0x000fc600078e00ff */
[----:B------:R-:W-:-:S04]  /*04e0*/  LEA R6, R6, R5, 0x7 ;  /* 0x0000000506067211 */ /* 0x000fc800078e38ff */
[----:B------:R-:W-:-:S04]  /*04f0*/  IMAD R5, R8, R9, c[0x0][0x234] ;  /* 0x00008d0008057624 */ /* 0x000fc800078e0209 */
[----:B------:R-:W-:Y:S01]  /*0500*/  IMAD R42, R5, R32, R6 ;  /* 0x00000020052a7224 */ /* 0x000fe200078e0206 */
[----:B------:R-:W-:Y:S05]  /*0510*/  BRA `(.L_x_389) ;  /* 0x0000002000007947 */ /* 0x000fea0003800000 */
.L_x_388:
[----:B-1----:R-:W-:-:S04]  /*0520*/  IMAD R6, R6, c[0x0][0x1c0], R32 ;  /* 0x0000700006067a24 */ /* 0x002fc800078e0220 */
[----:B------:R-:W-:Y:S02]  /*0530*/  IMAD R42, R6, c[0x0][0x224], RZ ;  /* 0x00008900062a7a24 */ /* 0x000fe400078e02ff */
.L_x_389:
[----:B------:R-:W-:Y:S01]  /*0540*/  SHF.R.S32.HI R6, RZ, 0x1f, R29 ;  /* 0x0000001fff067819 */ /* 0x000fe2000001141d */
[----:B------:R-:W-:Y:S01]  /*0550*/  IMAD.IADD R9, R4, 0x1, -R35 ;  /* 0x0000000104097824 */ /* 0x000fe200078e0a23 */
[----:B------:R-:W-:Y:S01]  /*0560*/  IADD3 R12, P0, P1, R2, R12, R15 ;  /* 0x0000000c020c7210 */ /* 0x000fe2000791e00f */
[----:B------:R-:W-:Y:S01]  /*0570*/  IMAD R7, R7, c[0x0][0x22c], RZ ;  /* 0x00008b0007077a24 */ /* 0x000fe200078e02ff */
[CC--:B------:R-:W-:Y:S01]  /*0580*/  LEA.HI R3, R6.reuse, R29.reuse, RZ, 0x3 ;  /* 0x0000001d06037211 */ /* 0x0c0fe200078f18ff */
[----:B------:R-:W-:Y:S01]  /*0590*/  BSSY B0, `(.L_x_390) ;  /* 0x0000031000007945 */ /* 0x000fe20003800000 */
[-C--:B------:R-:W-:Y:S01]  /*05a0*/  LEA.HI R2, R6, R29.reuse, RZ, 0x2 ;  /* 0x0000001d06027211 */ /* 0x080fe200078f10ff */
[----:B------:R-:W-:Y:S01]  /*05b0*/  CS2R R20, SRZ ;  /* 0x0000000000147805 */ /* 0x000fe2000001ff00 */
[----:B------:R-:W-:Y:S01]  /*05c0*/  LOP3.LUT R8, R3, 0x3ffffff8, RZ, 0xc0, !PT ;  /* 0x3ffffff803087812 */ /* 0x000fe200078ec0ff */
[----:B------:R-:W-:Y:S01]  /*05d0*/  CS2R R14, SRZ ;  /* 0x00000000000e7805 */ /* 0x000fe2000001ff00 */
[----:B------:R-:W-:Y:S01]  /*05e0*/  SHF.R.S32.HI R6, RZ, 0x2, R2 ;  /* 0x00000002ff067819 */ /* 0x000fe20000011402 */
[----:B------:R-:W-:Y:S01]  /*05f0*/  CS2R R16, SRZ ;  /* 0x0000000000107805 */ /* 0x000fe2000001ff00 */
[----:B------:R-:W-:Y:S01]  /*0600*/  IADD3 R8, -R8, R29, RZ ;  /* 0x0000001d08087210 */ /* 0x000fe20007ffe1ff */
[----:B------:R-:W-:Y:S01]  /*0610*/  CS2R R18, SRZ ;  /* 0x0000000000127805 */ /* 0x000fe2000001ff00 */
[----:B------:R-:W-:-:S02]  /*0620*/  IADD3.X R4, R13, R11, R10, P0, P1 ;  /* 0x0000000b0d047210 */ /* 0x000fc400007e240a */
[----:B------:R-:W-:Y:S01]  /*0630*/  SHF.R.S32.HI R3, RZ, 0x3, R3 ;  /* 0x00000003ff037819 */ /* 0x000fe20000011403 */
[----:B------:R-:W-:Y:S01]  /*0640*/  CS2R R10, SRZ ;  /* 0x00000000000a7805 */ /* 0x000fe2000001ff00 */
[----:B------:R-:W-:Y:S02]  /*0650*/  SHF.L.U32 R8, R8, 0x2, RZ ;  /* 0x0000000208087819 */ /* 0x000fe400000006ff */
[----:B------:R-:W-:Y:S02]  /*0660*/  ISETP.GE.AND P0, PT, R6, R9, PT ;  /* 0x000000090600720c */ /* 0x000fe40003f06270 */
[----:B------:R-:W-:Y:S01]  /*0670*/  LOP3.LUT R2, R2, 0x1ffffffc, RZ, 0xc0, !PT ;  /* 0x1ffffffc02027812 */ /* 0x000fe200078ec0ff */
[----:B------:R-:W-:Y:S01]  /*0680*/  IMAD R3, R3, R7, R8 ;  /* 0x0000000703037224 */ /* 0x000fe200078e0208 */
[----:B------:R-:W-:Y:S01]  /*0690*/  MOV R24, RZ ;  /* 0x000000ff00187202 */ /* 0x000fe20000000f00 */
[----:B------:R-:W-:Y:S01]  /*06a0*/  CS2R R8, SRZ ;  /* 0x0000000000087805 */ /* 0x000fe2000001ff00 */
[----:B------:R-:W-:-:S02]  /*06b0*/  IADD3 R2, -R2, R29, RZ ;  /* 0x0000001d02027210 */ /* 0x000fc40007ffe1ff */
[C---:B------:R-:W-:Y:S02]  /*06c0*/  IADD3 R5, P1, R3.reuse, R12, RZ ;  /* 0x0000000c03057210 */ /* 0x040fe40007f3e0ff */
[----:B------:R-:W-:Y:S01]  /*06d0*/  SHF.L.U32 R30, R2, 0x3, RZ ;  /* 0x00000003021e7819 */ /* 0x000fe200000006ff */
[----:B------:R-:W-:Y:S01]  /*06e0*/  CS2R R12, SRZ ;  /* 0x00000000000c7805 */ /* 0x000fe2000001ff00 */
[----:B------:R-:W-:Y:S02]  /*06f0*/  LEA.HI.X.SX32 R4, R3, R4, 0x1, P1 ;  /* 0x0000000403047211 */ /* 0x000fe400008f0eff */
        /* <DEDUP_REMOVED lines=9> */
[----:B------:R-:W-:Y:S01]  /*0790*/  IMAD R27, R28, c[0x0][0x378], RZ ;  /* 0x0000de001c1b7a24 */ /* 0x000fe200078e02ff */
[----:B------:R-:W-:Y:S02]  /*07a0*/  IADD3 R0, R30, 0x40, RZ ;  /* 0x000000401e007810 */ /* 0x000fe40007ffe0ff */
[----:B------:R-:W-:Y:S01]  /*07b0*/  IADD3.X R23, R25, R23, R26, P1, !PT ;  /* 0x0000001719177210 */ /* 0x000fe20000ffe41a */
[----:B------:R-:W-:Y:S01]  /*07c0*/  IMAD R25, R32, c[0x0][0x37c], R27 ;  /* 0x0000df0020197a24 */ /* 0x000fe200078e021b */
[----:B------:R-:W-:Y:S02]  /*07d0*/  ISETP.GE.AND P3, PT, R0, c[0x0][0x220], PT ;  /* 0x0000880000007a0c */ /* 0x000fe40003f66270 */
[----:B------:R-:W-:Y:S01]  /*07e0*/  ISETP.GE.AND P1, PT, R30, c[0x0][0x220], PT ;  /* 0x000088001e007a0c */ /* 0x000fe20003f26270 */
[----:B------:R-:W-:-:S04]  /*07f0*/  IMAD.WIDE.U32 R26, R32, c[0x0][0x378], R22 ;  /* 0x0000de00201a7a25 */ /* 0x000fc800078e0016 */
[----:B------:R-:W-:Y:S01]  /*0800*/  IMAD R23, R3, c[0x0][0x370], RZ ;  /* 0x0000dc0003177a24 */ /* 0x000fe200078e02ff */
[----:B------:R-:W-:-:S03]  /*0810*/  IADD3 R27, R27, R25, RZ ;  /* 0x000000191b1b7210 */ /* 0x000fc60007ffe0ff */
[C---:B------:R-:W-:Y:S02]  /*0820*/  IMAD R23, R6.reuse, c[0x0][0x374], R23 ;  /* 0x0000dd0006177a24 */ /* 0x040fe400078e0217 */
[----:B------:R-:W-:-:S04]  /*0830*/  IMAD.WIDE.U32 R26, R6, c[0x0][0x370], R26 ;  /* 0x0000dc00061a7a25 */ /* 0x000fc800078e001a */
[----:B------:R-:W-:Y:S01]  /*0840*/  IMAD.IADD R23, R27, 0x1, R23 ;  /* 0x000000011b177824 */ /* 0x000fe200078e0217 */
[----:B------:R-:W-:-:S04]  /*0850*/  LEA R22, P4, R26, c[0x0][0x330], 0x1 ;  /* 0x0000cc001a167a11 */ /* 0x000fc800078808ff */
[----:B------:R-:W-:-:S05]  /*0860*/  LEA.HI.X R23, R26, c[0x0][0x334], R23, 0x1, P4 ;  /* 0x0000cd001a177a11 */ /* 0x000fca00020f0c17 */
[----:B------:R0:W5:Y:S04]  /*0870*/  @!P1 LDG.E.128 R8, [R22.64] ;  /* 0x0000000416089981 */ /* 0x000168000c1e1d00 */
[----:B------:R0:W5:Y:S04]  /*0880*/  @!P2 LDG.E.128 R12, [R22.64+0x40] ;  /* 0x00004004160ca981 */ /* 0x000168000c1e1d00 */
[----:B------:R0:W5:Y:S02]  /*0890*/  @!P3 LDG.E.128 R16, [R22.64+0x80] ;  /* 0x000080041610b981 */ /* 0x000164000c1e1d00 */
.L_x_391:
[----:B------:R-:W-:Y:S05]  /*08a0*/  BSYNC B0 ;  /* 0x0000000000007941 */ /* 0x000fea0003800000 */
.L_x_390:
[----:B------:R-:W-:Y:S01]  /*08b0*/  BSSY B0, `(.L_x_392) ;  /* 0x0000026000007945 */ /* 0x000fe20003800000 */
[----:B------:R-:W-:Y:S01]  /*08c0*/  HFMA2.MMA R25, -RZ, RZ, 0, 0 ;  /* 0x00000000ff197435 */ /* 0x000fe200000001ff */
[----:B-----5:R-:W-:Y:S01]  /*08d0*/  MOV R0, R8 ;  /* 0x0000000800007202 */ /* 0x020fe20000000f00 */
[----:B------:R-:W-:Y:S01]  /*08e0*/  IMAD.MOV.U32 R38, RZ, RZ, R12 ;  /* 0x000000ffff267224 */ /* 0x000fe200078e000c */
[----:B------:R-:W-:Y:S01]  /*08f0*/  MOV R36, R9 ;  /* 0x0000000900247202 */ /* 0x000fe20000000f00 */
[----:B0-----:R-:W-:Y:S01]  /*0900*/  CS2R R22, SRZ ;  /* 0x0000000000167805 */ /* 0x001fe2000001ff00 */
[----:B------:R-:W-:Y:S01]  /*0910*/  MOV R37, R10 ;  /* 0x0000000a00257202 */ /* 0x000fe20000000f00 */
[----:B------:R-:W-:Y:S01]  /*0920*/  CS2R R8, SRZ ;  /* 0x0000000000087805 */ /* 0x000fe2000001ff00 */
[----:B------:R-:W-:Y:S01]  /*0930*/  MOV R39, R11 ;  /* 0x0000000b00277202 */ /* 0x000fe20000000f00 */
[----:B------:R-:W-:Y:S01]  /*0940*/  CS2R R26, SRZ ;  /* 0x00000000001a7805 */ /* 0x000fe2000001ff00 */
[----:B------:R-:W-:Y:S01]  /*0950*/  MOV R41, R13 ;  /* 0x0000000d00297202 */ /* 0x000fe20000000f00 */
[----:B------:R-:W-:Y:S01]  /*0960*/  CS2R R10, SRZ ;  /* 0x00000000000a7805 */ /* 0x000fe2000001ff00 */
[----:B------:R-:W-:Y:S01]  /*0970*/  IADD3 R42, R35, R42, RZ ;  /* 0x0000002a232a7210 */ /* 0x000fe20007ffe0ff */
[----:B------:R-:W-:Y:S05]  /*0980*/  @P0 BRA `(.L_x_393) ;  /* 0x0000018000000947 */ /* 0x000fea0003800000 */
[----:B------:R-:W-:Y:S01]  /*0990*/  MOV R12, R30 ;  /* 0x0000001e000c7202 */ /* 0x000fe20000000f00 */
[----:B------:R-:W-:Y:S01]  /*09a0*/  IMAD.MOV.U32 R13, RZ, RZ, R31 ;  /* 0x000000ffff0d7224 */ /* 0x000fe200078e001f */
[----:B------:R-:W-:Y:S01]  /*09b0*/  ISETP.GE.AND P1, PT, R30, c[0x0][0x220], PT ;  /* 0x000088001e007a0c */ /* 0x000fe20003f26270 */
        /* <DEDUP_REMOVED lines=8> */
[----:B------:R-:W-:Y:S01]  /*0a40*/  IMAD R13, R28, c[0x0][0x1f0], RZ ;  /* 0x00007c001c0d7a24 */ /* 0x000fe200078e02ff */
[----:B------:R-:W-:Y:S01]  /*0a50*/  ISETP.GE.AND P3, PT, R12, c[0x0][0x220], PT ;  /* 0x000088000c007a0c */ /* 0x000fe20003f66270 */
[----:B------:R-:W-:Y:S02]  /*0a60*/  IMAD R3, R6, c[0x0][0x1ec], R3 ;  /* 0x00007b0006037a24 */ /* 0x000fe400078e0203 */
[----:B------:R-:W-:-:S02]  /*0a70*/  IMAD R13, R32, c[0x0][0x1f4], R13 ;  /* 0x00007d00200d7a24 */ /* 0x000fc400078e020d */
[----:B------:R-:W-:-:S05]  /*0a80*/  IMAD.WIDE.U32 R34, R32, c[0x0][0x1f0], R34 ;  /* 0x00007c0020227a25 */ /* 0x000fca00078e0022 */
        /* <DEDUP_REMOVED lines=8> */
.L_x_393:
[----:B------:R-:W-:Y:S05]  /*0b10*/  BSYNC B0 ;  /* 0x0000000000007941 */ /* 0x000fea0003800000 */
.L_x_392:
[----:B0-----:R-:W-:Y:S01]  /*0b20*/  HADD2.F32 R2, -RZ, R0.H1_H1 ;  /* 0x30000000ff027230 */ /* 0x001fe20000004100 */
[----:B------:R-:W-:Y:S01]  /*0b30*/  LOP3.LUT P0, RZ, R29, 0x3, RZ, 0xc0, !PT ;  /* 0x000000031dff7812 */ /* 0x000fe2000780c0ff */
[----:B-----5:R-:W-:Y:S01]  /*0b40*/  HADD2.F32 R13, -RZ, R20.H1_H1 ;  /* 0x30000014ff0d7230 */ /* 0x020fe20000004100 */
[----:B------:R-:W-:Y:S01]  /*0b50*/  SHF.L.U32 R7, R7, 0x3, RZ ;  /* 0x0000000307077819 */ /* 0x000fe200000006ff */
[----:B------:R-:W-:-:S02]  /*0b60*/  HADD2.F32 R0, -RZ, R0.H0_H0 ;  /* 0x20000000ff007230 */ /* 0x000fc40000004100 */
[----:B------:R-:W-:Y:S01]  /*0b70*/  HADD2.F32 R3, -RZ, R20.H0_H0 ;  /* 0x20000014ff037230 */ /* 0x000fe20000004100 */
[----:B------:R-:W-:Y:S01]  /*0b80*/  FMUL.FTZ R6, R2, R13 ;  /* 0x0000000d02067220 */ /* 0x000fe20000410000 */
[--C-:B------:R-:W-:Y:S02]  /*0b90*/  HADD2.F32 R2, -RZ, R36.reuse.H0_H0 ;  /* 0x20000024ff027230 */ /* 0x100fe40000004100 */
[--C-:B------:R-:W-:Y:S01]  /*0ba0*/  HADD2.F32 R13, -RZ, R21.reuse.H0_H0 ;  /* 0x20000015ff0d7230 */ /* 0x100fe20000004100 */
[----:B------:R-:W-:Y:S01]  /*0bb0*/  FFMA.FTZ R0, R0, R3, R6 ;  /* 0x0000000300007223 */ /* 0x000fe20000010006 */
[----:B------:R-:W-:Y:S01]  /*0bc0*/  HADD2.F32 R36, -RZ, R36.H1_H1 ;  /* 0x30000024ff247230 */ /* 0x000fe20000004100 */
[----:B------:R-:W-:Y:S01]  /*0bd0*/  MOV R6, R9 ;  /* 0x0000000900067202 */ /* 0x000fe20000000f00 */
[----:B------:R-:W-:Y:S01]  /*0be0*/  HADD2.F32 R3, -RZ, R21.H1_H1 ;  /* 0x30000015ff037230 */ /* 0x000fe20000004100 */
[----:B------:R-:W-:Y:S01]  /*0bf0*/  FFMA.FTZ R2, R2, R13, R0 ;  /* 0x0000000d02027223 */ /* 0x000fe20000010000 */
[--C-:B------:R-:W-:Y:S01]  /*0c00*/  HADD2.F32 R0, -RZ, R37.reuse.H0_H0 ;  /* 0x20000025ff007230 */ /* 0x100fe20000004100 */
[----:B------:R-:W-:Y:S01]  /*0c10*/  @!P0 LEA.HI R29, P2, R29, R42, RZ, 0x1e ;  /* 0x0000002a1d1d8211 */ /* 0x000fe2000785f0ff */
[--C-:B------:R-:W-:Y:S01]  /*0c20*/  HADD2.F32 R13, -RZ, R22.reuse.H0_H0 ;  /* 0x20000016ff0d7230 */ /* 0x100fe20000004100 */
[----:B------:R-:W-:Y:S01]  /*0c30*/  FFMA.FTZ R3, R36, R3, R2 ;  /* 0x0000000324037223 */ /* 0x000fe20000010002 */
[----:B------:R-:W-:Y:S01]  /*0c40*/  HADD2.F32 R37, -RZ, R37.H1_H1 ;  /* 0x30000025ff257230 */ /* 0x000fe20000004100 */
[----:B------:R-:W-:Y:S01]  /*0c50*/  @!P0 LEA.HI.X.SX32 R42, R42, RZ, 0x1, P2 ;  /* 0x000000ff2a2a8211 */ /* 0x000fe200010f0eff */
        /* <DEDUP_REMOVED lines=14> */
[--C-:B------:R-:W-:Y:S01]  /*0d40*/  HADD2.F32 R0, -RZ, R41.reuse.H0_H0 ;  /* 0x20000029ff007230 */ /* 0x100fe20000004100 */
[----:B------:R-:W-:Y:S01]  /*0d50*/  LEA R8, P1, R5, c[0x0][0x350], 0x2 ;  /* 0x0000d40005087a11 */ /* 0x000fe200078210ff */
[--C-:B------:R-:W-:Y:S01]  /*0d60*/  HADD2.F32 R3, -RZ, R6.reuse.H0_H0 ;  /* 0x20000006ff037230 */ /* 0x100fe20000004100 */
        /* <DEDUP_REMOVED lines=40> */
[----:B------:R-:W-:-:S02]  /*0ff0*/  LEA.HI.X R9, R5, c[0x0][0x354], R4, 0x2, P1 ;  /* 0x0000d50005097a11 */ /* 0x000fc400008f1404 */
[----:B------:R-:W-:Y:S01]  /*1000*/  @!P0 LEA R4, P1, R29, c[0x0][0x3c8], 0x2 ;  /* 0x0000f2001d048a11 */ /* 0x000fe200078210ff */
[----:B------:R-:W-:-:S03]  /*1010*/  FFMA.FTZ R0, R19, R2, R0 ;  /* 0x0000000213007223 */ /* 0x000fc60000010000 */
[----:B------:R-:W-:Y:S02]  /*1020*/  @!P0 LEA.HI.X R5, R29, c[0x0][0x3cc], R42, 0x2, P1 ;  /* 0x0000f3001d058a11 */ /* 0x000fe400008f142a */
[----:B------:R-:W0:Y:S02]  /*1030*/  SHFL.BFLY PT, R3, R0, 0x2, 0x1f ;  /* 0x0c401f0000037f89 */ /* 0x000e2400000e0000 */
[----:B0-----:R-:W-:-:S05]  /*1040*/  FADD.FTZ R3, R0, R3 ;  /* 0x0000000300037221 */ /* 0x001fca0000010000 */
[----:B------:R-:W0:Y:S02]  /*1050*/  SHFL.BFLY PT, R2, R3, 0x1, 0x1f ;  /* 0x0c201f0003027f89 */ /* 0x000e2400000e0000 */
[----:B0-----:R-:W-:-:S04]  /*1060*/  FADD.FTZ R2, R3, R2 ;  /* 0x0000000203027221 */ /* 0x001fc80000010000 */
[----:B------:R-:W-:Y:S02]  /*1070*/  FMUL.FTZ R11, R2, c[0x0][0x2d4] ;  /* 0x0000b500020b7a20 */ /* 0x000fe40000410000 */
[----:B------:R-:W-:-:S03]  /*1080*/  IMAD.WIDE R2, R7, 0x10, R8 ;  /* 0x0000001007027825 */ /* 0x000fc600078e0208 */
[----:B------:R-:W-:Y:S04]  /*1090*/  @!P0 STG.E [R4.64], R11 ;  /* 0x0000000b04008986 */ /* 0x000fe8000c101904 */
[----:B------:R-:W-:Y:S04]  /*10a0*/  STG.E.128 [R8.64], RZ ;  /* 0x000000ff08007986 */ /* 0x000fe8000c101d04 */
[----:B------:R-:W-:Y:S04]  /*10b0*/  STG.E.128 [R2.64], RZ ;  /* 0x000000ff02007986 */ /* 0x000fe8000c101d04 */
[----:B------:R-:W-:Y:S04]  /*10c0*/  STG.E.128 [R8.64+0x80], RZ ;  /* 0x000080ff08007986 */ /* 0x000fe8000c101d04 */
[----:B------:R-:W-:Y:S04]  /*10d0*/  STG.E.128 [R2.64+0x80], RZ ;  /* 0x000080ff02007986 */ /* 0x000fe8000c101d04 */
[----:B------:R-:W-:Y:S04]  /*10e0*/  STG.E.128 [R8.64+0x100], RZ ;  /* 0x000100ff08007986 */ /* 0x000fe8000c101d04 */
[----:B------:R-:W-:Y:S01]  /*10f0*/  STG.E.128 [R2.64+0x100], RZ ;  /* 0x000100ff02007986 */ /* 0x000fe2000c101d04 */
[----:B------:R-:W-:Y:S05]  /*1100*/  EXIT ;  /* 0x000000000000794d */ /* 0x000fea0003800000 */
.L_x_394:
        /* <DEDUP_REMOVED lines=15> */
.L_x_678:


//--------------------- .text._ZN5flash27flash_bwd_convert_dq_kernelI23Flash_bwd_kernel_traitsILi96ELi64ELi128ELi8ELi2ELi4ELi4ELb0ELb0EN7cutlass6half_tE19Flash_kernel_traitsILi96ELi64ELi128ELi8ES3_EEEEvNS_16Flash_bwd_paramsEi --------------------------
	.section	.text._ZN5flash27flash_bwd_convert_dq_kernelI23Flash_bwd_kernel_traitsILi96ELi64ELi128ELi8ELi2ELi4ELi4ELb0ELb0EN7cutlass6half_tE19Flash_kernel_traitsILi96ELi64ELi128ELi8ES3_EEEEvNS_16Flash_bwd_paramsEi,"ax",@progbits
	.sectioninfo	@"SHI_REGISTERS=64"
	.align	128
        .global         _ZN5flash27flash_bwd_convert_dq_kernelI23Flash_bwd_kernel_traitsILi96ELi64ELi128ELi8ELi2ELi4ELi4ELb0ELb0EN7cutlass6half_tE19Flash_kernel_traitsILi96ELi64ELi128ELi8ES3_EEEEvNS_16Flash_bwd_paramsEi
        .type           _ZN5flash27flash_bwd_convert_dq_kernelI23Flash_bwd_kernel_traitsILi96ELi64ELi128ELi8ELi2ELi4ELi4ELb0ELb0EN7cutlass6half_tE19Flash_kernel_traitsILi96ELi64ELi128ELi8ES3_EEEEvNS_16Flash_bwd_paramsEi,@function
        .size           _ZN5flash27flash_bwd_convert_dq_kernelI23Flash_bwd_kernel_traitsILi96ELi64ELi128ELi8ELi2ELi4ELi4ELb0ELb0EN7cutlass6half_tE19Flash_kernel_traitsILi96ELi64ELi128ELi8ES3_EEEEvNS_16Flash_bwd_paramsEi,(.L_x_679 - _ZN5flash27flash_bwd_convert_dq_kernelI23Flash_bwd_kernel_traitsILi96ELi64ELi128ELi8ELi2ELi4ELi4ELb0ELb0EN7cutlass6half_tE19Flash_kernel_traitsILi96ELi64ELi128ELi8ES3_EEEEvNS_16Flash_bwd_paramsEi)
        .other          _ZN5flash27flash_bwd_convert_dq_kernelI23Flash_bwd_kernel_traitsILi96ELi64ELi128ELi8ELi2ELi4ELi4ELb0ELb0EN7cutlass6half_tE19Flash_kernel_traitsILi96ELi64ELi128ELi8ES3_EEEEvNS_16Flash_bwd_paramsEi,@"STO_CUDA_ENTRY STV_DEFAULT"
_ZN5flash27flash_bwd_convert_dq_kernelI23Flash_bwd_kernel_traitsILi96ELi64ELi128ELi8ELi2ELi4ELi4ELb0ELb0EN7cutlass6half_tE19Flash_kernel_traitsILi96ELi64ELi128ELi8ES3_EEEEvNS_16Flash_bwd_paramsEi:
.text._ZN5flash27flash_bwd_convert_dq_kernelI23Flash_bwd_kernel_traitsILi96ELi64ELi128ELi8ELi2ELi4ELi4ELb0ELb0EN7cutlass6half_tE19Flash_kernel_traitsILi96ELi64ELi128ELi8ES3_EEEEvNS_16Flash_bwd_paramsEi:
        /* <DEDUP_REMOVED lines=164> */
.L_x_396:
        /* <DEDUP_REMOVED lines=83> */
.L_x_395:
        /* <DEDUP_REMOVED lines=126> */
.L_x_397:
        /* <DEDUP_REMOVED lines=11> */
.L_x_679:


//--------------------- .text._ZN5flash44flash_bwd_dq_dk_dv_loop_seqk_parallel_kernelI23Flash_bwd_kernel_traitsILi96ELi64ELi128ELi8ELi2ELi4ELi4ELb0ELb0EN7cutlass6half_tE19Flash_kernel_traitsILi96ELi64ELi128ELi8ES3_EELb1ELb1ELb0ELb0ELb0ELb0ELb0EEEvNS_16Flash_bwd_paramsE --------------------------
	.section	.text._ZN5flash44flash_bwd_dq_dk_dv_loop_seqk_parallel_kernelI23Flash_bwd_kernel_traitsILi96ELi64ELi128ELi8ELi2ELi4ELi4ELb0ELb0EN7cutlass6half_tE19Flash_kernel_traitsILi96ELi64ELi128ELi8ES3_EELb1ELb1ELb0ELb0ELb0ELb0ELb0EEEvNS_16Flash_bwd_paramsE,"ax",@progbits
	.sectioninfo	@"SHI_REGISTERS=255"
	.align	128
        .global         _ZN5flash44flash_bwd_dq_dk_dv_loop_seqk_parallel_kernelI23Flash_bwd_kernel_traitsILi96ELi64ELi128ELi8ELi2ELi4ELi4ELb0ELb0EN7cutlass6half_tE19Flash_kernel_traitsILi96ELi64ELi128ELi8ES3_EELb1ELb1ELb0ELb0ELb0ELb0ELb0EEEvNS_16Flash_bwd_paramsE
        .type           _ZN5flash44flash_bwd_dq_dk_dv_loop_seqk_parallel_kernelI23Flash_bwd_kernel_traitsILi96ELi64ELi128ELi8ELi2ELi4ELi4ELb0ELb0EN7cutlass6half_tE19Flash_kernel_traitsILi96ELi64ELi128ELi8ES3_EELb1ELb1ELb0ELb0ELb0ELb0ELb0EEEvNS_16Flash_bwd_paramsE,@function
        .size           _ZN5flash44flash_bwd_dq_dk_dv_loop_seqk_parallel_kernelI23Flash_bwd_kernel_traitsILi96ELi64ELi128ELi8ELi2ELi4ELi4ELb0ELb0EN7cutlass6half_tE19Flash_kernel_traitsILi96ELi64ELi128ELi8ES3_EELb1ELb1ELb0ELb0ELb0ELb0ELb0EEEvNS_16Flash_bwd_paramsE,(.L_x_680 - _ZN5flash44flash_bwd_dq_dk_dv_loop_seqk_parallel_kernelI23Flash_bwd_kernel_traitsILi96ELi64ELi128ELi8ELi2ELi4ELi4ELb0ELb0EN7cutlass6half_tE19Flash_kernel_traitsILi96ELi64ELi128ELi8ES3_EELb1ELb1ELb0ELb0ELb0ELb0ELb0EEEvNS_16Flash_bwd_paramsE)
        .other          _ZN5flash44flash_bwd_dq_dk_dv_loop_seqk_parallel_kernelI23Flash_bwd_kernel_traitsILi96ELi64ELi128ELi8ELi2ELi4ELi4ELb0ELb0EN7cutlass6half_tE19Flash_kernel_traitsILi96ELi64ELi128ELi8ES3_EELb1ELb1ELb0ELb0ELb0ELb0ELb0EEEvNS_16Flash_bwd_paramsE,@"STO_CUDA_ENTRY STV_DEFAULT"
_ZN5flash44flash_bwd_dq_dk_dv_loop_seqk_parallel_kernelI23Flash_bwd_kernel_traitsILi96ELi64ELi128ELi8ELi2ELi4ELi4ELb0ELb0EN7cutlass6half_tE19Flash_kernel_traitsILi96ELi64ELi128ELi8ES3_EELb1ELb1ELb0ELb0ELb0ELb0ELb0EEEvNS_16Flash_bwd_paramsE:
.text._ZN5flash44flash_bwd_dq_dk_dv_loop_seqk_parallel_kernelI23Flash_bwd_kernel_traitsILi96ELi64ELi128ELi8ELi2ELi4ELi4ELb0ELb0EN7cutlass6half_tE19Flash_kernel_traitsILi96ELi64ELi128ELi8ES3_EELb1ELb1ELb0ELb0ELb0ELb0ELb0EEEvNS_16Flash_bwd_paramsE:
[----:B------:R-:W-:Y:S02]  /*0000*/  MOV R1, c[0x0][0x28] ;  /* 0x00000a0000017a02 */ /* 0x000fe40000000f00 */
[----:B------:R-:W1:Y:S01]  /*0010*/  S2R R218, SR_CTAID.X ;  /* 0x0000000000da7919 */ /* 0x000e620000002500 */
[----:B------:R-:W-:Y:S01]  /*0020*/  ULDC UR5, c[0x0][0x218] ;  /* 0x0000860000057ab9 */ /* 0x000fe20000000800 */
[----:B------:R-:W-:Y:S01]  /*0030*/  IADD3 R1, R1, -0x8, RZ ;  /* 0xfffffff801017810 */ /* 0x000fe20007ffe0ff */
[----:B------:R-:W-:-:S04]  /*0040*/  UIADD3 UR5, UR5, 0x7f, URZ ;  /* 0x0000007f05057890 */ /* 0x000fc8000fffe03f */
[----:B------:R-:W-:-:S04]  /*0050*/  USHF.R.S32.HI UR4, URZ, 0x1f, UR5 ;  /* 0x0000001f3f047899 */ /* 0x000fc80008011405 */
[----:B------:R-:W-:-:S04]  /*0060*/  ULEA.HI UR4, UR4, UR5, URZ, 0x7 ;  /* 0x0000000504047291 */ /* 0x000fc8000f8f383f */
[----:B------:R-:W-:-:S06]  /*0070*/  USHF.R.S32.HI UR4, URZ, 0x7, UR4 ;  /* 0x000000073f047899 */ /* 0x000fcc0008011404 */
[----:B-1----:R-:W-:-:S13]  /*0080*/  ISETP.GE.AND P0, PT, R218, UR4, PT ;  /* 0x00000004da007c0c */ /* 0x002fda000bf06270 */
[----:B------:R-:W-:Y:S05]  /*0090*/  @P0 EXIT ;  /* 0x000000000000094d */ /* 0x000fea0003800000 */
[----:B------:R-:W1:Y:S01]  /*00a0*/  S2R R9, SR_TID.X ;  /* 0x0000000000097919 */ /* 0x000e620000002100 */
[----:B------:R-:W-:Y:S01]  /*00b0*/  IMAD.MOV.U32 R186, RZ, RZ, 0x20 ;  /* 0x00000020ffba7424 */ /* 0x000fe200078e00ff */
[----:B------:R-:W-:Y:S01]  /*00c0*/  ULDC.64 UR6, c[0x0][0x118] ;  /* 0x0000460000067ab9 */ /* 0x000fe20000000a00 */
[----:B------:R-:W-:Y:S02]  /*00d0*/  IMAD.MOV.U32 R194, RZ, RZ, -0x10 ;  /* 0xfffffff0ffc27424 */ /* 0x000fe400078e00ff */
[----:B------:R-:W-:Y:S01]  /*00e0*/  IMAD.MOV.U32 R183, RZ, RZ, 0x40 ;  /* 0x00000040ffb77424 */ /* 0x000fe200078e00ff */
[----:B-1----:R-:W-:-:S04]  /*00f0*/  SHF.R.S32.HI R2, RZ, 0x1f, R9 ;  /* 0x0000001fff027819 */ /* 0x002fc80000011409 */
[CC--:B------:R-:W-:Y:S02]  /*0100*/  LEA.HI R0, R2.reuse, R9.reuse, RZ, 0x4 ;  /* 0x0000000902007211 */ /* 0x0c0fe400078f20ff */
[CC--:B------:R-:W-:Y:S02]  /*0110*/  LEA.HI R18, R2.reuse, R9.reuse, RZ, 0x3 ;  /* 0x0000000902127211 */ /* 0x0c0fe400078f18ff */
[----:B------:R-:W-:Y:S02]  /*0120*/  SHF.R.S32.HI R3, RZ, 0x4, R0 ;  /* 0x00000004ff037819 */ /* 0x000fe40000011400 */
[CC--:B------:R-:W-:Y:S02]  /*0130*/  LEA.HI R8, R2.reuse, R9.reuse, RZ, 0x5 ;  /* 0x0000000902087211 */ /* 0x0c0fe400078f28ff */
[CC--:B------:R-:W-:Y:S02]  /*0140*/  LEA.HI R6, R2.reuse, R9.reuse, RZ, 0x2 ;  /* 0x0000000902067211 */ /* 0x0c0fe400078f10ff */
[----:B------:R-:W-:-:S02]  /*0150*/  LEA.HI R247, R2, R9, RZ, 0x6 ;  /* 0x0000000902f77211 */ /* 0x000fc400078f30ff */
[----:B------:R-:W-:Y:S02]  /*0160*/  LEA.HI R15, R2, R9, RZ, 0x7 ;  /* 0x00000009020f7211 */ /* 0x000fe400078f38ff */
[----:B------:R-:W-:Y:S02]  /*0170*/  LOP3.LUT R2, R18, 0xfffffff8, RZ, 0xc0, !PT ;  /* 0xfffffff812027812 */ /* 0x000fe400078ec0ff */
[C---:B------:R-:W-:Y:S02]  /*0180*/  LOP3.LUT R5, R0.reuse, 0xfffffff0, RZ, 0xc0, !PT ;  /* 0xfffffff000057812 */ /* 0x040fe400078ec0ff */
[----:B------:R-:W-:Y:S01]  /*0190*/  LEA.HI R0, R0, R3, RZ, 0x1 ;  /* 0x0000000300007211 */ /* 0x000fe200078f08ff */
[----:B------:R-:W-:Y:S01]  /*01a0*/  IMAD.IADD R10, R9, 0x1, -R2 ;  /* 0x00000001090a7824 */ /* 0x000fe200078e0a02 */
[----:B------:R-:W-:Y:S02]  /*01b0*/  SHF.R.S32.HI R7, RZ, 0x3, R18 ;  /* 0x00000003ff077819 */ /* 0x000fe40000011412 */
[----:B------:R-:W-:-:S02]  /*01c0*/  LOP3.LUT R11, R6, 0xfffffffc, RZ, 0xc0, !PT ;  /* 0xfffffffc060b7812 */ /* 0x000fc400078ec0ff */
[----:B------:R-:W-:Y:S01]  /*01d0*/  LOP3.LUT R4, R8, 0xffffffe0, RZ, 0xc0, !PT ;  /* 0xffffffe008047812 */ /* 0x000fe200078ec0ff */
[----:B------:R-:W-:Y:S01]  /*01e0*/  IMAD.SHL.U32 R7, R7, 0x40, RZ ;  /* 0x0000004007077824 */ /* 0x000fe200078e00ff */
[----:B------:R-:W-:Y:S01]  /*01f0*/  LOP3.LUT R2, R0, 0xfffffffe, RZ, 0xc0, !PT ;  /* 0xfffffffe00027812 */ /* 0x000fe200078ec0ff */
[C---:B------:R-:W-:Y:S01]  /*0200*/  IMAD.IADD R0, R9.reuse, 0x1, -R5 ;  /* 0x0000000109007824 */ /* 0x040fe200078e0a05 */
[----:B------:R-:W-:Y:S01]  /*0210*/  SHF.R.S32.HI R236, RZ, 0x2, R6 ;  /* 0x00000002ffec7819 */ /* 0x000fe20000011406 */
[C---:B------:R-:W-:Y:S01]  /*0220*/  IMAD.IADD R13, R9.reuse, 0x1, -R11 ;  /* 0x00000001090d7824 */ /* 0x040fe200078e0a0b */
[----:B------:R-:W-:Y:S01]  /*0230*/  SHF.R.S32.HI R247, RZ, 0x6, R247 ;  /* 0x00000006fff77819 */ /* 0x000fe200000114f7 */
[----:B------:R-:W-:Y:S01]  /*0240*/  IMAD.IADD R4, R9, 0x1, -R4 ;  /* 0x0000000109047824 */ /* 0x000fe200078e0a04 */
[----:B------:R-:W-:Y:S01]  /*0250*/  SHF.R.S32.HI R5, RZ, 0x1f, R0 ;  /* 0x0000001fff057819 */ /* 0x000fe20000011400 */
[----:B------:R-:W-:Y:S01]  /*0260*/  IMAD.IADD R12, R3, 0x1, -R2 ;  /* 0x00000001030c7824 */ /* 0x000fe200078e0a02 */
[----:B------:R-:W-:Y:S01]  /*0270*/  LOP3.LUT R2, R7, 0xc0, RZ, 0xc0, !PT ;  /* 0x000000c007027812 */ /* 0x000fe200078ec0ff */
[----:B------:R-:W-:Y:S01]  /*0280*/  IMAD.SHL.U32 R208, R13, 0x8, RZ ;  /* 0x000000080dd07824 */ /* 0x000fe200078e00ff */
[----:B------:R-:W-:-:S02]  /*0290*/  SHF.R.S32.HI R9, RZ, 0x1f, R4 ;  /* 0x0000001fff097819 */ /* 0x000fc40000011404 */
[-C--:B------:R-:W-:Y:S02]  /*02a0*/  LEA.HI R16, R5, R0.reuse, RZ, 0x3 ;  /* 0x0000000005107211 */ /* 0x080fe400078f18ff */
[----:B------:R-:W-:Y:S02]  /*02b0*/  LEA.HI R3, R0, R0, RZ, 0x1 ;  /* 0x0000000000037211 */ /* 0x000fe400078f08ff */
[----:B------:R-:W-:Y:S02]  /*02c0*/  SHF.R.U32.HI R7, RZ, 0x3, R2 ;  /* 0x00000003ff077819 */ /* 0x000fe40000011602 */
[----:B------:R-:W-:Y:S02]  /*02d0*/  LOP3.LUT R5, R2, 0x18, R208, 0xf8, !PT ;  /* 0x0000001802057812 */ /* 0x000fe400078ef8d0 */
[----:B------:R-:W-:Y:S02]  /*02e0*/  LEA.HI R210, R9, R4, RZ, 0x2 ;  /* 0x0000000409d27211 */ /* 0x000fe400078f10ff */
[----:B------:R-:W-:-:S02]  /*02f0*/  LOP3.LUT R2, R16, 0xfffffff8, RZ, 0xc0, !PT ;  /* 0xfffffff810027812 */ /* 0x000fc400078ec0ff */
[----:B------:R-:W-:Y:S02]  /*0300*/  LOP3.LUT R4, R3, 0x7fffffe, RZ, 0xc0, !PT ;  /* 0x07fffffe03047812 */ /* 0x000fe400078ec0ff */
[----:B------:R-:W-:Y:S01]  /*0310*/  LEA.HI R9, R10, R10, RZ, 0x1 ;  /* 0x0000000a0a097211 */ /* 0x000fe200078f08ff */
[----:B------:R-:W-:Y:S01]  /*0320*/  IMAD.IADD R14, R0, 0x1, -R2 ;  /* 0x00000001000e7824 */ /* 0x000fe200078e0a02 */
[-C--:B------:R-:W-:Y:S01]  /*0330*/  LEA.HI R2, R6, R236.reuse, RZ, 0x1 ;  /* 0x000000ec06027211 */ /* 0x080fe200078f08ff */
[----:B------:R-:W-:Y:S01]  /*0340*/  IMAD.IADD R19, R0, 0x1, -R4 ;  /* 0x0000000100137824 */ /* 0x000fe200078e0a04 */
[----:B------:R-:W-:Y:S02]  /*0350*/  SHF.R.S32.HI R0, RZ, 0x1f, R6 ;  /* 0x0000001fff007819 */ /* 0x000fe40000011406 */
[----:B------:R-:W-:Y:S02]  /*0360*/  LOP3.LUT R6, R2, 0x7fffffe, RZ, 0xc0, !PT ;  /* 0x07fffffe02067812 */ /* 0x000fe400078ec0ff */
[----:B------:R-:W-:-:S02]  /*0370*/  LEA.HI R0, R0, R236, RZ, 0x3 ;  /* 0x000000ec00007211 */ /* 0x000fc400078f18ff */
[----:B------:R-:W-:Y:S01]  /*0380*/  LOP3.LUT R2, R9, 0x7fffffe, RZ, 0xc0, !PT ;  /* 0x07fffffe09027812 */ /* 0x000fe200078ec0ff */
[----:B------:R-:W-:Y:S01]  /*0390*/  IMAD.IADD R6, R236, 0x1, -R6 ;  /* 0x00000001ec067824 */ /* 0x000fe200078e0a06 */
[----:B------:R-:W-:Y:S01]  /*03a0*/  LOP3.LUT R4, R0, 0xfffffff8, RZ, 0xc0, !PT ;  /* 0xfffffff800047812 */ /* 0x000fe200078ec0ff */
[----:B------:R-:W-:Y:S01]  /*03b0*/  IMAD R0, R247, 0x4, R12 ;  /* 0x00000004f7007824 */ /* 0x000fe200078e020c */
[----:B------:R-:W-:Y:S01]  /*03c0*/  SHF.R.S32.HI R20, RZ, 0x5, R8 ;  /* 0x00000005ff147819 */ /* 0x000fe20000011408 */
[----:B------:R-:W-:Y:S01]  /*03d0*/  IMAD.IADD R2, R10, 0x1, -R2 ;  /* 0x000000010a027824 */ /* 0x000fe200078e0a02 */
[----:B------:R-:W-:Y:S01]  /*03e0*/  LOP3.LUT R7, R5, R7, RZ, 0x3c, !PT ;  /* 0x0000000705077212 */ /* 0x000fe200078e3cff */
[----:B------:R-:W-:Y:S01]  /*03f0*/  IMAD.IADD R4, R236, 0x1, -R4 ;  /* 0x00000001ec047824 */ /* 0x000fe200078e0a04 */
[--C-:B------:R-:W-:Y:S01]  /*0400*/  SHF.R.S32.HI R5, RZ, 0x1, R3.reuse ;  /* 0x00000001ff057819 */ /* 0x100fe20000011403 */
[----:B------:R-:W-:Y:S01]  /*0410*/  IMAD R176, R0, 0x8, R2 ;  /* 0x0000000800b07824 */ /* 0x000fe200078e0202 */
[----:B------:R-:W-:Y:S01]  /*0420*/  SHF.R.S32.HI R3, RZ, 0x1f, R3 ;  /* 0x0000001fff037819 */ /* 0x000fe20000011403 */
[----:B------:R-:W-:Y:S01]  /*0430*/  IMAD R0, R20, 0x8, R6 ;  /* 0x0000000814007824 */ /* 0x000fe200078e0206 */
[----:B------:R-:W-:-:S02]  /*0440*/  SHF.R.S32.HI R6, RZ, 0x1f, R8 ;  /* 0x0000001fff067819 */ /* 0x000fc40000011408 */
[----:B------:R-:W-:Y:S01]  /*0450*/  LEA.HI R3, R3, R5, RZ, 0x2 ;  /* 0x0000000503037211 */ /* 0x000fe200078f10ff */
[----:B------:R-:W-:Y:S01]  /*0460*/  IMAD.U32 R248, R0, 0x20, R7 ;  /* 0x0000002000f87824 */ /* 0x000fe200078e0007 */
[----:B------:R-:W-:Y:S01]  /*0470*/  LOP3.LUT R2, R4, 0x1, RZ, 0xc0, !PT ;  /* 0x0000000104027812 */ /* 0x000fe200078ec0ff */
[----:B------:R-:W-:Y:S01]  /*0480*/  IMAD.SHL.U32 R7, R13, 0x2, RZ ;  /* 0x000000020d077824 */ /* 0x000fe200078e00ff */
[-C--:B------:R-:W-:Y:S02]  /*0490*/  LEA.HI R0, R6, R20.reuse, RZ, 0x2 ;  /* 0x0000001406007211 */ /* 0x080fe400078f10ff */
[----:B------:R-:W-:Y:S02]  /*04a0*/  LOP3.LUT R3, R3, 0xfffffffc, RZ, 0xc0, !PT ;  /* 0xfffffffc03037812 */ /* 0x000fe400078ec0ff */
[----:B------:R-:W-:Y:S02]  /*04b0*/  ISETP.NE.U32.AND P3, PT, R2, 0x1, PT ;  /* 0x000000010200780c */ /* 0x000fe40003f65070 */
[----:B------:R-:W-:Y:S01]  /*04c0*/  LEA.HI R2, R8, R20, RZ, 0x1 ;  /* 0x0000001408027211 */ /* 0x000fe200078f08ff */
[----:B------:R-:W-:Y:S01]  /*04d0*/  IMAD.IADD R17, R5, 0x1, -R3 ;  /* 0x0000000105117824 */ /* 0x000fe200078e0a03 */
[----:B------:R-:W-:Y:S01]  /*04e0*/  LOP3.LUT R0, R0, 0xfffffffc, RZ, 0xc0, !PT ;  /* 0xfffffffc00007812 */ /* 0x000fe200078ec0ff */
[----:B------:R-:W-:Y:S01]  /*04f0*/  IMAD.SHL.U32 R5, R10, 0x40, RZ ;  /* 0x000000400a057824 */ /* 0x000fe200078e00ff */
[----:B------:R-:W-:-:S02]  /*0500*/  LOP3.LUT R6, R2, 0xfffffffe, RZ, 0xc0, !PT ;  /* 0xfffffffe02067812 */ /* 0x000fc400078ec0ff */
[----:B------:R-:W-:Y:S01]  /*0510*/  SHF.R.S32.HI R3, RZ, 0x1, R9 ;  /* 0x00000001ff037819 */ /* 0x000fe20000011409 */
[----:B------:R-:W-:Y:S01]  /*0520*/  IMAD.IADD R2, R20, 0x1, -R0 ;  /* 0x0000000114027824 */ /* 0x000fe200078e0a00 */
[----:B------:R-:W-:Y:S01]  /*0530*/  LEA.HI R9, R4, R4, RZ, 0x1 ;  /* 0x0000000404097211 */ /* 0x000fe200078f08ff */
[----:B------:R-:W-:Y:S01]  /*0540*/  IMAD.IADD R250, R20, 0x1, -R6 ;  /* 0x0000000114fa7824 */ /* 0x000fe200078e0a06 */
[----:B------:R-:W-:Y:S01]  /*0550*/  LOP3.LUT R0, R5, 0x1c0, RZ, 0xc0, !PT ;  /* 0x000001c005007812 */ /* 0x000fe200078ec0ff */
[C---:B------:R-:W-:Y:S01]  /*0560*/  IMAD.SHL.U32 R5, R2.reuse, 0x10, RZ ;  /* 0x0000001002057824 */ /* 0x040fe200078e00ff */
[C---:B------:R-:W-:Y:S01]  /*0570*/  LOP3.LUT P4, RZ, R3.reuse, 0x2, RZ, 0xc0, !PT ;  /* 0x0000000203ff7812 */ /* 0x040fe2000788c0ff */
[----:B------:R-:W-:Y:S01]  /*0580*/  IMAD.SHL.U32 R6, R3, 0x40, RZ ;  /* 0x0000004003067824 */ /* 0x000fe200078e00ff */
[----:B------:R-:W-:Y:S01]  /*0590*/  LOP3.LUT R3, R9, 0x3fffffe, RZ, 0xc0, !PT ;  /* 0x03fffffe09037812 */ /* 0x000fe200078ec0ff */
[----:B------:R-:W-:Y:S01]  /*05a0*/  IMAD R8, R2, 0x200, R7 ;  /* 0x0000020002087824 */ /* 0x000fe200078e0207 */
[----:B------:R-:W-:-:S02]  /*05b0*/  LOP3.LUT R5, R0, 0x30, R5, 0xf8, !PT ;  /* 0x0000003000057812 */ /* 0x000fc400078ef805 */
[----:B------:R-:W-:Y:S01]  /*05c0*/  SHF.R.U32.HI R10, RZ, 0x3, R0 ;  /* 0x00000003ff0a7819 */ /* 0x000fe20000011600 */
[C---:B------:R-:W-:Y:S01]  /*05d0*/  IMAD.IADD R13, R4.reuse, 0x1, -R3 ;  /* 0x00000001040d7824 */ /* 0x040fe200078e0a03 */
[----:B------:R-:W-:Y:S02]  /*05e0*/  SHF.R.S32.HI R0, RZ, 0x3, R16 ;  /* 0x00000003ff007819 */ /* 0x000fe40000011410 */
[C---:B------:R-:W-:Y:S01]  /*05f0*/  LOP3.LUT P2, RZ, R4.reuse, 0x2, RZ, 0xc0, !PT ;  /* 0x0000000204ff7812 */ /* 0x040fe2000784c0ff */
[----:B------:R-:W-:Y:S01]  /*0600*/  IMAD.SHL.U32 R4, R4, 0x40, RZ ;  /* 0x0000004004047824 */ /* 0x000fe200078e00ff */
[----:B------:R-:W-:Y:S01]  /*0610*/  SHF.R.S32.HI R11, RZ, 0x7, R15 ;  /* 0x00000007ff0b7819 */ /* 0x000fe2000001140f */
[----:B------:R-:W-:Y:S01]  /*0620*/  IMAD R16, R0, 0x8, R19 ;  /* 0x0000000800107824 */ /* 0x000fe200078e0213 */
[----:B------:R-:W-:Y:S01]  /*0630*/  LOP3.LUT R3, R6, 0xc0, RZ, 0xc0, !PT ;  /* 0x000000c006037812 */ /* 0x000fe200078ec0ff */
[----:B------:R-:W-:Y:S01]  /*0640*/  IMAD.SHL.U32 R15, R247, 0x20, RZ ;  /* 0x00000020f70f7824 */ /* 0x000fe200078e00ff */
[----:B------:R-:W-:Y:S01]  /*0650*/  LOP3.LUT R6, R5, 0x8, R18, 0xf8, !PT ;  /* 0x0000000805067812 */ /* 0x000fe200078ef812 */
[----:B------:R-:W-:Y:S01]  /*0660*/  IMAD R19, R2, 0x2, R0 ;  /* 0x0000000202137824 */ /* 0x000fe200078e0200 */
[----:B------:R-:W-:Y:S01]  /*0670*/  LOP3.LUT R0, R4, 0x1c0, RZ, 0xc0, !PT ;  /* 0x000001c004007812 */ /* 0x000fe200078ec0ff */
[----:B------:R-:W-:Y:S01]  /*0680*/  IMAD R13, R13, 0x20, R8 ;  /* 0x000000200d0d7824 */ /* 0x000fe200078e0208 */
[----:B------:R-:W-:-:S02]  /*0690*/  LOP3.LUT R5, R3, 0x8, R18, 0xf8, !PT ;  /* 0x0000000803057812 */ /* 0x000fc400078ef812 */
[----:B------:R-:W-:Y:S02]  /*06a0*/  SHF.R.U32.HI R4, RZ, 0x3, R3 ;  /* 0x00000003ff047819 */ /* 0x000fe40000011603 */
[----:B------:R-:W-:Y:S02]  /*06b0*/  LOP3.LUT R3, R0, 0x20, R15, 0xf8, !PT ;  /* 0x0000002000037812 */ /* 0x000fe400078ef80f */
[----:B------:R-:W-:Y:S01]  /*06c0*/  SHF.R.U32.HI R2, RZ, 0x3, R0 ;  /* 0x00000003ff027819 */ /* 0x000fe20000011600 */
[----:B------:R-:W-:Y:S01]  /*06d0*/  IMAD R0, R11, 0x1000, R7 ;  /* 0x000010000b007824 */ /* 0x000fe200078e0207 */
[----:B------:R-:W-:Y:S01]  /*06e0*/  LOP3.LUT R4, R5, R4, RZ, 0x3c, !PT ;  /* 0x0000000405047212 */ /* 0x000fe200078e3cff */
[----:B------:R-:W-:Y:S01]  /*06f0*/  IMAD.SHL.U32 R5, R14, 0x40, RZ ;  /* 0x000000400e057824 */ /* 0x000fe200078e00ff */
[----:B------:R-:W-:Y:S01]  /*0700*/  LOP3.LUT R3, R3, R2, RZ, 0x3c, !PT ;  /* 0x0000000203037212 */ /* 0x000fe200078e3cff */
[----:B------:R-:W-:Y:S01]  /*0710*/  IMAD R2, R250, 0x400, R0 ;  /* 0x00000400fa027824 */ /* 0x000fe200078e0200 */
[----:B------:R-:W-:Y:S01]  /*0720*/  LOP3.LUT R6, R6, R10, RZ, 0x3c, !PT ;  /* 0x0000000a06067212 */ /* 0x000fe200078e3cff */
[----:B------:R-:W-:Y:S01]  /*0730*/  IMAD.SHL.U32 R0, R11, 0x8, RZ ;  /* 0x000000080b007824 */ /* 0x000fe200078e00ff */
[----:B------:R-:W-:Y:S01]  /*0740*/  LOP3.LUT R5, R5, 0x1c0, RZ, 0xc0, !PT ;  /* 0x000001c005057812 */ /* 0x000fe200078ec0ff */
[----:B------:R-:W-:Y:S01]  /*0750*/  IMAD.U32 R176, R176, 0x20, R4 ;  /* 0x00000020b0b07824 */ /* 0x000fe200078e0004 */
[----:B------:R-:W-:Y:S01]  /*0760*/  LOP3.LUT P5, RZ, R14, 0x2, RZ, 0xc0, !PT ;  /* 0x000000020eff7812 */ /* 0x000fe200078ac0ff */
[----:B------:R-:W-:Y:S01]  /*0770*/  IMAD.IADD R197, R3, 0x1, R2 ;  /* 0x0000000103c57824 */ /* 0x000fe200078e0202 */
[----:B------:R-:W-:Y:S01]  /*0780*/  LOP3.LUT R8, R0, 0x8, RZ, 0xc0, !PT ;  /* 0x0000000800087812 */ /* 0x000fe200078ec0ff */
[C---:B------:R-:W-:Y:S01]  /*0790*/  IMAD.SHL.U32 R2, R12.reuse, 0x8, RZ ;  /* 0x000000080c027824 */ /* 0x040fe200078e00ff */
[----:B------:R-:W-:Y:S01]  /*07a0*/  SHF.R.S32.HI R0, RZ, 0x1, R9 ;  /* 0x00000001ff007819 */ /* 0x000fe20000011409 */
[C---:B------:R-:W-:Y:S01]  /*07b0*/  IMAD R3, R12.reuse, 0x200, R6 ;  /* 0x000002000c037824 */ /* 0x040fe200078e0206 */
[----:B------:R-:W-:Y:S01]  /*07c0*/  SHF.R.U32.HI R181, RZ, 0x3, R5 ;  /* 0x00000003ffb57819 */ /* 0x000fe20000011605 */
[----:B------:R-:W-:Y:S01]  /*07d0*/  IMAD.SHL.U32 R6, R12, 0x10, RZ ;  /* 0x000000100c067824 */ /* 0x000fe200078e00ff */
[----:B------:R-:W-:Y:S01]  /*07e0*/  LOP3.LUT R7, R2, 0x8, RZ, 0xc0, !PT ;  /* 0x0000000802077812 */ /* 0x000fe200078ec0ff */
[C---:B------:R-:W-:Y:S01]  /*07f0*/  IMAD.SHL.U32 R4, R0.reuse, 0x40, RZ ;  /* 0x0000004000047824 */ /* 0x040fe200078e00ff */
[----:B------:R-:W-:Y:S01]  /*0800*/  LOP3.LUT P1, RZ, R0, 0x2, RZ, 0xc0, !PT ;  /* 0x0000000200ff7812 */ /* 0x000fe2000782c0ff */
[----:B------:R-:W-:Y:S01]  /*0810*/  IMAD.SHL.U32 R2, R17, 0x40, RZ ;  /* 0x0000004011027824 */ /* 0x000fe200078e00ff */
[----:B------:R-:W-:Y:S01]  /*0820*/  LOP3.LUT R181, R181, R5, R7, 0x1e, !PT ;  /* 0x00000005b5b57212 */ /* 0x000fe200078e1e07 */
[----:B------:R-:W-:Y:S01]  /*0830*/  IMAD.SHL.U32 R197, R197, 0x2, RZ ;  /* 0x00000002c5c57824 */ /* 0x000fe200078e00ff */
[----:B------:R-:W-:Y:S01]  /*0840*/  LOP3.LUT R4, R4, 0xc0, RZ, 0xc0, !PT ;  /* 0x000000c004047812 */ /* 0x000fe200078ec0ff */
[----:B------:R-:W-:Y:S01]  /*0850*/  IMAD.SHL.U32 R0, R16, 0x20, RZ ;  /* 0x0000002010007824 */ /* 0x000fe200078e00ff */
[----:B------:R-:W-:Y:S01]  /*0860*/  LOP3.LUT R2, R2, 0xc0, RZ, 0xc0, !PT ;  /* 0x000000c002027812 */ /* 0x000fe200078ec0ff */
[----:B------:R-:W-:Y:S01]  /*0870*/  IMAD.U32 R181, R19, 0x200, R181 ;  /* 0x0000020013b57824 */ /* 0x000fe200078e00b5 */
[----:B------:R-:W-:Y:S01]  /*0880*/  SHF.R.U32.HI R9, RZ, 0x3, R4 ;  /* 0x00000003ff097819 */ /* 0x000fe20000011604 */
[----:B------:R-:W-:Y:S01]  /*0890*/  IMAD.SHL.U32 R176, R176, 0x2, RZ ;  /* 0x00000002b0b07824 */ /* 0x000fe200078e00ff */
[----:B------:R-:W-:-:S02]  /*08a0*/  LOP3.LUT R10, R8, 0x10, R6, 0xf8, !PT ;  /* 0x00000010080a7812 */ /* 0x000fc400078ef806 */
[----:B------:R-:W-:Y:S01]  /*08b0*/  LOP3.LUT R9, R9, R4, R8, 0x1e, !PT ;  /* 0x0000000409097212 */ /* 0x000fe200078e1e08 */
[----:B------:R-:W-:Y:S01]  /*08c0*/  IMAD R4, R250, 0x200, R0 ;  /* 0x00000200fa047824 */ /* 0x000fe200078e0200 */
[----:B------:R-:W-:Y:S02]  /*08d0*/  SHF.R.U32.HI R6, RZ, 0x3, R2 ;  /* 0x00000003ff067819 */ /* 0x000fe40000011602 */
[----:B------:R-:W-:Y:S01]  /*08e0*/  LOP3.LUT P6, RZ, R14, 0x4, RZ, 0xc0, !PT ;  /* 0x000000040eff7812 */ /* 0x000fe200078cc0ff */
[----:B------:R-:W-:Y:S01]  /*08f0*/  IMAD.IADD R9, R9, 0x1, R13 ;  /* 0x0000000109097824 */ /* 0x000fe200078e020d */
[----:B------:R-:W-:Y:S02]  /*0900*/  SEL R182, R186, 0xffffffe0, !P5 ;  /* 0xffffffe0bab67807 */ /* 0x000fe40006800000 */
[----:B------:R-:W-:Y:S02]  /*0910*/  LEA R181, R181, 0x15000, 0x1 ;  /* 0x00015000b5b57811 */ /* 0x000fe400078e08ff */
[----:B------:R-:W-:-:S02]  /*0920*/  LOP3.LUT R187, R6, R2, R7, 0x1e, !PT ;  /* 0x0000000206bb7212 */ /* 0x000fc400078e1e07 */
[----:B------:R-:W-:Y:S01]  /*0930*/  LOP3.LUT R2, R6, R10, R2, 0x1e, !PT ;  /* 0x0000000a06027212 */ /* 0x000fe200078e1e02 */
[----:B------:R-:W-:Y:S01]  /*0940*/  IMAD.IADD R182, R181, 0x1, R182 ;  /* 0x00000001b5b67824 */ /* 0x000fe200078e02b6 */
[----:B------:R-:W-:Y:S01]  /*0950*/  SEL R194, R194, 0x10, !P3 ;  /* 0x00000010c2c27807 */ /* 0x000fe20005800000 */
[----:B------:R-:W-:Y:S01]  /*0960*/  IMAD.IADD R187, R4, 0x1, R187 ;  /* 0x0000000104bb7824 */ /* 0x000fe200078e02bb */
[----:B------:R-:W-:Y:S01]  /*0970*/  SEL R183, R183, 0xffffffc0, !P6 ;  /* 0xffffffc0b7b77807 */ /* 0x000fe20007000000 */
[----:B------:R-:W-:Y:S01]  /*0980*/  IMAD.IADD R185, R0, 0x1, R2 ;  /* 0x0000000100b97824 */ /* 0x000fe200078e0202 */
[C---:B------:R-:W-:Y:S01]  /*0990*/  IADD3 R195, R197.reuse, 0x20, RZ ;  /* 0x00000020c5c37810 */ /* 0x040fe20007ffe0ff */
[----:B------:R-:W-:Y:S01]  /*09a0*/  IMAD.IADD R196, R197, 0x1, R194 ;  /* 0x00000001c5c47824 */ /* 0x000fe200078e02c2 */
[----:B------:R-:W-:Y:S01]  /*09b0*/  SHF.R.S32.HI R210, RZ, 0x2, R210 ;  /* 0x00000002ffd27819 */ /* 0x000fe200000114d2 */
[----:B------:R-:W-:Y:S01]  /*09c0*/  IMAD.IADD R184, R181, 0x1, R183 ;  /* 0x00000001b5b87824 */ /* 0x000fe200078e02b7 */
[----:B------:R-:W-:Y:S01]  /*09d0*/  SEL R177, R186, 0xffffffe0, !P4 ;  /* 0xffffffe0bab17807 */ /* 0x000fe20006000000 */
[----:B------:R-:W-:Y:S01]  /*09e0*/  IMAD.SHL.U32 R2, R3, 0x2, RZ ;  /* 0x0000000203027824 */ /* 0x000fe200078e00ff */
[----:B------:R-:W-:Y:S01]  /*09f0*/  LEA R239, R9, 0x9000, 0x1 ;  /* 0x0000900009ef7811 */ /* 0x000fe200078e08ff */
[----:B------:R-:W-:Y:S01]  /*0a00*/  IMAD R210, R250, 0x10, R210 ;  /* 0x00000010fad27824 */ /* 0x000fe200078e02d2 */
[----:B------:R-:W-:Y:S01]  /*0a10*/  @P2 IADD3 R195, R197, -0x20, RZ ;  /* 0xffffffe0c5c32810 */ /* 0x000fe20007ffe0ff */
[----:B------:R-:W-:Y:S01]  /*0a20*/  IMAD.IADD R177, R176, 0x1, R177 ;  /* 0x00000001b0b17824 */ /* 0x000fe200078e02b1 */
[----:B------:R-:W-:Y:S01]  /*0a30*/  LOP3.LUT P0, RZ, R17, 0x2, RZ, 0xc0, !PT ;  /* 0x0000000211ff7812 */ /* 0x000fe2000780c0ff */
[----:B------:R-:W-:Y:S01]  /*0a40*/  IMAD.IADD R183, R182, 0x1, R183 ;  /* 0x00000001b6b77824 */ /* 0x000fe200078e02b7 */
[----:B------:R-:W-:Y:S01]  /*0a50*/  IADD3 R242, R239, 0x20, RZ ;  /* 0x00000020eff27810 */ /* 0x000fe20007ffe0ff */
[----:B------:R-:W-:Y:S01]  /*0a60*/  IMAD.IADD R194, R194, 0x1, R195 ;  /* 0x00000001c2c27824 */ /* 0x000fe200078e02c3 */
[----:B------:R-:W-:-:S02]  /*0a70*/  SEL R186, R186, 0xffffffe0, !P0 ;  /* 0xffffffe0baba7807 */ /* 0x000fc40004000000 */
[----:B------:R-:W-:Y:S02]  /*0a80*/  @P1 IADD3 R242, R239, -0x20, RZ ;  /* 0xffffffe0eff21810 */ /* 0x000fe40007ffe0ff */
.L_x_439:
[----:B-1-3--:R-:W1:Y:S01]  /*0a90*/  S2R R35, SR_CTAID.Y ;  /* 0x0000000000237919 */ /* 0x00ae620000002600 */
[----:B--2---:R-:W2:Y:S01]  /*0aa0*/  LDC.U8 R0, c[0x0][0x312] ;  /* 0x0000c480ff007b82 */ /* 0x004ea20000000000 */
[----:B------:R-:W-:Y:S02]  /*0ab0*/  ISETP.NE.U32.AND P2, PT, RZ, c[0x0][0x240], PT ;  /* 0x00009000ff007a0c */ /* 0x000fe40003f45070 */
[----:B------:R-:W-:Y:S02]  /*0ac0*/  ISETP.EQ.U32.AND P5, PT, RZ, c[0x0][0x248], PT ;  /* 0x00009200ff007a0c */ /* 0x000fe40003fa2070 */
[----:B------:R-:W-:Y:S02]  /*0ad0*/  ISETP.NE.AND.EX P2, PT, RZ, c[0x0][0x244], PT, P2 ;  /* 0x00009100ff007a0c */ /* 0x000fe40003f45320 */
[----:B------:R-:W-:Y:S01]  /*0ae0*/  ISETP.NE.U32.AND P3, PT, RZ, c[0x0][0x250], PT ;  /* 0x00009400ff007a0c */ /* 0x000fe20003f65070 */
[----:B------:R-:W-:-:S03]  /*0af0*/  IMAD.MOV.U32 R37, RZ, RZ, -0x1 ;  /* 0xffffffffff257424 */ /* 0x000fc600078e00ff */
[----:B------:R-:W-:Y:S01]  /*0b00*/  ISETP.NE.AND.EX P3, PT, RZ, c[0x0][0x254], PT, P3 ;  /* 0x00009500ff007a0c */ /* 0x000fe20003f65330 */
[C---:B-1----:R-:W-:Y:S01]  /*0b10*/  IMAD.SHL.U32 R9, R35.reuse, 0x4, RZ ;  /* 0x0000000423097824 */ /* 0x042fe200078e00ff */
[----:B----4-:R-:W-:Y:S02]  /*0b20*/  SHF.R.S32.HI R30, RZ, 0x1f, R35 ;  /* 0x0000001fff1e7819 */ /* 0x010fe40000011423 */
[----:B--2---:R-:W-:Y:S01]  /*0b30*/  ISETP.NE.AND P4, PT, R0, RZ, PT ;  /* 0x000000ff0000720c */ /* 0x004fe20003f85270 */
[----:B------:R-:W-:Y:S01]  /*0b40*/  IMAD.MOV.U32 R0, RZ, RZ, -0x1 ;  /* 0xffffffffff007424 */ /* 0x000fe200078e00ff */
[----:B------:R-:W-:Y:S02]  /*0b50*/  SHF.L.U64.HI R8, R35, 0x2, R30 ;  /* 0x0000000223087819 */ /* 0x000fe4000001021e */
[----:B------:R-:W-:Y:S02]  /*0b60*/  IADD3 R4, P0, R9, c[0x0][0x240], RZ ;  /* 0x0000900009047a10 */ /* 0x000fe40007f1e0ff */
[----:B------:R-:W-:-:S02]  /*0b70*/  ISETP.EQ.OR.EX P5, PT, RZ, c[0x0][0x24c], !P4, P5 ;  /* 0x00009300ff007a0c */ /* 0x000fc400067a2750 */
[----:B------:R-:W-:Y:S02]  /*0b80*/  IADD3.X R5, R8, c[0x0][0x244], RZ, P0, !PT ;  /* 0x0000910008057a10 */ /* 0x000fe400007fe4ff */
[----:B------:R-:W-:-:S03]  /*0b90*/  @P3 IADD3 R6, P0, R9, c[0x0][0x250], RZ ;  /* 0x0000940009063a10 */ /* 0x000fc60007f1e0ff */
[----:B------:R1:W2:Y:S04]  /*0ba0*/  @P2 LDG.E R0, [R4.64] ;  /* 0x0000000604002981 */ /* 0x0002a8000c1e1900 */
[----:B------:R1:W2:Y:S01]  /*0bb0*/  @P2 LDG.E R3, [R4.64+0x4] ;  /* 0x0000040604032981 */ /* 0x0002a2000c1e1900 */
[----:B------:R-:W-:Y:S01]  /*0bc0*/  IMAD.MOV.U32 R237, RZ, RZ, RZ ;  /* 0x000000ffffed7224 */ /* 0x000fe200078e00ff */
[----:B------:R-:W-:-:S05]  /*0bd0*/  @P3 IADD3.X R7, R8, c[0x0][0x254], RZ, P0, !PT ;  /* 0x0000950008073a10 */ /* 0x000fca00007fe4ff */
[----:B-----5:R3:W5:Y:S01]  /*0be0*/  @P3 LDG.E R237, [R6.64] ;  /* 0x0000000606ed3981 */ /* 0x020762000c1e1900 */
[----:B-1----:R-:W-:-:S04]  /*0bf0*/  IADD3 R4, P1, R9, c[0x0][0x248], RZ ;  /* 0x0000920009047a10 */ /* 0x002fc80007f3e0ff */
[----:B------:R-:W-:-:S05]  /*0c00*/  IADD3.X R5, R8, c[0x0][0x24c], RZ, P1, !PT ;  /* 0x0000930008057a10 */ /* 0x000fca0000ffe4ff */
[----:B------:R-:W4:Y:S01]  /*0c10*/  @!P5 LDG.E R37, [R4.64] ;  /* 0x000000060425d981 */ /* 0x000f22000c1e1900 */
[----:B------:R-:W-:-:S04]  /*0c20*/  ISETP.NE.U32.AND P0, PT, RZ, c[0x0][0x248], PT ;  /* 0x00009200ff007a0c */ /* 0x000fc80003f05070 */
[----:B------:R-:W-:Y:S01]  /*0c30*/  ISETP.NE.AND.EX P0, PT, RZ, c[0x0][0x24c], PT, P0 ;  /* 0x00009300ff007a0c */ /* 0x000fe20003f05300 */
[----:B--2---:R-:W-:Y:S02]  /*0c40*/  @P2 IMAD.IADD R238, R3, 0x1, -R0 ;  /* 0x0000000103ee2824 */ /* 0x004fe400078e0a00 */
[----:B------:R-:W-:Y:S02]  /*0c50*/  IMAD.MOV.U32 R3, RZ, RZ, c[0x0][0x218] ;  /* 0x00008600ff037624 */ /* 0x000fe400078e00ff */
[----:B------:R-:W-:Y:S01]  /*0c60*/  @!P2 IMAD.MOV.U32 R238, RZ, RZ, c[0x0][0x214] ;  /* 0x00008500ffeea624 */ /* 0x000fe200078e00ff */
[----:B----4-:R3:W-:Y:S07]  /*0c70*/  STL [R1], R37 ;  /* 0x0000002501007387 */ /* 0x0107ee0000100800 */
[----:B------:R-:W-:Y:S05]  /*0c80*/  @!P0 BRA `(.L_x_398) ;  /* 0x0000003000008947 */ /* 0x000fea0003800000 */
[----:B------:R-:W2:Y:S02]  /*0c90*/  @P4 LDG.E R3, [R4.64+0x4] ;  /* 0x0000040604034981 */ /* 0x000ea4000c1e1900 */
[----:B--2---:R-:W-:-:S06]  /*0ca0*/  @P4 IADD3 R3, R3, -R37, RZ ;  /* 0x8000002503034210 */ /* 0x004fcc0007ffe0ff */
[----:B------:R1:W5:Y:S02]  /*0cb0*/  @!P4 LDG.E R3, [R4.64] ;  /* 0x000000060403c981 */ /* 0x000364000c1e1900 */
.L_x_398:
[----:B------:R-:W-:-:S04]  /*0cc0*/  ISETP.NE.U32.AND P1, PT, RZ, c[0x0][0x258], PT ;  /* 0x00009600ff007a0c */ /* 0x000fc80003f25070 */
[----:B------:R-:W-:-:S13]  /*0cd0*/  ISETP.NE.AND.EX P1, PT, RZ, c[0x0][0x25c], PT, P1 ;  /* 0x00009700ff007a0c */ /* 0x000fda0003f25310 */
[----:B-1----:R-:W-:-:S04]  /*0ce0*/  @P1 IADD3 R4, P0, R9, c[0x0][0x258], RZ ;  /* 0x0000960009041a10 */ /* 0x002fc80007f1e0ff */
[----:B------:R-:W-:-:S06]  /*0cf0*/  @P1 IADD3.X R5, R8, c[0x0][0x25c], RZ, P0, !PT ;  /* 0x0000970008051a10 */ /* 0x000fcc00007fe4ff */
[----:B------:R-:W2:Y:S01]  /*0d00*/  @P1 LDG.E R5, [R4.64] ;  /* 0x0000000604051981 */ /* 0x000ea2000c1e1900 */
[----:B------:R-:W-:Y:S01]  /*0d10*/  @!P1 ISETP.NE.U32.AND P0, PT, RZ, c[0x0][0x268], PT ;  /* 0x00009a00ff009a0c */ /* 0x000fe20003f05070 */
[----:B------:R-:W-:-:S03]  /*0d20*/  IMAD.SHL.U32 R18, R218, 0x80, RZ ;  /* 0x00000080da127824 */ /* 0x000fc600078e00ff */
[----:B------:R-:W-:-:S04]  /*0d30*/  @!P1 ISETP.NE.AND.EX P0, PT, RZ, c[0x0][0x26c], PT, P0 ;  /* 0x00009b00ff009a0c */ /* 0x000fc80003f05300 */
[----:B------:R-:W-:Y:S01]  /*0d40*/  @!P1 SEL R4, RZ, c[0x0][0x21c], !P0 ;  /* 0x00008700ff049a07 */ /* 0x000fe20004000000 */
[----:B--2--5:R-:W-:-:S03]  /*0d50*/  @P1 IMAD.IADD R200, R5, 0x1, -R237 ;  /* 0x0000000105c81824 */ /* 0x024fc600078e0aed */
[----:B------:R-:W-:-:S04]  /*0d60*/  @!P1 IADD3 R200, R4, R3, -R237 ;  /* 0x0000000304c89210 */ /* 0x000fc80007ffe8ed */
[----:B------:R-:W-:-:S13]  /*0d70*/  ISETP.GT.AND P0, PT, R200, R18, PT ;  /* 0x00000012c800720c */ /* 0x000fda0003f04270 */
[----:B------:R-:W-:Y:S05]  /*0d80*/  @!P0 BRA `(.L_x_399) ;  /* 0x000087a000008947 */ /* 0x000fea0003800000 */
[----:B------:R-:W-:Y:S01]  /*0d90*/  ISETP.NE.AND P0, PT, R37, -0x1, PT ;  /* 0xffffffff2500780c */ /* 0x000fe20003f05270 */
[----:B------:R-:W-:Y:S01]  /*0da0*/  IMAD R4, R30, c[0x0][0x178], RZ ;  /* 0x00005e001e047a24 */ /* 0x000fe200078e02ff */
[----:B------:R-:W-:Y:S01]  /*0db0*/  IADD3 R3, R238, 0x3f, RZ ;  /* 0x0000003fee037810 */ /* 0x000fe20007ffe0ff */
[C---:B------:R-:W-:Y:S01]  /*0dc0*/  IMAD.WIDE.U32 R12, R35.reuse, c[0x0][0x178], RZ ;  /* 0x00005e00230c7a25 */ /* 0x040fe200078e00ff */
[C---:B------:R-:W-:Y:S02]  /*0dd0*/  ISETP.NE.AND P1, PT, R0.reuse, -0x1, PT ;  /* 0xffffffff0000780c */ /* 0x040fe40003f25270 */
[----:B------:R-:W-:Y:S01]  /*0de0*/  SHF.R.S32.HI R8, RZ, 0x1f, R3 ;  /* 0x0000001fff087819 */ /* 0x000fe20000011403 */
[----:B------:R-:W-:Y:S02]  /*0df0*/  IMAD R4, R35, c[0x0][0x17c], R4 ;  /* 0x00005f0023047a24 */ /* 0x000fe400078e0204 */
[----:B---3--:R-:W-:Y:S01]  /*0e00*/  IMAD.WIDE.U32 R6, R0, c[0x0][0x190], RZ ;  /* 0x0000640000067a25 */ /* 0x008fe200078e00ff */
[----:B------:R-:W-:-:S03]  /*0e10*/  LEA.HI R8, R8, R3, RZ, 0x6 ;  /* 0x0000000308087211 */ /* 0x000fc600078f30ff */
[----:B------:R-:W-:Y:S01]  /*0e20*/  IMAD R10, R0, c[0x0][0x194], RZ ;  /* 0x00006500000a7a24 */ /* 0x000fe200078e02ff */
[----:B------:R-:W-:Y:S01]  /*0e30*/  LOP3.LUT R9, R8, 0xffffffc0, RZ, 0xc0, !PT ;  /* 0xffffffc008097812 */ /* 0x000fe200078ec0ff */
[----:B------:R-:W-:Y:S01]  /*0e40*/  @P0 IMAD.IADD R3, R237, 0x1, R37 ;  /* 0x00000001ed030824 */ /* 0x000fe200078e0225 */
[----:B------:R-:W-:Y:S01]  /*0e50*/  SEL R27, R12, R6, !P1 ;  /* 0x000000060c1b7207 */ /* 0x000fe20004800000 */
[----:B------:R-:W-:Y:S01]  /*0e60*/  IMAD.IADD R24, R13, 0x1, R4 ;  /* 0x000000010d187824 */ /* 0x000fe200078e0204 */
[----:B------:R-:W-:Y:S01]  /*0e70*/  @P1 IADD3 R24, R7, R10, RZ ;  /* 0x0000000a07181210 */ /* 0x000fe20007ffe0ff */
[----:B------:R-:W-:Y:S01]  /*0e80*/  @P0 IMAD.WIDE.U32 R4, R3, c[0x0][0x198], RZ ;  /* 0x0000660003040a25 */ /* 0x000fe200078e00ff */
[----:B------:R-:W-:Y:S02]  /*0e90*/  IADD3 R10, R9, -0x40, RZ ;  /* 0xffffffc0090a7810 */ /* 0x000fe40007ffe0ff */
[----:B------:R-:W-:Y:S01]  /*0ea0*/  SHF.R.S32.HI R193, RZ, 0x6, R8 ;  /* 0x00000006ffc17819 */ /* 0x000fe20000011408 */
[----:B------:R-:W-:Y:S01]  /*0eb0*/  @P0 IMAD R26, R3, c[0x0][0x19c], R5 ;  /* 0x00006700031a0a24 */ /* 0x000fe200078e0205 */
[----:B------:R-:W-:Y:S01]  /*0ec0*/  SHF.R.S32.HI R19, RZ, 0x1f, R10 ;  /* 0x0000001fff137819 */ /* 0x000fe2000001140a */
[----:B------:R-:W-:Y:S01]  /*0ed0*/  @P0 IMAD.MOV.U32 R25, RZ, RZ, R4 ;  /* 0x000000ffff190224 */ /* 0x000fe200078e0004 */
[----:B------:R-:W-:Y:S05]  /*0ee0*/  @P0 BRA `(.L_x_400) ;  /* 0x000000a000000947 */ /* 0x000fea0003800000 */
[----:B------:R-:W-:Y:S01]  /*0ef0*/  SHF.R.S32.HI R3, RZ, 0x1f, R237 ;  /* 0x0000001fff037819 */ /* 0x000fe200000114ed */
[----:B------:R-:W-:-:S04]  /*0f00*/  IMAD.WIDE.U32 R4, R237, c[0x0][0x198], RZ ;  /* 0x00006600ed047a25 */ /* 0x000fc800078e00ff */
[----:B------:R-:W-:Y:S02]  /*0f10*/  IMAD R3, R3, c[0x0][0x198], RZ ;  /* 0x0000660003037a24 */ /* 0x000fe400078e02ff */
[----:B------:R-:W-:Y:S02]  /*0f20*/  IMAD R6, R30, c[0x0][0x180], RZ ;  /* 0x000060001e067a24 */ /* 0x000fe400078e02ff */
[----:B------:R-:W-:-:S05]  /*0f30*/  IMAD R3, R237, c[0x0][0x19c], R3 ;  /* 0x00006700ed037a24 */ /* 0x000fca00078e0203 */
[----:B------:R-:W-:Y:S01]  /*0f40*/  IADD3 R5, R5, R3, RZ ;  /* 0x0000000305057210 */ /* 0x000fe20007ffe0ff */
[----:B------:R-:W-:-:S04]  /*0f50*/  IMAD R3, R35, c[0x0][0x184], R6 ;  /* 0x0000610023037a24 */ /* 0x000fc800078e0206 */
[----:B------:R-:W-:-:S05]  /*0f60*/  IMAD.WIDE.U32 R4, R35, c[0x0][0x180], R4 ;  /* 0x0000600023047a25 */ /* 0x000fca00078e0004 */
[----:B------:R-:W-:Y:S02]  /*0f70*/  IADD3 R26, R5, R3, RZ ;  /* 0x00000003051a7210 */ /* 0x000fe40007ffe0ff */
[----:B------:R-:W-:Y:S02]  /*0f80*/  MOV R25, R4 ;  /* 0x0000000400197202 */ /* 0x000fe40000000f00 */
.L_x_400:
[----:B------:R-:W-:-:S05]  /*0f90*/  @P0 IADD3 R3, R237, R37, RZ ;  /* 0x00000025ed030210 */ /* 0x000fca0007ffe0ff */
[----:B------:R-:W-:-:S04]  /*0fa0*/  @P0 IMAD.WIDE.U32 R4, R3, c[0x0][0x1a0], RZ ;  /* 0x0000680003040a25 */ /* 0x000fc800078e00ff */
[----:B------:R-:W-:Y:S01]  /*0fb0*/  @P0 IMAD R29, R3, c[0x0][0x1a4], R5 ;  /* 0x00006900031d0a24 */ /* 0x000fe200078e0205 */
[----:B------:R-:W-:Y:S01]  /*0fc0*/  @P0 MOV R28, R4 ;  /* 0x00000004001c0202 */ /* 0x000fe20000000f00 */
        /* <DEDUP_REMOVED lines=11> */
.L_x_401:
[----:B------:R-:W-:Y:S01]  /*1080*/  IABS R11, c[0x0][0x1c8] ;  /* 0x00007200000b7a13 */ /* 0x000fe20000000000 */
[----:B------:R-:W1:Y:S01]  /*1090*/  S2R R36, SR_CTAID.Z ;  /* 0x0000000000247919 */ /* 0x000e620000002700 */
[----:B------:R-:W-:Y:S01]  /*10a0*/  IMAD.MOV.U32 R13, RZ, RZ, c[0x0][0x224] ;  /* 0x00008900ff0d7624 */ /* 0x000fe200078e00ff */
[----:B------:R-:W2:Y:S01]  /*10b0*/  LDC.U8 R15, c[0x0][0x328] ;  /* 0x0000ca00ff0f7b82 */ /* 0x000ea20000000000 */
[----:B------:R-:W3:Y:S01]  /*10c0*/  I2F.RP R4, R11 ;  /* 0x0000000b00047306 */ /* 0x000ee20000209400 */
[C---:B------:R-:W-:Y:S01]  /*10d0*/  @P1 IMAD.WIDE.U32 R6, R0.reuse, c[0x0][0x370], RZ ;  /* 0x0000dc0000061a25 */ /* 0x040fe200078e00ff */
[----:B------:R-:W4:Y:S01]  /*10e0*/  S2R R21, SR_CTAID.X ;  /* 0x0000000000157919 */ /* 0x000f220000002500 */
[----:B------:R-:W-:Y:S02]  /*10f0*/  SHF.R.S32.HI R13, RZ, 0x1f, R13 ;  /* 0x0000001fff0d7819 */ /* 0x000fe4000001140d */
[----:B------:R-:W-:Y:S01]  /*1100*/  @P1 IMAD R14, R0, c[0x0][0x374], R7 ;  /* 0x0000dd00000e1a24 */ /* 0x000fe200078e0207 */
[----:B------:R-:W-:Y:S01]  /*1110*/  @P1 MOV R12, R6 ;  /* 0x00000006000c1202 */ /* 0x000fe20000000f00 */
[----:B------:R-:W-:Y:S01]  /*1120*/  @!P1 IMAD.WIDE.U32 R6, R35, c[0x0][0x368], RZ ;  /* 0x0000da0023069a25 */ /* 0x000fe200078e00ff */
[----:B------:R-:W5:Y:S03]  /*1130*/  LDC.U8 R31, c[0x0][0x3d0] ;  /* 0x0000f400ff1f7b82 */ /* 0x000f660000000000 */
[----:B------:R-:W-:-:S02]  /*1140*/  IMAD.MOV.U32 R32, RZ, RZ, c[0x0][0x22c] ;  /* 0x00008b00ff207624 */ /* 0x000fc400078e00ff */
[----:B------:R-:W-:Y:S01]  /*1150*/  IMAD.WIDE.U32 R16, R35, c[0x0][0x224], RZ ;  /* 0x0000890023107a25 */ /* 0x000fe200078e00ff */
[----:B---3--:R-:W3:Y:S03]  /*1160*/  MUFU.RCP R4, R4 ;  /* 0x0000000400047308 */ /* 0x008ee60000001000 */
[----:B------:R-:W-:Y:S01]  /*1170*/  IMAD.WIDE R22, R32, c[0x0][0x1c0], RZ ;  /* 0x0000700020167a25 */ /* 0x000fe200078e02ff */
[----:B-1----:R-:W-:-:S03]  /*1180*/  IABS R8, R36 ;  /* 0x0000002400087213 */ /* 0x002fc60000000000 */
[----:B------:R-:W-:Y:S01]  /*1190*/  @!P1 IMAD.MOV.U32 R12, RZ, RZ, R6 ;  /* 0x000000ffff0c9224 */ /* 0x000fe200078e0006 */
[----:B------:R-:W-:Y:S01]  /*11a0*/  LOP3.LUT R9, R36, c[0x0][0x1c8], RZ, 0x3c, !PT ;  /* 0x0000720024097a12 */ /* 0x000fe200078e3cff */
[----:B------:R-:W-:Y:S01]  /*11b0*/  IMAD.SHL.U32 R6, R35, 0x80, RZ ;  /* 0x0000008023067824 */ /* 0x000fe200078e00ff */
[----:B--2---:R-:W-:Y:S02]  /*11c0*/  ISETP.NE.AND P3, PT, R15, RZ, PT ;  /* 0x000000ff0f00720c */ /* 0x004fe40003f65270 */
[----:B------:R-:W-:Y:S02]  /*11d0*/  ISETP.GE.AND P4, PT, R9, RZ, PT ;  /* 0x000000ff0900720c */ /* 0x000fe40003f86270 */
[----:B------:R-:W-:Y:S02]  /*11e0*/  SHF.L.U64.HI R9, R35, 0x7, R30 ;  /* 0x0000000723097819 */ /* 0x000fe4000001021e */
[----:B------:R-:W-:Y:S02]  /*11f0*/  SHF.R.S32.HI R34, RZ, 0x1f, R36 ;  /* 0x0000001fff227819 */ /* 0x000fe40000011424 */
[----:B---3--:R-:W-:-:S02]  /*1200*/  IADD3 R4, R4, 0xffffffe, RZ ;  /* 0x0ffffffe04047810 */ /* 0x008fc40007ffe0ff */
[----:B------:R-:W-:Y:S02]  /*1210*/  SEL R9, R9, RZ, P2 ;  /* 0x000000ff09097207 */ /* 0x000fe40001000000 */
[----:B------:R-:W1:Y:S02]  /*1220*/  F2I.FTZ.U32.TRUNC.NTZ R5, R4 ;  /* 0x0000000400057305 */ /* 0x000e64000021f000 */
[----:B-1----:R-:W-:Y:S01]  /*1230*/  IADD3 R3, RZ, -R5, RZ ;  /* 0x80000005ff037210 */ /* 0x002fe20007ffe0ff */
[----:B------:R-:W-:-:S04]  /*1240*/  IMAD.MOV.U32 R4, RZ, RZ, RZ ;  /* 0x000000ffff047224 */ /* 0x000fc800078e00ff */
[----:B------:R-:W-:-:S04]  /*1250*/  IMAD R3, R3, R11, RZ ;  /* 0x0000000b03037224 */ /* 0x000fc800078e02ff */
[----:B------:R-:W-:-:S04]  /*1260*/  IMAD.HI.U32 R3, R5, R3, R4 ;  /* 0x0000000305037227 */ /* 0x000fc800078e0004 */
[----:B------:R-:W-:Y:S02]  /*1270*/  @!P1 IMAD R5, R30, c[0x0][0x368], RZ ;  /* 0x0000da001e059a24 */ /* 0x000fe400078e02ff */
[----:B------:R-:W-:-:S04]  /*1280*/  IMAD.HI.U32 R3, R3, R8, RZ ;  /* 0x0000000803037227 */ /* 0x000fc800078e00ff */
[----:B------:R-:W-:Y:S01]  /*1290*/  @!P1 IMAD R5, R35, c[0x0][0x36c], R5 ;  /* 0x0000db0023059a24 */ /* 0x000fe200078e0205 */
[----:B------:R-:W-:-:S04]  /*12a0*/  IADD3 R4, -R3, RZ, RZ ;  /* 0x000000ff03047210 */ /* 0x000fc80007ffe1ff */
[----:B------:R-:W-:Y:S01]  /*12b0*/  @!P1 IADD3 R14, R7, R5, RZ ;  /* 0x00000005070e9210 */ /* 0x000fe20007ffe0ff */
[----:B------:R-:W-:Y:S02]  /*12c0*/  IMAD R4, R11, R4, R8 ;  /* 0x000000040b047224 */ /* 0x000fe400078e0208 */
[----:B------:R-:W-:-:S03]  /*12d0*/  IMAD R8, R13, R35, RZ ;  /* 0x000000230d087224 */ /* 0x000fc600078e02ff */
[----:B------:R-:W-:Y:S01]  /*12e0*/  ISETP.GT.U32.AND P5, PT, R11, R4, PT ;  /* 0x000000040b00720c */ /* 0x000fe20003fa4070 */
[----:B------:R-:W-:Y:S02]  /*12f0*/  IMAD R5, R30, c[0x0][0x224], R8 ;  /* 0x000089001e057a24 */ /* 0x000fe400078e0208 */
[----:B------:R-:W-:-:S03]  /*1300*/  IMAD R8, R23, R16, RZ ;  /* 0x0000001017087224 */ /* 0x000fc600078e02ff */
[----:B------:R-:W-:Y:S01]  /*1310*/  IADD3 R5, R17, R5, RZ ;  /* 0x0000000511057210 */ /* 0x000fe20007ffe0ff */
[----:B------:R-:W-:-:S04]  /*1320*/  IMAD.WIDE.U32 R16, R22, R16, RZ ;  /* 0x0000001016107225 */ /* 0x000fc800078e00ff */
[----:B------:R-:W-:Y:S01]  /*1330*/  IMAD R8, R22, R5, R8 ;  /* 0x0000000516087224 */ /* 0x000fe200078e0208 */
[----:B------:R-:W-:Y:S01]  /*1340*/  SEL R5, R6, RZ, P2 ;  /* 0x000000ff06057207 */ /* 0x000fe20001000000 */
[-C--:B------:R-:W-:Y:S01]  /*1350*/  IMAD.WIDE.U32 R6, R22, R0.reuse, RZ ;  /* 0x0000000016067225 */ /* 0x080fe200078e00ff */
[----:B------:R-:W-:Y:S02]  /*1360*/  @!P5 IADD3 R4, R4, -R11, RZ ;  /* 0x8000000b0404d210 */ /* 0x000fe40007ffe0ff */
[----:B------:R-:W-:Y:S02]  /*1370*/  IADD3 R5, P2, R10, R5, RZ ;  /* 0x000000050a057210 */ /* 0x000fe40007f5e0ff */
[----:B------:R-:W-:Y:S01]  /*1380*/  ISETP.GE.U32.AND P6, PT, R4, R11, PT ;  /* 0x0000000b0400720c */ /* 0x000fe20003fc6070 */
[----:B------:R-:W-:Y:S01]  /*1390*/  IMAD R11, R23, R0, RZ ;  /* 0x00000000170b7224 */ /* 0x000fe200078e02ff */
[----:B------:R-:W-:Y:S01]  /*13a0*/  @!P5 IADD3 R3, R3, 0x1, RZ ;  /* 0x000000010303d810 */ /* 0x000fe20007ffe0ff */
[----:B------:R-:W-:Y:S01]  /*13b0*/  IMAD.X R9, R19, 0x1, R9, P2 ;  /* 0x0000000113097824 */ /* 0x000fe200010e0609 */
[----:B------:R-:W-:Y:S01]  /*13c0*/  ISETP.NE.AND P2, PT, RZ, c[0x0][0x1c8], PT ;  /* 0x00007200ff007a0c */ /* 0x000fe20003f45270 */
[----:B------:R-:W-:Y:S01]  /*13d0*/  IMAD R15, R23, R5, RZ ;  /* 0x00000005170f7224 */ /* 0x000fe200078e02ff */
[----:B------:R-:W-:Y:S01]  /*13e0*/  SEL R20, R16, R6, !P1 ;  /* 0x0000000610147207 */ /* 0x000fe20004800000 */
[----:B------:R-:W-:Y:S01]  /*13f0*/  @P3 IMAD R6, R35, c[0x0][0x214], RZ ;  /* 0x0000850023063a24 */ /* 0x000fe200078e02ff */
[----:B------:R-:W-:Y:S01]  /*1400*/  IADD3 R13, R17, R8, RZ ;  /* 0x00000008110d7210 */ /* 0x000fe20007ffe0ff */
[----:B------:R-:W-:Y:S01]  /*1410*/  IMAD R8, R22, R9, R15 ;  /* 0x0000000916087224 */ /* 0x000fe200078e020f */
[----:B------:R-:W-:Y:S01]  /*1420*/  @P1 IADD3 R13, R7, R11, RZ ;  /* 0x0000000b070d1210 */ /* 0x000fe20007ffe0ff */
[----:B----4-:R-:W-:Y:S01]  /*1430*/  IMAD.WIDE.U32 R16, R21, c[0x0][0x3d8], RZ ;  /* 0x0000f60015107a25 */ /* 0x010fe200078e00ff */
[----:B------:R-:W-:-:S02]  /*1440*/  @P3 SEL R6, R6, R0, !P1 ;  /* 0x0000000006063207 */ /* 0x000fc40004800000 */
[----:B------:R-:W-:Y:S01]  /*1450*/  @P6 IADD3 R3, R3, 0x1, RZ ;  /* 0x0000000103036810 */ /* 0x000fe20007ffe0ff */
[----:B------:R-:W-:Y:S01]  /*1460*/  IMAD.WIDE.U32 R4, R22, R5, RZ ;  /* 0x0000000516047225 */ /* 0x000fe200078e00ff */
[----:B-----5:R-:W-:-:S03]  /*1470*/  ISETP.NE.AND P5, PT, R31, RZ, PT ;  /* 0x000000ff1f00720c */ /* 0x020fc60003fa5270 */
[----:B------:R-:W-:Y:S01]  /*1480*/  IMAD.MOV.U32 R15, RZ, RZ, R3 ;  /* 0x000000ffff0f7224 */ /* 0x000fe200078e0003 */
[----:B------:R-:W-:Y:S01]  /*1490*/  SEL R11, R16, RZ, P5 ;  /* 0x000000ff100b7207 */ /* 0x000fe20002800000 */
[----:B------:R-:W-:Y:S01]  /*14a0*/  IMAD R7, R21, c[0x0][0x3dc], R17 ;  /* 0x0000f70015077a24 */ /* 0x000fe200078e0211 */
[----:B------:R-:W-:Y:S01]  /*14b0*/  SHF.R.S32.HI R21, RZ, 0x1f, R18 ;  /* 0x0000001fff157819 */ /* 0x000fe20000011412 */
[----:B------:R-:W-:Y:S01]  /*14c0*/  @!P3 IMAD R9, R35, c[0x0][0x1c0], R36 ;  /* 0x000070002309ba24 */ /* 0x000fe200078e0224 */
[----:B------:R-:W-:Y:S01]  /*14d0*/  @!P4 IADD3 R15, -R15, RZ, RZ ;  /* 0x000000ff0f0fc210 */ /* 0x000fe20007ffe1ff */
[C---:B------:R-:W-:Y:S01]  /*14e0*/  IMAD R23, R36.reuse, c[0x0][0x22c], RZ ;  /* 0x00008b0024177a24 */ /* 0x040fe200078e02ff */
[----:B------:R-:W-:Y:S01]  /*14f0*/  @!P2 LOP3.LUT R15, RZ, c[0x0][0x1c8], RZ, 0x33, !PT ;  /* 0x00007200ff0faa12 */ /* 0x000fe200078e33ff */
[----:B------:R-:W-:Y:S01]  /*1500*/  @P3 IMAD R3, R36, c[0x0][0x234], R6 ;  /* 0x00008d0024033a24 */ /* 0x000fe200078e0206 */
[----:B------:R-:W-:Y:S01]  /*1510*/  IADD3 R8, R5, R8, RZ ;  /* 0x0000000805087210 */ /* 0x000fe20007ffe0ff */
[----:B------:R-:W-:Y:S01]  /*1520*/  @!P3 IMAD R3, R9, c[0x0][0x214], RZ ;  /* 0x000085000903ba24 */ /* 0x000fe200078e02ff */
[----:B------:R-:W-:-:S02]  /*1530*/  SHF.R.S32.HI R33, RZ, 0x1f, R23 ;  /* 0x0000001fff217819 */ /* 0x000fc40000011417 */
[----:B------:R-:W-:Y:S02]  /*1540*/  SEL R9, R7, RZ, P5 ;  /* 0x000000ff07097207 */ /* 0x000fe40002800000 */
[----:B------:R-:W-:Y:S01]  /*1550*/  SHF.R.S32.HI R22, RZ, 0x1f, R15 ;  /* 0x0000001fff167819 */ /* 0x000fe2000001140f */
[----:B------:R-:W-:Y:S05]  /*1560*/  @!P3 BRA `(.L_x_402) ;  /* 0x000000700000b947 */ /* 0x000fea0003800000 */
[C---:B------:R-:W-:Y:S01]  /*1570*/  @!P1 IMAD R0, R35.reuse, c[0x0][0x224], RZ ;  /* 0x0000890023009a24 */ /* 0x040fe200078e02ff */
[----:B------:R-:W-:Y:S02]  /*1580*/  MOV R7, 0x80 ;  /* 0x0000008000077802 */ /* 0x000fe40000000f00 */
[----:B------:R-:W-:Y:S02]  /*1590*/  MOV R6, c[0x0][0x210] ;  /* 0x0000840000067a02 */ /* 0x000fe40000000f00 */
[----:B------:R-:W-:-:S03]  /*15a0*/  LEA R0, R35, R0, 0x7 ;  /* 0x0000000023007211 */ /* 0x000fc600078e38ff */
[----:B------:R-:W-:-:S04]  /*15b0*/  IMAD R6, R7, R6, c[0x0][0x234] ;  /* 0x00008d0007067624 */ /* 0x000fc800078e0206 */
[----:B------:R-:W-:Y:S01]  /*15c0*/  IMAD R0, R6, R36, R0 ;  /* 0x0000002406007224 */ /* 0x000fe200078e0200 */
[----:B------:R-:W-:Y:S05]  /*15d0*/  BRA `(.L_x_403) ;  /* 0x0000002000007947 */ /* 0x000fea0003800000 */
.L_x_402:
[----:B------:R-:W-:-:S04]  /*15e0*/  IMAD R0, R35, c[0x0][0x1c0], R36 ;  /* 0x0000700023007a24 */ /* 0x000fc800078e0224 */
[----:B------:R-:W-:Y:S02]  /*15f0*/  IMAD R0, R0, c[0x0][0x224], RZ ;  /* 0x0000890000007a24 */ /* 0x000fe400078e02ff */
.L_x_403:
[----:B------:R-:W1:Y:S01]  /*1600*/  S2R R31, SR_TID.X ;  /* 0x00000000001f7919 */ /* 0x000e620000002100 */
[----:B------:R-:W-:Y:S01]  /*1610*/  IMAD R32, R32, c[0x0][0x1c0], RZ ;  /* 0x0000700020207a24 */ /* 0x000fe200078e02ff */
[----:B------:R-:W-:Y:S01]  /*1620*/  SHF.R.S32.HI R209, RZ, 0x1f, R208 ;  /* 0x0000001fffd17819 */ /* 0x000fe200000114d0 */
[----:B------:R-:W-:Y:S01]  /*1630*/  IMAD.IADD R0, R10, 0x1, R0 ;  /* 0x000000010a007824 */ /* 0x000fe200078e0200 */
[----:B------:R-:W2:Y:S01]  /*1640*/  S2R R38, SR_TID.X ;  /* 0x0000000000267919 */ /* 0x000ea20000002100 */
[----:B------:R-:W-:Y:S01]  /*1650*/  IMAD.SHL.U32 R6, R32, 0x40, RZ ;  /* 0x0000004020067824 */ /* 0x000fe200078e00ff */
[----:B------:R-:W-:Y:S01]  /*1660*/  BSSY B1, `(.L_x_399) ;  /* 0x00007ec000017945 */ /* 0x000fe20003800000 */
[----:B------:R-:W-:Y:S01]  /*1670*/  IMAD.MOV.U32 R207, RZ, RZ, 0x4 ;  /* 0x00000004ffcf7424 */ /* 0x000fe200078e00ff */
[----:B------:R-:W3:Y:S01]  /*1680*/  S2R R39, SR_TID.X ;  /* 0x0000000000277919 */ /* 0x000ee20000002100 */
[----:B------:R-:W-:Y:S01]  /*1690*/  IMAD.IADD R206, R10, 0x1, R3 ;  /* 0x000000010ace7824 */ /* 0x000fe200078e0203 */
[----:B------:R-:W-:Y:S01]  /*16a0*/  IADD3 R7, P2, P1, R4, R6, R23 ;  /* 0x0000000604077210 */ /* 0x000fe2000795e017 */
[----:B------:R-:W-:Y:S01]  /*16b0*/  IMAD.WIDE R16, R0, R207, c[0x0][0x3c8] ;  /* 0x0000f20000107625 */ /* 0x000fe200078e02cf */
[----:B------:R-:W-:-:S02]  /*16c0*/  SHF.R.S32.HI R6, RZ, 0x1f, R6 ;  /* 0x0000001fff067819 */ /* 0x000fc40000011406 */
[----:B------:R-:W-:Y:S01]  /*16d0*/  IADD3 R4, P3, R208, R12, RZ ;  /* 0x0000000cd0047210 */ /* 0x000fe20007f7e0ff */
[----:B------:R-:W-:Y:S01]  /*16e0*/  IMAD R0, R19, c[0x0][0x370], RZ ;  /* 0x0000dc0013007a24 */ /* 0x000fe200078e02ff */
[----:B------:R-:W-:Y:S01]  /*16f0*/  IADD3.X R8, R8, R6, R33, P2, P1 ;  /* 0x0000000608087210 */ /* 0x000fe200017e2421 */
[----:B------:R-:W-:Y:S01]  /*1700*/  IMAD.MOV.U32 R216, RZ, RZ, R17 ;  /* 0x000000ffffd87224 */ /* 0x000fe200078e0011 */
[----:B------:R-:W-:Y:S01]  /*1710*/  SHF.R.S32.HI R23, RZ, 0x1f, R236 ;  /* 0x0000001fff177819 */ /* 0x000fe200000114ec */
[----:B------:R-:W-:Y:S01]  /*1720*/  IMAD R3, R10, c[0x0][0x374], R0 ;  /* 0x0000dd000a037a24 */ /* 0x000fe200078e0200 */
[----:B------:R-:W-:Y:S01]  /*1730*/  IADD3 R11, P2, P1, R11, R7, R20 ;  /* 0x000000070b0b7210 */ /* 0x000fe2000795e014 */
[----:B------:R-:W-:Y:S02]  /*1740*/  IMAD.X R5, R209, 0x1, R14, P3 ;  /* 0x00000001d1057824 */ /* 0x000fe400018e060e */
[----:B------:R-:W-:Y:S01]  /*1750*/  IMAD R14, R34, c[0x0][0x1a8], RZ ;  /* 0x00006a00220e7a24 */ /* 0x000fe200078e02ff */
[----:B-1----:R-:W-:Y:S01]  /*1760*/  SHF.R.S32.HI R6, RZ, 0x1f, R31 ;  /* 0x0000001fff067819 */ /* 0x002fe2000001141f */
[----:B------:R-:W-:Y:S01]  /*1770*/  IMAD.WIDE.U32 R4, R10, c[0x0][0x370], R4 ;  /* 0x0000dc000a047a25 */ /* 0x000fe200078e0004 */
[----:B------:R-:W-:-:S02]  /*1780*/  IADD3.X R13, R9, R8, R13, P2, P1 ;  /* 0x00000008090d7210 */ /* 0x000fc400017e240d */
[----:B------:R-:W-:Y:S01]  /*1790*/  LEA.HI R0, R6, R31, RZ, 0x5 ;  /* 0x0000001f06007211 */ /* 0x000fe200078f28ff */
[----:B------:R-:W-:Y:S01]  /*17a0*/  IMAD.IADD R5, R5, 0x1, R3 ;  /* 0x0000000105057824 */ /* 0x000fe200078e0203 */
[----:B------:R-:W-:Y:S01]  /*17b0*/  IADD3 R6, P3, R236, R10, RZ ;  /* 0x0000000aec067210 */ /* 0x000fe20007f7e0ff */
[----:B------:R-:W-:Y:S01]  /*17c0*/  IMAD R10, R34, c[0x0][0x378], RZ ;  /* 0x0000de00220a7a24 */ /* 0x000fe200078e02ff */
[----:B------:R-:W-:Y:S01]  /*17d0*/  IADD3 R3, -R200, R238, R18 ;  /* 0x000000eec8037210 */ /* 0x000fe20007ffe112 */
[----:B------:R-:W-:Y:S01]  /*17e0*/  IMAD.WIDE.U32 R4, R36, c[0x0][0x378], R4 ;  /* 0x0000de0024047a25 */ /* 0x000fe200078e0004 */
[----:B--2---:R-:W-:Y:S02]  /*17f0*/  SHF.R.S32.HI R38, RZ, 0x1f, R38 ;  /* 0x0000001fff267819 */ /* 0x004fe40000011426 */
[----:B------:R-:W-:Y:S01]  /*1800*/  IADD3 R3, R3, -c[0x0][0x2e8], RZ ;  /* 0x8000ba0003037a10 */ /* 0x000fe20007ffe0ff */
[----:B------:R-:W-:Y:S01]  /*1810*/  IMAD.X R7, R23, 0x1, R19, P3 ;  /* 0x0000000117077824 */ /* 0x000fe200018e0613 */
[----:B------:R-:W-:Y:S01]  /*1820*/  LOP3.LUT R0, R0, 0xffffffe0, RZ, 0xc0, !PT ;  /* 0xffffffe000007812 */ /* 0x000fe200078ec0ff */
[----:B------:R-:W-:Y:S01]  /*1830*/  IMAD R10, R36, c[0x0][0x37c], R10 ;  /* 0x0000df00240a7a24 */ /* 0x000fe200078e020a */
[----:B------:R-:W-:Y:S01]  /*1840*/  SHF.R.S32.HI R9, RZ, 0x1f, R3 ;  /* 0x0000001fff097819 */ /* 0x000fe20000011403 */
[----:B------:R-:W-:Y:S01]  /*1850*/  IMAD R7, R7, c[0x0][0x190], RZ ;  /* 0x0000640007077a24 */ /* 0x000fe200078e02ff */
[----:B---3--:R-:W-:Y:S01]  /*1860*/  LEA.HI R38, R38, R39, RZ, 0x5 ;  /* 0x0000002726267211 */ /* 0x008fe200078f28ff */
[----:B------:R-:W-:Y:S01]  /*1870*/  IMAD.IADD R17, R31, 0x1, -R0 ;  /* 0x000000011f117824 */ /* 0x000fe200078e0a00 */
[----:B------:R-:W-:Y:S01]  /*1880*/  LEA.HI R3, R9, R3, RZ, 0x6 ;  /* 0x0000000309037211 */ /* 0x000fe200078f30ff */
[C---:B------:R-:W-:Y:S01]  /*1890*/  IMAD R12, R6.reuse, c[0x0][0x194], R7 ;  /* 0x00006500060c7a24 */ /* 0x040fe200078e0207 */
[----:B------:R-:W-:Y:S01]  /*18a0*/  SHF.R.S32.HI R38, RZ, 0x5, R38 ;  /* 0x00000005ff267819 */ /* 0x000fe20000011426 */
[----:B------:R-:W-:Y:S01]  /*18b0*/  IMAD.WIDE.U32 R6, R6, c[0x0][0x190], R208 ;  /* 0x0000640006067a25 */ /* 0x000fe200078e00d0 */
[----:B------:R-:W-:-:S03]  /*18c0*/  SHF.R.S32.HI R3, RZ, 0x6, R3 ;  /* 0x00000006ff037819 */ /* 0x000fc60000011403 */
[----:B------:R-:W-:Y:S01]  /*18d0*/  IMAD R9, R36, c[0x0][0x1ac], R14 ;  /* 0x00006b0024097a24 */ /* 0x000fe200078e020e */
[----:B------:R-:W-:Y:S01]  /*18e0*/  IADD3 R6, P2, R27, R6, RZ ;  /* 0x000000061b067210 */ /* 0x000fe20007f5e0ff */
[----:B------:R-:W-:Y:S01]  /*18f0*/  IMAD R0, R38, R32, R17 ;  /* 0x0000002026007224 */ /* 0x000fe200078e0211 */
[----:B------:R-:W-:Y:S01]  /*1900*/  IMNMX R235, RZ, R3, !PT ;  /* 0x00000003ffeb7217 */ /* 0x000fe20007800200 */
[----:B------:R-:W-:Y:S01]  /*1910*/  IMAD.IADD R5, R5, 0x1, R10 ;  /* 0x0000000105057824 */ /* 0x000fe200078e020a */
[----:B------:R-:W-:Y:S01]  /*1920*/  IADD3.X R7, R24, R7, R12, P2, !PT ;  /* 0x0000000718077210 */ /* 0x000fe200017fe40c */
[----:B------:R-:W-:Y:S01]  /*1930*/  IMAD.MOV.U32 R217, RZ, RZ, R16 ;  /* 0x000000ffffd97224 */ /* 0x000fe200078e0010 */
[----:B------:R-:W-:Y:S01]  /*1940*/  IADD3 R8, P1, R0, R11, RZ ;  /* 0x0000000b00087210 */ /* 0x000fe20007f3e0ff */
[----:B------:R-:W-:Y:S01]  /*1950*/  IMAD.WIDE.U32 R4, R236, c[0x0][0x370], R4 ;  /* 0x0000dc00ec047a25 */ /* 0x000fe200078e0004 */
[----:B------:R-:W-:Y:S02]  /*1960*/  IADD3 R16, R208, 0x40, RZ ;  /* 0x00000040d0107810 */ /* 0x000fe40007ffe0ff */
[----:B------:R-:W-:Y:S01]  /*1970*/  LEA.HI.X.SX32 R11, R0, R13, 0x1, P1 ;  /* 0x0000000d000b7211 */ /* 0x000fe200008f0eff */
[----:B------:R-:W-:Y:S01]  /*1980*/  IMAD.WIDE.U32 R6, R36, c[0x0][0x1a8], R6 ;  /* 0x00006a0024067a25 */ /* 0x000fe200078e0006 */
[----:B------:R-:W-:-:S02]  /*1990*/  LEA R199, P1, R8, c[0x0][0x350], 0x2 ;  /* 0x0000d40008c77a11 */ /* 0x000fc400078210ff */
[----:B------:R-:W-:Y:S01]  /*19a0*/  LEA R203, P2, R4, c[0x0][0x330], 0x1 ;  /* 0x0000cc0004cb7a11 */ /* 0x000fe200078408ff */
[----:B------:R-:W-:Y:S01]  /*19b0*/  IMAD.IADD R3, R7, 0x1, R9 ;  /* 0x0000000107037824 */ /* 0x000fe200078e0209 */
[----:B------:R-:W-:Y:S01]  /*19c0*/  LEA R204, P3, R6, c[0x0][0x160], 0x1 ;  /* 0x0000580006cc7a11 */ /* 0x000fe200078608ff */
[----:B------:R-:W-:Y:S01]  /*19d0*/  IMAD R0, R23, c[0x0][0x370], RZ ;  /* 0x0000dc0017007a24 */ /* 0x000fe200078e02ff */
[----:B------:R-:W-:Y:S01]  /*19e0*/  LEA.HI.X R198, R8, c[0x0][0x354], R11, 0x2, P1 ;  /* 0x0000d50008c67a11 */ /* 0x000fe200008f140b */
[----:B------:R-:W-:Y:S01]  /*19f0*/  IMAD.WIDE R206, R206, R207, c[0x0][0x200] ;  /* 0x00008000cece7625 */ /* 0x000fe200078e02cf */
[----:B------:R-:W-:Y:S02]  /*1a00*/  LEA.HI.X R202, R6, c[0x0][0x164], R3, 0x1, P3 ;  /* 0x0000590006ca7a11 */ /* 0x000fe400018f0c03 */
[C---:B------:R-:W-:Y:S01]  /*1a10*/  ISETP.GT.AND P3, PT, R193.reuse, R235, PT ;  /* 0x000000ebc100720c */ /* 0x040fe20003f64270 */
[----:B------:R-:W-:Y:S01]  /*1a20*/  IMAD R0, R236, c[0x0][0x374], R0 ;  /* 0x0000dd00ec007a24 */ /* 0x000fe200078e0200 */
[----:B------:R-:W-:-:S02]  /*1a30*/  IADD3 R193, R193, -0x1, RZ ;  /* 0xffffffffc1c17810 */ /* 0x000fc40007ffe0ff */
[----:B------:R-:W-:Y:S01]  /*1a40*/  IADD3 R14, R208, 0x20, RZ ;  /* 0x00000020d00e7810 */ /* 0x000fe20007ffe0ff */
[----:B------:R-:W-:-:S05]  /*1a50*/  IMAD.IADD R0, R5, 0x1, R0 ;  /* 0x0000000105007824 */ /* 0x000fca00078e0200 */
[----:B------:R-:W-:-:S03]  /*1a60*/  LEA.HI.X R201, R4, c[0x0][0x334], R0, 0x1, P2 ;  /* 0x0000cd0004c97a11 */ /* 0x000fc600010f0c00 */
[----:B------:R-:W-:Y:S05]  /*1a70*/  @P3 BRA `(.L_x_404) ;  /* 0x000007a000003947 */ /* 0x000fea0003800000 */
        /* <DEDUP_REMOVED lines=15> */
.L_x_405:
        /* <DEDUP_REMOVED lines=15> */
.L_x_406:
[----:B------:R-:W-:Y:S01]  /*1c60*/  IMAD R10, R218, -0x80, R200 ;  /* 0xffffff80da0a7824 */ /* 0x000fe200078e02c8 */
[----:B------:R-:W-:Y:S01]  /*1c70*/  BSSY B0, `(.L_x_407) ;  /* 0x000001a000007945 */ /* 0x000fe20003800000 */
[----:B------:R-:W-:Y:S02]  /*1c80*/  IMAD R0, R21, c[0x0][0x3a0], RZ ;  /* 0x0000e80015007a24 */ /* 0x000fe400078e02ff */
[----:B------:R-:W-:Y:S01]  /*1c90*/  IMAD.WIDE.U32 R4, R18, c[0x0][0x3a0], R208 ;  /* 0x0000e80012047a25 */ /* 0x000fe200078e00d0 */
[----:B------:R-:W-:-:S03]  /*1ca0*/  ISETP.GE.AND P4, PT, R236, R10, PT ;  /* 0x0000000aec00720c */ /* 0x000fc60003f86270 */
[----:B------:R-:W-:Y:S01]  /*1cb0*/  IMAD R0, R18, c[0x0][0x3a4], R0 ;  /* 0x0000e90012007a24 */ /* 0x000fe200078e0200 */
[----:B------:R-:W-:Y:S01]  /*1cc0*/  IADD3 R6, P0, R6, R4, RZ ;  /* 0x0000000406067210 */ /* 0x000fe20007f1e0ff */
[----:B------:R-:W-:-:S03]  /*1cd0*/  IMAD R4, R34, c[0x0][0x3b8], RZ ;  /* 0x0000ee0022047a24 */ /* 0x000fc600078e02ff */
[----:B------:R-:W-:Y:S01]  /*1ce0*/  IADD3.X R7, R3, R5, R0, P0, !PT ;  /* 0x0000000503077210 */ /* 0x000fe200007fe400 */
[----:B------:R-:W-:-:S04]  /*1cf0*/  IMAD R3, R36, c[0x0][0x3bc], R4 ;  /* 0x0000ef0024037a24 */ /* 0x000fc800078e0204 */
[----:B------:R-:W-:-:S05]  /*1d00*/  IMAD.WIDE.U32 R6, R36, c[0x0][0x3b8], R6 ;  /* 0x0000ee0024067a25 */ /* 0x000fca00078e0006 */
[----:B------:R-:W-:Y:S01]  /*1d10*/  IADD3 R3, R7, R3, RZ ;  /* 0x0000000307037210 */ /* 0x000fe20007ffe0ff */
[----:B------:R-:W-:Y:S05]  /*1d20*/  @P4 BRA `(.L_x_408) ;  /* 0x000000e000004947 */ /* 0x000fea0003800000 */
[----:B------:R-:W-:Y:S01]  /*1d30*/  MOV R5, R3 ;  /* 0x0000000300057202 */ /* 0x000fe20000000f00 */
[----:B------:R-:W-:Y:S01]  /*1d40*/  IMAD R0, R23, c[0x0][0x3a0], RZ ;  /* 0x0000e80017007a24 */ /* 0x000fe200078e02ff */
[----:B------:R-:W-:Y:S01]  /*1d50*/  ISETP.GE.AND P3, PT, R208, c[0x0][0x220], PT ;  /* 0x00008800d0007a0c */ /* 0x000fe20003f66270 */
[----:B------:R-:W-:Y:S01]  /*1d60*/  IMAD.MOV.U32 R4, RZ, RZ, R6 ;  /* 0x000000ffff047224 */ /* 0x000fe200078e0006 */
[----:B------:R-:W-:Y:S01]  /*1d70*/  ISETP.GE.AND P2, PT, R14, c[0x0][0x220], PT ;  /* 0x000088000e007a0c */ /* 0x000fe20003f46270 */
        /* <DEDUP_REMOVED lines=9> */
.L_x_408:
[----:B------:R-:W-:Y:S05]  /*1e10*/  BSYNC B0 ;  /* 0x0000000000007941 */ /* 0x000fea0003800000 */
.L_x_407:
[----:B------:R-:W-:Y:S01]  /*1e20*/  IADD3 R0, R236, 0x40, RZ ;  /* 0x00000040ec007810 */ /* 0x000fe20007ffe0ff */
[----:B------:R-:W-:Y:S03]  /*1e30*/  BSSY B0, `(.L_x_409) ;  /* 0x0000012000007945 */ /* 0x000fe60003800000 */
[----:B------:R-:W-:-:S13]  /*1e40*/  ISETP.GE.AND P3, PT, R0, R10, PT ;  /* 0x0000000a0000720c */ /* 0x000fda0003f66270 */
[----:B------:R-:W-:Y:S05]  /*1e50*/  @P3 BRA `(.L_x_410) ;  /* 0x000000f000003947 */ /* 0x000fea0003800000 */
[----:B------:R-:W-:Y:S01]  /*1e60*/  IADD3 R0, P0, R236, 0x40, RZ ;  /* 0x00000040ec007810 */ /* 0x000fe20007f1e0ff */
[----:B------:R-:W-:Y:S01]  /*1e70*/  IMAD.MOV.U32 R7, RZ, RZ, R3 ;  /* 0x000000ffff077224 */ /* 0x000fe200078e0003 */
[----:B------:R-:W-:Y:S02]  /*1e80*/  ISETP.GE.AND P2, PT, R208, c[0x0][0x220], PT ;  /* 0x00008800d0007a0c */ /* 0x000fe40003f46270 */
        /* <DEDUP_REMOVED lines=12> */
.L_x_410:
[----:B------:R-:W-:Y:S05]  /*1f50*/  BSYNC B0 ;  /* 0x0000000000007941 */ /* 0x000fea0003800000 */
.L_x_409:
[----:B-1----:R-:W-:Y:S01]  /*1f60*/  IMAD.WIDE.U32 R4, R18, c[0x0][0x3a8], R208 ;  /* 0x0000ea0012047a25 */ /* 0x002fe200078e00d0 */
[----:B------:R-:W-:Y:S03]  /*1f70*/  BSSY B0, `(.L_x_411) ;  /* 0x0000018000007945 */ /* 0x000fe60003800000 */
[----:B------:R-:W-:Y:S01]  /*1f80*/  IMAD R0, R21, c[0x0][0x3a8], RZ ;  /* 0x0000ea0015007a24 */ /* 0x000fe200078e02ff */
[----:B------:R-:W-:Y:S01]  /*1f90*/  IADD3 R6, P0, R11, R4, RZ ;  /* 0x000000040b067210 */ /* 0x000fe20007f1e0ff */
[----:B------:R-:W-:-:S02]  /*1fa0*/  IMAD R3, R34, c[0x0][0x3c0], RZ ;  /* 0x0000f00022037a24 */ /* 0x000fc400078e02ff */
[----:B------:R-:W-:Y:S02]  /*1fb0*/  IMAD R0, R18, c[0x0][0x3ac], R0 ;  /* 0x0000eb0012007a24 */ /* 0x000fe400078e0200 */
[----:B------:R-:W-:-:S03]  /*1fc0*/  IMAD R3, R36, c[0x0][0x3c4], R3 ;  /* 0x0000f10024037a24 */ /* 0x000fc600078e0203 */
[----:B------:R-:W-:-:S05]  /*1fd0*/  IADD3.X R7, R12, R5, R0, P0, !PT ;  /* 0x000000050c077210 */ /* 0x000fca00007fe400 */
        /* <DEDUP_REMOVED lines=17> */
.L_x_412:
[----:B------:R-:W-:Y:S05]  /*20f0*/  BSYNC B0 ;  /* 0x0000000000007941 */ /* 0x000fea0003800000 */
.L_x_411:
[----:B------:R-:W-:Y:S05]  /*2100*/  @P3 BRA `(.L_x_413) ;  /* 0x0000741000003947 */ /* 0x000fea0003800000 */
[----:B------:R-:W-:Y:S01]  /*2110*/  IADD3 R0, P0, R236, 0x40, RZ ;  /* 0x00000040ec007810 */ /* 0x000fe20007f1e0ff */
[----:B------:R-:W-:Y:S01]  /*2120*/  IMAD.MOV.U32 R7, RZ, RZ, R3 ;  /* 0x000000ffff077224 */ /* 0x000fe200078e0003 */
[----:B------:R-:W-:-:S03]  /*2130*/  ISETP.GE.AND P1, PT, R208, c[0x0][0x220], PT ;  /* 0x00008800d0007a0c */ /* 0x000fc60003f26270 */
        /* <DEDUP_REMOVED lines=14> */
.L_x_404:
[----:B------:R-:W-:Y:S01]  /*2220*/  @P5 BAR.SYNC.DEFER_BLOCKING 0x0 ;  /* 0x0000000000005b1d */ /* 0x000fe20000010000 */
[C---:B------:R-:W-:Y:S01]  /*2230*/  IMAD R3, R193.reuse, -0x40, R238 ;  /* 0xffffffc0c1037824 */ /* 0x040fe200078e02ee */
[----:B------:R-:W-:Y:S01]  /*2240*/  LEA.HI R4, R193, R193, RZ, 0x1 ;  /* 0x000000c1c1047211 */ /* 0x000fe200078f08ff */
[----:B------:R-:W-:-:S03]  /*2250*/  IMAD.SHL.U32 R0, R248, 0x2, RZ ;  /* 0x00000002f8007824 */ /* 0x000fc600078e00ff */
[----:B------:R-:W-:Y:S01]  /*2260*/  ISETP.GE.AND P0, PT, R236, R3, PT ;  /* 0x00000003ec00720c */ /* 0x000fe20003f06270 */
[----:B------:R-:W-:Y:S01]  /*2270*/  BSSY B0, `(.L_x_414) ;  /* 0x0000025000007945 */ /* 0x000fe20003800000 */
[----:B------:R-:W-:-:S05]  /*2280*/  LOP3.LUT R4, R4, 0xfffffffe, RZ, 0xc0, !PT ;  /* 0xfffffffe04047812 */ /* 0x000fca00078ec0ff */
[----:B------:R-:W-:-:S05]  /*2290*/  IMAD.IADD R4, R193, 0x1, -R4 ;  /* 0x00000001c1047824 */ /* 0x000fca00078e0a04 */
[----:B------:R-:W-:Y:S01]  /*22a0*/  ISETP.NE.AND P6, PT, R4, 0x1, PT ;  /* 0x000000010400780c */ /* 0x000fe20003fc5270 */
[----:B------:R1:W-:Y:S04]  /*22b0*/  @P0 STS [R0+0x6000], RZ ;  /* 0x006000ff00000388 */ /* 0x0003e80000000800 */
[----:B------:R1:W-:Y:S04]  /*22c0*/  @P0 STS [R0+0x6004], RZ ;  /* 0x006004ff00000388 */ /* 0x0003e80000000800 */
[----:B------:R1:W-:Y:S04]  /*22d0*/  @P0 STS.64 [R0+0x6008], RZ ;  /* 0x006008ff00000388 */ /* 0x0003e80000000a00 */
[----:B------:R1:W-:Y:S04]  /*22e0*/  @P0 STS.128 [R0+0x7000], RZ ;  /* 0x007000ff00000388 */ /* 0x0003e80000000c00 */
[----:B------:R1:W-:Y:S01]  /*22f0*/  @P0 STS.128 [R0+0x8000], RZ ;  /* 0x008000ff00000388 */ /* 0x0003e20000000c00 */
[----:B------:R-:W-:Y:S05]  /*2300*/  @P0 BRA `(.L_x_415) ;  /* 0x000001b000000947 */ /* 0x000fea0003800000 */
[----:B------:R-:W-:Y:S02]  /*2310*/  ISETP.GE.AND P3, PT, R208, c[0x0][0x220], PT ;  /* 0x00008800d0007a0c */ /* 0x000fe40003f66270 */
[----:B------:R-:W-:-:S02]  /*2320*/  ISETP.GE.AND P2, PT, R14, c[0x0][0x220], PT ;  /* 0x000088000e007a0c */ /* 0x000fc40003f46270 */
[----:B------:R-:W-:-:S09]  /*2330*/  ISETP.GE.AND P1, PT, R16, c[0x0][0x220], PT ;  /* 0x0000880010007a0c */ /* 0x000fd20003f26270 */
[----:B------:R-:W-:Y:S01]  /*2340*/  @!P3 IMAD.MOV.U32 R6, RZ, RZ, R203 ;  /* 0x000000ffff06b224 */ /* 0x000fe200078e00cb */
[----:B------:R2:W-:Y:S01]  /*2350*/  @P3 STS [R0+0x6000], RZ ;  /* 0x006000ff00003388 */ /* 0x0005e20000000800 */
[--C-:B------:R-:W-:Y:S01]  /*2360*/  @!P3 IMAD.MOV.U32 R7, RZ, RZ, R201.reuse ;  /* 0x000000ffff07b224 */ /* 0x100fe200078e00c9 */
[----:B------:R-:W-:Y:S01]  /*2370*/  @!P2 MOV R4, R203 ;  /* 0x000000cb0004a202 */ /* 0x000fe20000000f00 */
[----:B------:R-:W-:Y:S01]  /*2380*/  @!P2 IMAD.MOV.U32 R5, RZ, RZ, R201 ;  /* 0x000000ffff05a224 */ /* 0x000fe200078e00c9 */
[----:B------:R2:W-:Y:S04]  /*2390*/  @P3 STS [R0+0x6004], RZ ;  /* 0x006004ff00003388 */ /* 0x0005e80000000800 */
[----:B------:R2:W-:Y:S04]  /*23a0*/  @P3 STS.64 [R0+0x6008], RZ ;  /* 0x006008ff00003388 */ /* 0x0005e80000000a00 */
        /* <DEDUP_REMOVED lines=11> */
[----:B--2---:R-:W-:Y:S02]  /*2460*/  MOV R4, R203 ;  /* 0x000000cb00047202 */ /* 0x004fe40000000f00 */
[----:B------:R-:W-:-:S05]  /*2470*/  MOV R5, R201 ;  /* 0x000000c900057202 */ /* 0x000fca0000000f00 */
[----:B------:R-:W-:Y:S01]  /*2480*/  @!PT LDS RZ, [RZ] ;  /* 0x00000000fffff984 */ /* 0x000fe20000000800 */
[----:B------:R-:W-:Y:S01]  /*2490*/  @!PT LDS RZ, [RZ] ;  /* 0x00000000fffff984 */ /* 0x000fe20000000800 */
[----:B------:R-:W-:Y:S01]  /*24a0*/  @!PT LDS RZ, [RZ] ;  /* 0x00000000fffff984 */ /* 0x000fe20000000800 */
[----:B------:R2:W-:Y:S02]  /*24b0*/  LDGSTS.E.BYPASS.LTC128B.128 [R0+0x8000], [R4.64+0x80] ;  /* 0x0800008004007fae */ /* 0x0005e4000b901d46 */
.L_x_415:
[----:B------:R-:W-:Y:S05]  /*24c0*/  BSYNC B0 ;  /* 0x0000000000007941 */ /* 0x000fea0003800000 */
.L_x_414:
[----:B--2---:R-:W-:Y:S01]  /*24d0*/  IADD3 R4, R248, 0x1800, RZ ;  /* 0x00001800f8047810 */ /* 0x004fe20007ffe0ff */
[----:B------:R-:W-:Y:S03]  /*24e0*/  BSSY B0, `(.L_x_416) ;  /* 0x0000033000007945 */ /* 0x000fe60003800000 */
        /* <DEDUP_REMOVED lines=16> */
.L_x_417:
[----:B------:R-:W-:Y:S02]  /*25f0*/  ISETP.GE.AND P2, PT, R208, c[0x0][0x220], PT ;  /* 0x00008800d0007a0c */ /* 0x000fe40003f46270 */
[----:B------:R-:W-:-:S02]  /*2600*/  ISETP.GE.AND P1, PT, R14, c[0x0][0x220], PT ;  /* 0x000088000e007a0c */ /* 0x000fc40003f26270 */
[----:B------:R-:W-:-:S09]  /*2610*/  ISETP.GE.AND P0, PT, R16, c[0x0][0x220], PT ;  /* 0x0000880010007a0c */ /* 0x000fd20003f06270 */
[----:B------:R-:W-:Y:S01]  /*2620*/  @!P2 IMAD.MOV.U32 R6, RZ, RZ, R204 ;  /* 0x000000ffff06a224 */ /* 0x000fe200078e00cc */
[----:B------:R2:W-:Y:S01]  /*2630*/  @P2 STS [R192], RZ ;  /* 0x000000ffc0002388 */ /* 0x0005e20000000800 */
[--C-:B------:R-:W-:Y:S01]  /*2640*/  @!P2 IMAD.MOV.U32 R7, RZ, RZ, R202.reuse ;  /* 0x000000ffff07a224 */ /* 0x100fe200078e00ca */
[----:B------:R-:W-:Y:S01]  /*2650*/  @!P1 MOV R4, R204 ;  /* 0x000000cc00049202 */ /* 0x000fe20000000f00 */
[----:B------:R-:W-:Y:S01]  /*2660*/  @!P1 IMAD.MOV.U32 R5, RZ, RZ, R202 ;  /* 0x000000ffff059224 */ /* 0x000fe200078e00ca */
        /* <DEDUP_REMOVED lines=20> */
[----:B--2---:R-:W-:Y:S02]  /*27b0*/  MOV R4, R204 ;  /* 0x000000cc00047202 */ /* 0x004fe40000000f00 */
[----:B------:R-:W-:-:S05]  /*27c0*/  MOV R5, R202 ;  /* 0x000000ca00057202 */ /* 0x000fca0000000f00 */
[----:B------:R-:W-:Y:S01]  /*27d0*/  @!PT LDS RZ, [RZ] ;  /* 0x00000000fffff984 */ /* 0x000fe20000000800 */
[----:B------:R-:W-:Y:S01]  /*27e0*/  @!PT LDS RZ, [RZ] ;  /* 0x00000000fffff984 */ /* 0x000fe20000000800 */
[----:B------:R-:W-:Y:S01]  /*27f0*/  @!PT LDS RZ, [RZ] ;  /* 0x00000000fffff984 */ /* 0x000fe20000000800 */
[----:B------:R2:W-:Y:S02]  /*2800*/  LDGSTS.E.BYPASS.LTC128B.128 [R192+0x2000], [R4.64+0x80] ;  /* 0x0200008004c07fae */ /* 0x0005e4000b901d46 */
.L_x_418:
[----:B------:R-:W-:Y:S05]  /*2810*/  BSYNC B0 ;  /* 0x0000000000007941 */ /* 0x000fea0003800000 */
.L_x_416:
[----:B------:R-:W-:Y:S01]  /*2820*/  IMAD R13, R218, -0x80, R200 ;  /* 0xffffff80da0d7824 */ /* 0x000fe200078e02c8 */
[C---:B--2---:R-:W-:Y:S01]  /*2830*/  IADD3 R6, R210.reuse, 0x28, RZ ;  /* 0x00000028d2067810 */ /* 0x044fe20007ffe0ff */
[----:B------:R-:W-:Y:S01]  /*2840*/  IMAD.MOV.U32 R214, RZ, RZ, 0x7f800000 ;  /* 0x7f800000ffd67424 */ /* 0x000fe200078e00ff */
[C---:B------:R-:W-:Y:S01]  /*2850*/  IADD3 R5, R210.reuse, 0x8, RZ ;  /* 0x00000008d2057810 */ /* 0x040fe20007ffe0ff */
[----:B------:R-:W-:Y:S01]  /*2860*/  IMAD.MOV.U32 R212, RZ, RZ, 0x7f800000 ;  /* 0x7f800000ffd47424 */ /* 0x000fe200078e00ff */
[----:B------:R-:W-:Y:S02]  /*2870*/  IADD3 R4, R210, 0x20, RZ ;  /* 0x00000020d2047810 */ /* 0x000fe40007ffe0ff */
[----:B------:R-:W-:Y:S02]  /*2880*/  ISETP.GE.AND P5, PT, R236, R13, PT ;  /* 0x0000000dec00720c */ /* 0x000fe40003fa6270 */
[-C--:B------:R-:W-:Y:S02]  /*2890*/  ISETP.GE.AND P0, PT, R6, R3.reuse, PT ;  /* 0x000000030600720c */ /* 0x080fe40003f06270 */
[----:B------:R-:W-:-:S02]  /*28a0*/  ISETP.GE.AND P3, PT, R210, R3, PT ;  /* 0x00000003d200720c */ /* 0x000fc40003f66270 */
[-C--:B------:R-:W-:Y:S02]  /*28b0*/  ISETP.GE.AND P2, PT, R5, R3.reuse, PT ;  /* 0x000000030500720c */ /* 0x080fe40003f46270 */
[----:B------:R-:W-:Y:S01]  /*28c0*/  ISETP.GE.AND P1, PT, R4, R3, PT ;  /* 0x000000030400720c */ /* 0x000fe20003f26270 */
[--C-:B------:R-:W-:Y:S01]  /*28d0*/  IMAD.WIDE R4, R210, 0x4, R206.reuse ;  /* 0x00000004d2047825 */ /* 0x100fe200078e02ce */
[----:B------:R-:W-:Y:S02]  /*28e0*/  MOV R213, 0x7f800000 ;  /* 0x7f80000000d57802 */ /* 0x000fe40000000f00 */
[----:B------:R-:W-:Y:S01]  /*28f0*/  MOV R211, 0x7f800000 ;  /* 0x7f80000000d37802 */ /* 0x000fe20000000f00 */
[----:B------:R2:W-:Y:S01]  /*2900*/  @P5 STS [R0+0x9000], RZ ;  /* 0x009000ff00005388 */ /* 0x0005e20000000800 */
[----:B------:R-:W-:Y:S02]  /*2910*/  IMAD R3, R21, c[0x0][0x198], RZ ;  /* 0x0000660015037a24 */ /* 0x000fe400078e02ff */
[----:B------:R-:W-:Y:S01]  /*2920*/  @!P0 IMAD.WIDE R6, R6, 0x4, R206 ;  /* 0x0000000406068825 */ /* 0x000fe200078e02ce */
[----:B------:R2:W-:Y:S04]  /*2930*/  @P5 STS [R0+0x9004], RZ ;  /* 0x009004ff00005388 */ /* 0x0005e80000000800 */
[----:B------:R2:W-:Y:S04]  /*2940*/  @P5 STS.64 [R0+0x9008], RZ ;  /* 0x009008ff00005388 */ /* 0x0005e80000000a00 */
[----:B------:R2:W-:Y:S04]  /*2950*/  @P5 STS.128 [R0+0xb000], RZ ;  /* 0x00b000ff00005388 */ /* 0x0005e80000000c00 */
[----:B------:R2:W-:Y:S04]  /*2960*/  @P5 STS.128 [R0+0xd000], RZ ;  /* 0x00d000ff00005388 */ /* 0x0005e80000000c00 */
[----:B------:R3:W5:Y:S04]  /*2970*/  @!P3 LDG.E R213, [R4.64] ;  /* 0x0000000604d5b981 */ /* 0x000768000c1e1900 */
[----:B------:R3:W5:Y:S04]  /*2980*/  @!P2 LDG.E R214, [R4.64+0x20] ;  /* 0x0000200604d6a981 */ /* 0x000768000c1e1900 */
[----:B------:R3:W5:Y:S01]  /*2990*/  @!P1 LDG.E R211, [R4.64+0x80] ;  /* 0x0000800604d39981 */ /* 0x000762000c1e1900 */
[----:B------:R-:W-:-:S03]  /*29a0*/  IMAD R3, R18, c[0x0][0x19c], R3 ;  /* 0x0000670012037a24 */ /* 0x000fc600078e0203 */
[----:B------:R4:W5:Y:S01]  /*29b0*/  @!P0 LDG.E R212, [R6.64] ;  /* 0x0000000606d48981 */ /* 0x000962000c1e1900 */
[----:B------:R-:W-:Y:S01]  /*29c0*/  BSSY B0, `(.L_x_419) ;  /* 0x000002a000007945 */ /* 0x000fe20003800000 */
[----:B---3--:R-:W-:-:S05]  /*29d0*/  IMAD.WIDE.U32 R4, R18, c[0x0][0x198], R208 ;  /* 0x0000660012047a25 */ /* 0x008fca00078e00d0 */
[----:B----4-:R-:W-:-:S04]  /*29e0*/  IADD3 R6, P0, R25, R4, RZ ;  /* 0x0000000419067210 */ /* 0x010fc80007f1e0ff */
[----:B------:R-:W-:Y:S01]  /*29f0*/  IADD3.X R7, R26, R5, R3, P0, !PT ;  /* 0x000000051a077210 */ /* 0x000fe200007fe403 */
[----:B------:R-:W-:-:S04]  /*2a00*/  IMAD R3, R22, c[0x0][0x1b0], RZ ;  /* 0x00006c0016037a24 */ /* 0x000fc800078e02ff */
[C---:B------:R-:W-:Y:S02]  /*2a10*/  IMAD R3, R15.reuse, c[0x0][0x1b4], R3 ;  /* 0x00006d000f037a24 */ /* 0x040fe400078e0203 */
[----:B------:R-:W-:-:S04]  /*2a20*/  IMAD.WIDE.U32 R6, R15, c[0x0][0x1b0], R6 ;  /* 0x00006c000f067a25 */ /* 0x000fc800078e0006 */
[----:B------:R-:W-:Y:S01]  /*2a30*/  IMAD.IADD R12, R7, 0x1, R3 ;  /* 0x00000001070c7824 */ /* 0x000fe200078e0203 */
[----:B------:R-:W-:Y:S05]  /*2a40*/  @P5 BRA `(.L_x_420) ;  /* 0x0000021000005947 */ /* 0x000fea0003800000 */
[----:B--2---:R-:W-:Y:S01]  /*2a50*/  ISETP.GE.AND P3, PT, R208, c[0x0][0x220], PT ;  /* 0x00008800d0007a0c */ /* 0x004fe20003f66270 */
[----:B------:R-:W-:Y:S01]  /*2a60*/  IMAD R3, R23, c[0x0][0x198], RZ ;  /* 0x0000660017037a24 */ /* 0x000fe200078e02ff */
[----:B------:R-:W-:Y:S01]  /*2a70*/  ISETP.GE.AND P2, PT, R14, c[0x0][0x220], PT ;  /* 0x000088000e007a0c */ /* 0x000fe20003f46270 */
[----:B------:R-:W-:Y:S01]  /*2a80*/  IMAD.MOV.U32 R4, RZ, RZ, R6 ;  /* 0x000000ffff047224 */ /* 0x000fe200078e0006 */
[----:B------:R-:W-:Y:S01]  /*2a90*/  ISETP.GE.AND P0, PT, R16, c[0x0][0x220], PT ;  /* 0x0000880010007a0c */ /* 0x000fe20003f06270 */
[----:B------:R-:W-:Y:S02]  /*2aa0*/  IMAD.MOV.U32 R5, RZ, RZ, R12 ;  /* 0x000000ffff057224 */ /* 0x000fe400078e000c */
[C---:B------:R-:W-:Y:S02]  /*2ab0*/  IMAD R3, R236.reuse, c[0x0][0x19c], R3 ;  /* 0x00006700ec037a24 */ /* 0x040fe400078e0203 */
[----:B------:R-:W-:-:S04]  /*2ac0*/  IMAD.WIDE.U32 R4, R236, c[0x0][0x198], R4 ;  /* 0x00006600ec047a25 */ /* 0x000fc800078e0004 */
[----:B------:R-:W-:Y:S01]  /*2ad0*/  IMAD.IADD R3, R5, 0x1, R3 ;  /* 0x0000000105037824 */ /* 0x000fe200078e0203 */
[C---:B------:R-:W-:Y:S01]  /*2ae0*/  @!P3 LEA R10, P4, R4.reuse, c[0x0][0x168], 0x1 ;  /* 0x00005a00040aba11 */ /* 0x040fe200078808ff */
[----:B------:R2:W-:Y:S01]  /*2af0*/  @P3 STS [R0+0x9000], RZ ;  /* 0x009000ff00003388 */ /* 0x0005e20000000800 */
[C---:B------:R-:W-:Y:S02]  /*2b00*/  @!P2 LEA R8, P1, R4.reuse, c[0x0][0x168], 0x1 ;  /* 0x00005a000408aa11 */ /* 0x040fe400078208ff */
[C-C-:B------:R-:W-:Y:S01]  /*2b10*/  @!P3 LEA.HI.X R11, R4.reuse, c[0x0][0x16c], R3.reuse, 0x1, P4 ;  /* 0x00005b00040bba11 */ /* 0x140fe200020f0c03 */
[----:B------:R2:W-:Y:S01]  /*2b20*/  @P3 STS [R0+0x9004], RZ ;  /* 0x009004ff00003388 */ /* 0x0005e20000000800 */
[----:B------:R-:W-:-:S03]  /*2b30*/  @!P2 LEA.HI.X R9, R4, c[0x0][0x16c], R3, 0x1, P1 ;  /* 0x00005b000409aa11 */ /* 0x000fc600008f0c03 */
        /* <DEDUP_REMOVED lines=12> */
[----:B--2---:R-:W-:-:S04]  /*2c00*/  LEA R8, P0, R4, c[0x0][0x168], 0x1 ;  /* 0x00005a0004087a11 */ /* 0x004fc800078008ff */
[----:B------:R-:W-:-:S05]  /*2c10*/  LEA.HI.X R9, R4, c[0x0][0x16c], R3, 0x1, P0 ;  /* 0x00005b0004097a11 */ /* 0x000fca00000f0c03 */
[----:B------:R-:W-:Y:S01]  /*2c20*/  @!PT LDS RZ, [RZ] ;  /* 0x00000000fffff984 */ /* 0x000fe20000000800 */
[----:B------:R-:W-:Y:S01]  /*2c30*/  @!PT LDS RZ, [RZ] ;  /* 0x00000000fffff984 */ /* 0x000fe20000000800 */
[----:B------:R-:W-:Y:S01]  /*2c40*/  @!PT LDS RZ, [RZ] ;  /* 0x00000000fffff984 */ /* 0x000fe20000000800 */
[----:B------:R2:W-:Y:S04]  /*2c50*/  LDGSTS.E.BYPASS.LTC128B.128 [R0+0xd000], [R8.64+0x80] ;  /* 0x0d00008008007fae */ /* 0x0005e8000b901d46 */
.L_x_420:
[----:B--2---:R-:W-:Y:S05]  /*2c60*/  BSYNC B0 ;  /* 0x0000000000007941 */ /* 0x004fea0003800000 */
.L_x_419:
[----:B------:R-:W-:Y:S01]  /*2c70*/  IADD3 R3, R236, 0x40, RZ ;  /* 0x00000040ec037810 */ /* 0x000fe20007ffe0ff */
[----:B------:R-:W-:Y:S03]  /*2c80*/  BSSY B0, `(.L_x_421) ;  /* 0x0000026000007945 */ /* 0x000fe60003800000 */
[----:B------:R-:W-:-:S13]  /*2c90*/  ISETP.GE.AND P4, PT, R3, R13, PT ;  /* 0x0000000d0300720c */ /* 0x000fda0003f86270 */
[----:B------:R2:W-:Y:S04]  /*2ca0*/  @P4 STS.128 [R0+0xa000], RZ ;  /* 0x00a000ff00004388 */ /* 0x0005e80000000c00 */
[----:B------:R2:W-:Y:S04]  /*2cb0*/  @P4 STS.128 [R0+0xc000], RZ ;  /* 0x00c000ff00004388 */ /* 0x0005e80000000c00 */
[----:B------:R2:W-:Y:S01]  /*2cc0*/  @P4 STS.128 [R0+0xe000], RZ ;  /* 0x00e000ff00004388 */ /* 0x0005e20000000c00 */
[----:B------:R-:W-:Y:S05]  /*2cd0*/  @P4 BRA `(.L_x_422) ;  /* 0x0000020000004947 */ /* 0x000fea0003800000 */
[----:B------:R-:W-:Y:S01]  /*2ce0*/  IADD3 R3, P0, R236, 0x40, RZ ;  /* 0x00000040ec037810 */ /* 0x000fe20007f1e0ff */
[----:B------:R-:W-:Y:S01]  /*2cf0*/  IMAD.MOV.U32 R7, RZ, RZ, R12 ;  /* 0x000000ffff077224 */ /* 0x000fe200078e000c */
[----:B------:R-:W-:-:S02]  /*2d00*/  ISETP.GE.AND P3, PT, R208, c[0x0][0x220], PT ;  /* 0x00008800d0007a0c */ /* 0x000fc40003f66270 */
[----:B------:R-:W-:Y:S01]  /*2d10*/  ISETP.GE.AND P2, PT, R14, c[0x0][0x220], PT ;  /* 0x000088000e007a0c */ /* 0x000fe20003f46270 */
[----:B------:R-:W-:Y:S01]  /*2d20*/  IMAD.X R4, RZ, RZ, R23, P0 ;  /* 0x000000ffff047224 */ /* 0x000fe200000e0617 */
[----:B------:R-:W-:Y:S01]  /*2d30*/  ISETP.GE.AND P0, PT, R16, c[0x0][0x220], PT ;  /* 0x0000880010007a0c */ /* 0x000fe20003f06270 */
[----:B------:R-:W-:-:S04]  /*2d40*/  IMAD.WIDE.U32 R8, R3, c[0x0][0x198], R6 ;  /* 0x0000660003087a25 */ /* 0x000fc800078e0006 */
[----:B------:R-:W-:-:S04]  /*2d50*/  IMAD R4, R4, c[0x0][0x198], RZ ;  /* 0x0000660004047a24 */ /* 0x000fc800078e02ff */
[----:B------:R-:W-:Y:S01]  /*2d60*/  IMAD R3, R3, c[0x0][0x19c], R4 ;  /* 0x0000670003037a24 */ /* 0x000fe200078e0204 */
[----:B------:R-:W-:Y:S01]  /*2d70*/  @!P3 LEA R6, P1, R8, c[0x0][0x168], 0x1 ;  /* 0x00005a000806ba11 */ /* 0x000fe200078208ff */
[----:B------:R3:W-:Y:S02]  /*2d80*/  @P3 STS.128 [R0+0xa000], RZ ;  /* 0x00a000ff00003388 */ /* 0x0007e40000000c00 */
[----:B------:R-:W-:-:S05]  /*2d90*/  IMAD.IADD R3, R9, 0x1, R3 ;  /* 0x0000000109037824 */ /* 0x000fca00078e0203 */
[C---:B------:R-:W-:Y:S02]  /*2da0*/  @!P3 LEA.HI.X R7, R8.reuse, c[0x0][0x16c], R3, 0x1, P1 ;  /* 0x00005b000807ba11 */ /* 0x040fe400008f0c03 */
[----:B------:R-:W-:-:S03]  /*2db0*/  @!P2 LEA R4, P1, R8, c[0x0][0x168], 0x1 ;  /* 0x00005a000804aa11 */ /* 0x000fc600078208ff */
[----:B------:R-:W-:Y:S01]  /*2dc0*/  @!PT LDS RZ, [RZ] ;  /* 0x00000000fffff984 */ /* 0x000fe20000000800 */
[----:B------:R-:W-:Y:S01]  /*2dd0*/  @!PT LDS RZ, [RZ] ;  /* 0x00000000fffff984 */ /* 0x000fe20000000800 */
[----:B------:R-:W-:Y:S01]  /*2de0*/  @!PT LDS RZ, [RZ] ;  /* 0x00000000fffff984 */ /* 0x000fe20000000800 */
[----:B------:R3:W-:Y:S01]  /*2df0*/  @!P3 LDGSTS.E.BYPASS.LTC128B.128 [R0+0xa000], [R6.64] ;  /* 0x0a0000000600bfae */ /* 0x0007e2000b901d46 */
[----:B------:R-:W-:-:S03]  /*2e00*/  @!P2 LEA.HI.X R5, R8, c[0x0][0x16c], R3, 0x1, P1 ;  /* 0x00005b000805aa11 */ /* 0x000fc600008f0c03 */
[----:B------:R3:W-:Y:S04]  /*2e10*/  @P2 STS.128 [R0+0xc000], RZ ;  /* 0x00c000ff00002388 */ /* 0x0007e80000000c00 */
[----:B------:R-:W-:Y:S01]  /*2e20*/  @!PT LDS RZ, [RZ] ;  /* 0x00000000fffff984 */ /* 0x000fe20000000800 */
[----:B------:R-:W-:Y:S01]  /*2e30*/  @!PT LDS RZ, [RZ] ;  /* 0x00000000fffff984 */ /* 0x000fe20000000800 */
[----:B------:R-:W-:Y:S01]  /*2e40*/  @!PT LDS RZ, [RZ] ;  /* 0x00000000fffff984 */ /* 0x000fe20000000800 */
[----:B------:R3:W-:Y:S04]  /*2e50*/  @!P2 LDGSTS.E.BYPASS.LTC128B.128 [R0+0xc000], [R4.64+0x40] ;  /* 0x0c0000400400afae */ /* 0x0007e8000b901d46 */
[----:B------:R3:W-:Y:S01]  /*2e60*/  @P0 STS.128 [R0+0xe000], RZ ;  /* 0x00e000ff00000388 */ /* 0x0007e20000000c00 */
[----:B------:R-:W-:Y:S05]  /*2e70*/  @P0 BRA `(.L_x_422) ;  /* 0x0000006000000947 */ /* 0x000fea0003800000 */
[----:B---3--:R-:W-:-:S04]  /*2e80*/  LEA R4, P0, R8, c[0x0][0x168], 0x1 ;  /* 0x00005a0008047a11 */ /* 0x008fc800078008ff */
[----:B------:R-:W-:-:S05]  /*2e90*/  LEA.HI.X R5, R8, c[0x0][0x16c], R3, 0x1, P0 ;  /* 0x00005b0008057a11 */ /* 0x000fca00000f0c03 */
[----:B------:R-:W-:Y:S01]  /*2ea0*/  @!PT LDS RZ, [RZ] ;  /* 0x00000000fffff984 */ /* 0x000fe20000000800 */
[----:B------:R-:W-:Y:S01]  /*2eb0*/  @!PT LDS RZ, [RZ] ;  /* 0x00000000fffff984 */ /* 0x000fe20000000800 */
[----:B------:R-:W-:Y:S01]  /*2ec0*/  @!PT LDS RZ, [RZ] ;  /* 0x00000000fffff984 */ /* 0x000fe20000000800 */
[----:B------:R3:W-:Y:S04]  /*2ed0*/  LDGSTS.E.BYPASS.LTC128B.128 [R0+0xe000], [R4.64+0x80] ;  /* 0x0e00008004007fae */ /* 0x0007e8000b901d46 */
.L_x_422:
[----:B------:R-:W-:Y:S05]  /*2ee0*/  BSYNC B0 ;  /* 0x0000000000007941 */ /* 0x000fea0003800000 */
.L_x_421:
[----:B------:R4:W-:Y:S01]  /*2ef0*/  @P5 STS [R0+0xf000], RZ ;  /* 0x00f000ff00005388 */ /* 0x0009e20000000800 */
[----:B---3--:R-:W-:Y:S01]  /*2f00*/  IMAD.WIDE.U32 R4, R18, c[0x0][0x1a0], R208 ;  /* 0x0000680012047a25 */ /* 0x008fe200078e00d0 */
[----:B------:R-:W-:Y:S02]  /*2f10*/  BSSY B0, `(.L_x_423) ;  /* 0x000002f000007945 */ /* 0x000fe40003800000 */
[----:B------:R4:W-:Y:S01]  /*2f20*/  @P5 STS [R0+0xf004], RZ ;  /* 0x00f004ff00005388 */ /* 0x0009e20000000800 */
[----:B------:R-:W-:Y:S01]  /*2f30*/  IMAD R3, R21, c[0x0][0x1a0], RZ ;  /* 0x0000680015037a24 */ /* 0x000fe200078e02ff */
[----:B------:R-:W-:Y:S02]  /*2f40*/  IADD3 R6, P0, R28, R4, RZ ;  /* 0x000000041c067210 */ /* 0x000fe40007f1e0ff */
[----:B------:R4:W-:Y:S01]  /*2f50*/  @P5 STS.64 [R0+0xf008], RZ ;  /* 0x00f008ff00005388 */ /* 0x0009e20000000a00 */
[----:B------:R-:W-:-:S03]  /*2f60*/  IMAD R3, R18, c[0x0][0x1a4], R3 ;  /* 0x0000690012037a24 */ /* 0x000fc600078e0203 */
[----:B------:R4:W-:Y:S02]  /*2f70*/  @P5 STS.128 [R0+0x11000], RZ ;  /* 0x011000ff00005388 */ /* 0x0009e40000000c00 */
[----:B------:R-:W-:Y:S01]  /*2f80*/  IADD3.X R7, R29, R5, R3, P0, !PT ;  /* 0x000000051d077210 */ /* 0x000fe200007fe403 */
[----:B------:R-:W-:Y:S01]  /*2f90*/  IMAD R3, R22, c[0x0][0x1b8], RZ ;  /* 0x00006e0016037a24 */ /* 0x000fe200078e02ff */
[----:B------:R4:W-:Y:S03]  /*2fa0*/  @P5 STS.128 [R0+0x13000], RZ ;  /* 0x013000ff00005388 */ /* 0x0009e60000000c00 */
[C---:B------:R-:W-:Y:S02]  /*2fb0*/  IMAD R3, R15.reuse, c[0x0][0x1bc], R3 ;  /* 0x00006f000f037a24 */ /* 0x040fe400078e0203 */
[----:B------:R-:W-:-:S05]  /*2fc0*/  IMAD.WIDE.U32 R6, R15, c[0x0][0x1b8], R6 ;  /* 0x00006e000f067a25 */ /* 0x000fca00078e0006 */
[----:B------:R-:W-:Y:S01]  /*2fd0*/  IADD3 R12, R7, R3, RZ ;  /* 0x00000003070c7210 */ /* 0x000fe20007ffe0ff */
[----:B------:R-:W-:Y:S05]  /*2fe0*/  @P5 BRA `(.L_x_424) ;  /* 0x0000021000005947 */ /* 0x000fea0003800000 */
[----:B------:R-:W-:Y:S01]  /*2ff0*/  ISETP.GE.AND P3, PT, R208, c[0x0][0x220], PT ;  /* 0x00008800d0007a0c */ /* 0x000fe20003f66270 */
        /* <DEDUP_REMOVED lines=32> */
.L_x_424:
[----:B------:R-:W-:Y:S05]  /*3200*/  BSYNC B0 ;  /* 0x0000000000007941 */ /* 0x000fea0003800000 */
.L_x_423:
[----:B------:R1:W-:Y:S01]  /*3210*/  @P4 STS.128 [R0+0x10000], RZ ;  /* 0x010000ff00004388 */ /* 0x0003e20000000c00 */
[----:B------:R-:W-:Y:S03]  /*3220*/  BSSY B0, `(.L_x_425) ;  /* 0x0000023000007945 */ /* 0x000fe60003800000 */
        /* <DEDUP_REMOVED lines=9> */
[----:B---3--:R-:W-:-:S04]  /*32c0*/  IMAD.WIDE.U32 R10, R3, c[0x0][0x1a0], R6 ;  /* 0x00006800030a7a25 */ /* 0x008fc800078e0006 */
[----:B------:R-:W-:-:S04]  /*32d0*/  IMAD R4, R4, c[0x0][0x1a0], RZ ;  /* 0x0000680004047a24 */ /* 0x000fc800078e02ff */
[----:B------:R-:W-:Y:S01]  /*32e0*/  IMAD R3, R3, c[0x0][0x1a4], R4 ;  /* 0x0000690003037a24 */ /* 0x000fe200078e0204 */
[C---:B------:R-:W-:Y:S01]  /*32f0*/  @!P4 LEA R8, P5, R10.reuse, c[0x0][0x170], 0x1 ;  /* 0x00005c000a08ca11 */ /* 0x040fe200078a08ff */
[----:B------:R3:W-:Y:S01]  /*3300*/  @P4 STS.128 [R0+0x10000], RZ ;  /* 0x010000ff00004388 */ /* 0x0007e20000000c00 */
[C---:B------:R-:W-:Y:S01]  /*3310*/  @!P3 LEA R6, P2, R10.reuse, c[0x0][0x170], 0x1 ;  /* 0x00005c000a06ba11 */ /* 0x040fe200078408ff */
[----:B------:R-:W-:Y:S01]  /*3320*/  IMAD.IADD R3, R11, 0x1, R3 ;  /* 0x000000010b037824 */ /* 0x000fe200078e0203 */
[----:B------:R-:W-:-:S04]  /*3330*/  @!P1 LEA R4, P0, R10, c[0x0][0x170], 0x1 ;  /* 0x00005c000a049a11 */ /* 0x000fc800078008ff */
[C-C-:B------:R-:W-:Y:S02]  /*3340*/  @!P4 LEA.HI.X R9, R10.reuse, c[0x0][0x174], R3.reuse, 0x1, P5 ;  /* 0x00005d000a09ca11 */ /* 0x140fe400028f0c03 */
[C-C-:B------:R-:W-:Y:S02]  /*3350*/  @!P3 LEA.HI.X R7, R10.reuse, c[0x0][0x174], R3.reuse, 0x1, P2 ;  /* 0x00005d000a07ba11 */ /* 0x140fe400010f0c03 */
[----:B------:R-:W-:Y:S01]  /*3360*/  @!P1 LEA.HI.X R5, R10, c[0x0][0x174], R3, 0x1, P0 ;  /* 0x00005d000a059a11 */ /* 0x000fe200000f0c03 */
        /* <DEDUP_REMOVED lines=14> */
.L_x_426:
[----:B------:R-:W-:Y:S05]  /*3450*/  BSYNC B0 ;  /* 0x0000000000007941 */ /* 0x000fea0003800000 */
.L_x_425:
[----:B------:R-:W-:Y:S01]  /*3460*/  IMAD.MOV.U32 R220, RZ, RZ, c[0x0][0x308] ;  /* 0x0000c200ffdc7624 */ /* 0x000fe200078e00ff */
[----:B------:R-:W0:Y:S01]  /*3470*/  LDGDEPBAR ;  /* 0x00000000000079af */ /* 0x000e220000000000 */
[----:B------:R-:W-:-:S05]  /*3480*/  IMAD.MOV.U32 R221, RZ, RZ, c[0x0][0x30c] ;  /* 0x0000c300ffdd7624 */ /* 0x000fca00078e00ff */
[----:B--23--:R3:W2:Y:S04]  /*3490*/  LDG.E.64 R4, [R220.64+0x8] ;  /* 0x00000806dc047981 */ /* 0x00c6a8000c1e1b00 */
[----:B---3--:R-:W3:Y:S01]  /*34a0*/  LDG.E.64 R220, [R220.64] ;  /* 0x00000006dcdc7981 */ /* 0x008ee2000c1e1b00 */
[----:B-1--4-:R-:W-:Y:S01]  /*34b0*/  IMAD R0, R35, c[0x0][0x1c0], R36 ;  /* 0x0000700023007a24 */ /* 0x012fe200078e0224 */
[--C-:B------:R-:W-:Y:S01]  /*34c0*/  SHF.R.S32.HI R3, RZ, 0x1f, R17.reuse ;  /* 0x0000001fff037819 */ /* 0x100fe20000011411 */
[----:B------:R-:W-:Y:S01]  /*34d0*/  IMAD.SHL.U32 R179, R187, 0x2, RZ ;  /* 0x00000002bbb37824 */ /* 0x000fe200078e00ff */
[----:B------:R-:W-:Y:S01]  /*34e0*/  IADD3 R18, R238, 0x80, R18 ;  /* 0x00000080ee127810 */ /* 0x000fe20007ffe012 */
[----:B------:R-:W-:Y:S01]  /*34f0*/  IMAD.SHL.U32 R0, R0, 0x20, RZ ;  /* 0x0000002000007824 */ /* 0x000fe200078e00ff */
[----:B------:R-:W-:Y:S01]  /*3500*/  CS2R R126, SRZ ;  /* 0x00000000007e7805 */ /* 0x000fe2000001ff00 */
[----:B------:R-:W-:Y:S01]  /*3510*/  IMAD.MOV.U32 R205, RZ, RZ, R192 ;  /* 0x000000ffffcd7224 */ /* 0x000fe200078e00c0 */
        /* <DEDUP_REMOVED lines=47> */
[----:B------:R-:W-:Y:S01]  /*3810*/  IMAD.IADD R244, R18, 0x1, -R200 ;  /* 0x0000000112f47824 */ /* 0x000fe200078e0ac8 */
[----:B------:R-:W-:Y:S01]  /*3820*/  IADD3 R219, R208, 0x40, RZ ;  /* 0x00000040d0db7810 */ /* 0x000fe20007ffe0ff */
[----:B------:R-:W-:Y:S01]  /*3830*/  IMAD.IADD R180, R179, 0x1, R186 ;  /* 0x00000001b3b47824 */ /* 0x000fe200078e02ba */
[----:B--2---:R-:W-:Y:S01]  /*3840*/  IADD3 R17, P1, P0, R0, R4, R17 ;  /* 0x0000000400117210 */ /* 0x004fe2000783e011 */
[----:B------:R-:W-:Y:S01]  /*3850*/  IMAD.SHL.U32 R4, R247, 0x20, RZ ;  /* 0x00000020f7047824 */ /* 0x000fe200078e00ff */
[----:B------:R-:W-:-:S03]  /*3860*/  SHF.R.S32.HI R0, RZ, 0x1f, R0 ;  /* 0x0000001fff007819 */ /* 0x000fc60000011400 */
[----:B------:R-:W-:Y:S01]  /*3870*/  IMAD.WIDE.U32 R240, R17, -0x2daee0ad, RZ ;  /* 0xd2511f5311f07825 */ /* 0x000fe200078e00ff */
[----:B------:R-:W-:Y:S02]  /*3880*/  IADD3.X R234, R0, R5, R3, P1, P0 ;  /* 0x0000000500ea7210 */ /* 0x000fe40000fe0403 */
[----:B------:R-:W-:Y:S02]  /*3890*/  IADD3 R3, R187, 0x1800, RZ ;  /* 0x00001800bb037810 */ /* 0x000fe40007ffe0ff */
[----:B------:R-:W-:Y:S02]  /*38a0*/  IADD3 R0, R185, 0x1800, RZ ;  /* 0x00001800b9007810 */ /* 0x000fe40007ffe0ff */
[----:B------:R-:W-:Y:S02]  /*38b0*/  SEL R3, R3, R187, !P6 ;  /* 0x000000bb03037207 */ /* 0x000fe40007000000 */
[----:B------:R-:W-:-:S03]  /*38c0*/  SEL R0, R0, R185, !P6 ;  /* 0x000000b900007207 */ /* 0x000fc60007000000 */
[----:B------:R-:W-:Y:S02]  /*38d0*/  IMAD.SHL.U32 R178, R3, 0x2, RZ ;  /* 0x0000000203b27824 */ /* 0x000fe400078e00ff */
[----:B------:R-:W-:Y:S02]  /*38e0*/  IMAD.SHL.U32 R3, R0, 0x2, RZ ;  /* 0x0000000200037824 */ /* 0x000fe400078e00ff */
[----:B------:R-:W-:-:S04]  /*38f0*/  IMAD.MOV.U32 R0, RZ, RZ, c[0x0][0x22c] ;  /* 0x00008b00ff007624 */ /* 0x000fc800078e00ff */
[----:B------:R-:W-:Y:S01]  /*3900*/  IMAD R0, R0, c[0x0][0x1c0], RZ ;  /* 0x0000700000007a24 */ /* 0x000fe200078e02ff */
[C---:B---3--:R-:W-:Y:S02]  /*3910*/  IADD3 R5, R221.reuse, 0x32370b8f, RZ ;  /* 0x32370b8fdd057810 */ /* 0x048fe40007ffe0ff */
[C---:B------:R-:W-:Y:S01]  /*3920*/  IADD3 R4, R221.reuse, -0x126145ec, RZ ;  /* 0xed9eba14dd047810 */ /* 0x040fe20007ffe0ff */
[C---:B------:R-:W-:Y:S01]  /*3930*/  IMAD.SHL.U32 R249, R0.reuse, 0x10, RZ ;  /* 0x0000001000f97824 */ /* 0x040fe200078e00ff */
[C---:B------:R-:W-:Y:S01]  /*3940*/  IADD3 R5, R221.reuse, -0x56f99767, RZ ;  /* 0xa9066899dd057810 */ /* 0x040fe20007ffe0ff */
[----:B------:R-:W-:Y:S01]  /*3950*/  IMAD.SHL.U32 R215, R0, 0x8, RZ ;  /* 0x0000000800d77824 */ /* 0x000fe200078e00ff */
[----:B------:R-:W-:Y:S02]  /*3960*/  IADD3 R4, R221, 0x646e171e, RZ ;  /* 0x646e171edd047810 */ /* 0x000fe40007ffe0ff */
[C---:B------:R-:W-:Y:S02]  /*3970*/  IADD3 R252, R249.reuse, 0x20, RZ ;  /* 0x00000020f9fc7810 */ /* 0x040fe40007ffe0ff */
[----:B------:R-:W-:-:S02]  /*3980*/  IADD3 R251, R249, 0x40, RZ ;  /* 0x00000040f9fb7810 */ /* 0x000fc40007ffe0ff */
[----:B------:R-:W-:Y:S01]  /*3990*/  IADD3 R229, R221, -0x4498517b, RZ ;  /* 0xbb67ae85dde57810 */ /* 0x000fe20007ffe0ff */
[C---:B------:R-:W-:Y:S01]  /*39a0*/  IMAD.IADD R246, R215.reuse, 0x1, R252 ;  /* 0x00000001d7f67824 */ /* 0x040fe200078e02fc */
[----:B------:R-:W-:Y:S01]  /*39b0*/  LOP3.LUT R234, R234, R220, RZ, 0x3c, !PT ;  /* 0x000000dceaea7212 */ /* 0x000fe200078e3cff */
[C---:B------:R-:W-:Y:S01]  /*39c0*/  IMAD.IADD R245, R215.reuse, 0x1, R251 ;  /* 0x00000001d7f57824 */ /* 0x040fe200078e02fb */
[C---:B------:R-:W-:Y:S01]  /*39d0*/  IADD3 R233, R220.reuse, -0x61c88647, RZ ;  /* 0x9e3779b9dce97810 */ /* 0x040fe20007ffe0ff */
[C---:B------:R-:W-:Y:S01]  /*39e0*/  IMAD.IADD R5, R215.reuse, 0x1, R246 ;  /* 0x00000001d7057824 */ /* 0x040fe200078e02f6 */
[C---:B------:R-:W-:Y:S01]  /*39f0*/  IADD3 R243, R220.reuse, 0x3c6ef372, RZ ;  /* 0x3c6ef372dcf37810 */ /* 0x040fe20007ffe0ff */
[C---:B------:R-:W-:Y:S01]  /*3a00*/  IMAD.IADD R4, R215.reuse, 0x1, R245 ;  /* 0x00000001d7047824 */ /* 0x040fe200078e02f5 */
[C---:B------:R-:W-:Y:S01]  /*3a10*/  IADD3 R232, R220.reuse, -0x255992d5, RZ ;  /* 0xdaa66d2bdce87810 */ /* 0x040fe20007ffe0ff */
[C---:B------:R-:W-:Y:S01]  /*3a20*/  IMAD.IADD R225, R215.reuse, 0x1, R5 ;  /* 0x00000001d7e17824 */ /* 0x040fe200078e0205 */
[C---:B------:R-:W-:Y:S01]  /*3a30*/  IADD3 R231, R220.reuse, 0x78dde6e4, RZ ;  /* 0x78dde6e4dce77810 */ /* 0x040fe20007ffe0ff */
[C---:B------:R-:W-:Y:S01]  /*3a40*/  IMAD.IADD R223, R215.reuse, 0x1, R4 ;  /* 0x00000001d7df7824 */ /* 0x040fe200078e0204 */
[C---:B------:R-:W-:Y:S01]  /*3a50*/  IADD3 R230, R220.reuse, 0x1715609d, RZ ;  /* 0x1715609ddce67810 */ /* 0x040fe20007ffe0ff */
[C---:B------:R-:W-:Y:S01]  /*3a60*/  IMAD.IADD R224, R215.reuse, 0x1, R225 ;  /* 0x00000001d7e07824 */ /* 0x040fe200078e02e1 */
[----:B------:R-:W-:Y:S01]  /*3a70*/  IADD3 R228, R220, -0x4ab325aa, RZ ;  /* 0xb54cda56dce47810 */ /* 0x000fe20007ffe0ff */
[----:B------:R-:W-:Y:S01]  /*3a80*/  IMAD.IADD R222, R215, 0x1, R223 ;  /* 0x00000001d7de7824 */ /* 0x000fe200078e02df */
[----:B------:R-:W-:Y:S01]  /*3a90*/  IADD3 R6, R221, 0x76cf5d0a, RZ ;  /* 0x76cf5d0add067810 */ /* 0x000fe20007ffe0ff */
[C---:B------:R-:W-:Y:S01]  /*3aa0*/  IMAD.IADD R227, R215.reuse, 0x1, R224 ;  /* 0x00000001d7e37824 */ /* 0x040fe200078e02e0 */
[----:B------:R-:W-:Y:S01]  /*3ab0*/  IADD3 R220, R208, 0x20, RZ ;  /* 0x00000020d0dc7810 */ /* 0x000fe20007ffe0ff */
[----:B------:R-:W-:Y:S01]  /*3ac0*/  IMAD.IADD R226, R215, 0x1, R222 ;  /* 0x00000001d7e27824 */ /* 0x000fe200078e02de */
[----:B------:R-:W-:-:S02]  /*3ad0*/  LOP3.LUT R229, R240, R229, RZ, 0x3c, !PT ;  /* 0x000000e5f0e57212 */ /* 0x000fc400078e3cff */
.L_x_429:
[----:B------:R-:W0:Y:S01]  /*3ae0*/  LDGDEPBAR ;  /* 0x00000000000079af */ /* 0x000e220000000000 */
[----:B------:R-:W-:Y:S01]  /*3af0*/  IMAD.IADD R0, R186, 0x1, R178 ;  /* 0x00000001ba007824 */ /* 0x000fe200078e02b2 */
[----:B-----5:R-:W-:Y:S01]  /*3b00*/  FSETP.NEU.FTZ.AND P0, PT, R213, -INF , PT ;  /* 0xff800000d500780b */ /* 0x020fe20003f1d000 */
[----:B------:R-:W-:Y:S01]  /*3b10*/  IMAD.SHL.U32 R188, R247, 0x20, RZ ;  /* 0x00000020f7bc7824 */ /* 0x000fe200078e00ff */
[----:B------:R-:W-:Y:S01]  /*3b20*/  ULDC.U8 UR4, c[0x0][0x2d8] ;  /* 0x0000b60000047ab9 */ /* 0x000fe20000000000 */
[----:B------:R-:W-:Y:S04]  /*3b30*/  DEPBAR.LE SB0, 0x0 ;  /* 0x000080000000791a */ /* 0x000fe80000000000 */
[----:B------:R-:W-:Y:S08]  /*3b40*/  BAR.SYNC.DEFER_BLOCKING 0x0 ;  /* 0x0000000000007b1d */ /* 0x000ff00000010000 */
[----:B------:R-:W-:Y:S08]  /*3b50*/  LDSM.16.M88.4 R32, [R178] ;  /* 0x00000000b220783b */ /* 0x000ff00000000200 */
[----:B------:R-:W1:Y:S08]  /*3b60*/  LDSM.16.M88.4 R16, [R176+0x9000] ;  /* 0x00900000b010783b */ /* 0x000e700000000200 */
[----:B------:R-:W2:Y:S08]  /*3b70*/  LDSM.16.M88.4 R28, [R178+0x800] ;  /* 0x00080000b21c783b */ /* 0x000eb00000000200 */
[----:B------:R-:W3:Y:S08]  /*3b80*/  LDSM.16.M88.4 R132, [R176+0x9400] ;  /* 0x00940000b084783b */ /* 0x000ef00000000200 */
[----:B------:R-:W-:Y:S08]  /*3b90*/  LDSM.16.M88.4 R136, [R0] ;  /* 0x000000000088783b */ /* 0x000ff00000000200 */
[----:B------:R-:W4:Y:S01]  /*3ba0*/  LDSM.16.M88.4 R140, [R177+0x9000] ;  /* 0x00900000b18c783b */ /* 0x000f220000000200 */
[-C--:B-1----:R-:W-:Y:S07]  /*3bb0*/  HMMA.16816.F32 R4, R32, R16.reuse, RZ ;  /* 0x000000102004723c */ /* 0x082fee00000018ff */
[----:B------:R-:W1:Y:S01]  /*3bc0*/  LDSM.16.M88.4 R144, [R0+0x800] ;  /* 0x000800000090783b */ /* 0x000e620000000200 */
[C---:B--2---:R-:W-:Y:S07]  /*3bd0*/  HMMA.16816.F32 R8, R28.reuse, R16, RZ ;  /* 0x000000101c08723c */ /* 0x044fee00000018ff */
[----:B------:R-:W2:Y:S01]  /*3be0*/  LDSM.16.M88.4 R148, [R177+0x9400] ;  /* 0x00940000b194783b */ /* 0x000ea20000000200 */
[-C--:B------:R-:W-:Y:S07]  /*3bf0*/  HMMA.16816.F32 R12, R28, R18.reuse, RZ ;  /* 0x000000121c0c723c */ /* 0x080fee00000018ff */
[----:B------:R-:W-:Y:S01]  /*3c00*/  LDSM.16.M88.4 R152, [R178+0x1000] ;  /* 0x00100000b298783b */ /* 0x000fe20000000200 */
[C---:B------:R-:W-:Y:S07]  /*3c10*/  HMMA.16816.F32 R16, R32.reuse, R18, RZ ;  /* 0x000000122010723c */ /* 0x040fee00000018ff */
[----:B------:R-:W1:Y:S01]  /*3c20*/  LDSM.16.M88.4 R156, [R176+0xb000] ;  /* 0x00b00000b09c783b */ /* 0x000e620000000200 */
[-C--:B---3--:R-:W-:Y:S07]  /*3c30*/  HMMA.16816.F32 R20, R32, R132.reuse, RZ ;  /* 0x000000842014723c */ /* 0x088fee00000018ff */
[----:B------:R-:W3:Y:S01]  /*3c40*/  LDSM.16.M88.4 R160, [R178+0x1800] ;  /* 0x00180000b2a0783b */ /* 0x000ee20000000200 */
[C---:B------:R-:W-:Y:S07]  /*3c50*/  HMMA.16816.F32 R24, R28.reuse, R132, RZ ;  /* 0x000000841c18723c */ /* 0x040fee00000018ff */
[----:B------:R-:W-:Y:S01]  /*3c60*/  LDSM.16.M88.4 R164, [R0+0x1000] ;  /* 0x0010000000a4783b */ /* 0x000fe20000000200 */
[-C--:B------:R-:W-:Y:S07]  /*3c70*/  HMMA.16816.F32 R28, R28, R134.reuse, RZ ;  /* 0x000000861c1c723c */ /* 0x080fee00000018ff */
[----:B------:R-:W-:Y:S01]  /*3c80*/  LDSM.16.M88.4 R168, [R177+0xb000] ;  /* 0x00b00000b1a8783b */ /* 0x000fe20000000200 */
[----:B------:R-:W-:Y:S07]  /*3c90*/  HMMA.16816.F32 R32, R32, R134, RZ ;  /* 0x000000862020723c */ /* 0x000fee00000018ff */
[----:B------:R-:W3:Y:S01]  /*3ca0*/  LDSM.16.M88.4 R132, [R176+0xb400] ;  /* 0x00b40000b084783b */ /* 0x000ee20000000200 */
[-C--:B----4-:R-:W-:Y:S07]  /*3cb0*/  HMMA.16816.F32 R4, R136, R140.reuse, R4 ;  /* 0x0000008c8804723c */ /* 0x090fee0000001804 */
[----:B------:R-:W4:Y:S01]  /*3cc0*/  LDSM.16.M88.4 R172, [R0+0x1800] ;  /* 0x0018000000ac783b */ /* 0x000f220000000200 */
[C---:B-1----:R-:W-:Y:S08]  /*3cd0*/  HMMA.16816.F32 R8, R144.reuse, R140, R8 ;  /* 0x0000008c9008723c */ /* 0x042ff00000001808 */
[-C--:B------:R-:W-:Y:S08]  /*3ce0*/  HMMA.16816.F32 R12, R144, R142.reuse, R12 ;  /* 0x0000008e900c723c */ /* 0x080ff0000000180c */
[C---:B------:R-:W-:Y:S01]  /*3cf0*/  HMMA.16816.F32 R16, R136.reuse, R142, R16 ;  /* 0x0000008e8810723c */ /* 0x040fe20000001810 */
[----:B------:R-:W-:Y:S07]  /*3d00*/  LDSM.16.M88.4 R140, [R176+0xd000] ;  /* 0x00d00000b08c783b */ /* 0x000fee0000000200 */
[-C--:B--2---:R-:W-:Y:S08]  /*3d10*/  HMMA.16816.F32 R20, R136, R148.reuse, R20 ;  /* 0x000000948814723c */ /* 0x084ff00000001814 */
[C---:B------:R-:W-:Y:S08]  /*3d20*/  HMMA.16816.F32 R24, R144.reuse, R148, R24 ;  /* 0x000000949018723c */ /* 0x040ff00000001818 */
[-C--:B------:R-:W-:Y:S01]  /*3d30*/  HMMA.16816.F32 R28, R144, R150.reuse, R28 ;  /* 0x00000096901c723c */ /* 0x080fe2000000181c */
[----:B------:R-:W-:Y:S07]  /*3d40*/  LDSM.16.M88.4 R144, [R178+0x2800] ;  /* 0x00280000b290783b */ /* 0x000fee0000000200 */
[----:B------:R-:W-:Y:S01]  /*3d50*/  HMMA.16816.F32 R32, R136, R150, R32 ;  /* 0x000000968820723c */ /* 0x000fe20000001820 */
[----:B------:R-:W1:Y:S07]  /*3d60*/  LDSM.16.M88.4 R136, [R177+0xb400] ;  /* 0x00b40000b188783b */ /* 0x000e6e0000000200 */
[-C--:B------:R-:W-:Y:S01]  /*3d70*/  HMMA.16816.F32 R4, R152, R156.reuse, R4 ;  /* 0x0000009c9804723c */ /* 0x080fe20000001804 */
[----:B------:R-:W-:Y:S07]  /*3d80*/  LDSM.16.M88.4 R148, [R176+0xd400] ;  /* 0x00d40000b094783b */ /* 0x000fee0000000200 */
[C---:B---3--:R-:W-:Y:S08]  /*3d90*/  HMMA.16816.F32 R8, R160.reuse, R156, R8 ;  /* 0x0000009ca008723c */ /* 0x048ff00000001808 */
[-C--:B------:R-:W-:Y:S08]  /*3da0*/  HMMA.16816.F32 R12, R160, R158.reuse, R12 ;  /* 0x0000009ea00c723c */ /* 0x080ff0000000180c */
[C---:B------:R-:W-:Y:S01]  /*3db0*/  HMMA.16816.F32 R16, R152.reuse, R158, R16 ;  /* 0x0000009e9810723c */ /* 0x040fe20000001810 */
[----:B------:R-:W-:Y:S07]  /*3dc0*/  LDSM.16.M88.4 R156, [R177+0xd000] ;  /* 0x00d00000b19c783b */ /* 0x000fee0000000200 */
[-C--:B------:R-:W-:Y:S08]  /*3dd0*/  HMMA.16816.F32 R20, R152, R132.reuse, R20 ;  /* 0x000000849814723c */ /* 0x080ff00000001814 */
[C---:B------:R-:W-:Y:S08]  /*3de0*/  HMMA.16816.F32 R24, R160.reuse, R132, R24 ;  /* 0x00000084a018723c */ /* 0x040ff00000001818 */
[-C--:B------:R-:W-:Y:S07]  /*3df0*/  HMMA.16816.F32 R28, R160, R134.reuse, R28 ;  /* 0x00000086a01c723c */ /* 0x080fee000000181c */
[----:B------:R-:W-:Y:S01]  /*3e00*/  IADD3 R163, R221, 0x76cf5d0a, RZ ;  /* 0x76cf5d0adda37810 */ /* 0x000fe20007ffe0ff */
[----:B------:R-:W-:Y:S01]  /*3e10*/  HMMA.16816.F32 R32, R152, R134, R32 ;  /* 0x000000869820723c */ /* 0x000fe20000001820 */
[----:B------:R-:W2:Y:S07]  /*3e20*/  LDSM.16.M88.4 R132, [R178+0x2000] ;  /* 0x00200000b284783b */ /* 0x000eae0000000200 */
[-C--:B------:R-:W-:Y:S01]  /*3e30*/  HMMA.16816.F32 R4, R164, R168.reuse, R4 ;  /* 0x000000a8a404723c */ /* 0x080fe20000001804 */
[----:B------:R-:W3:Y:S07]  /*3e40*/  LDSM.16.M88.4 R152, [R0+0x2000] ;  /* 0x002000000098783b */ /* 0x000eee0000000200 */
[C---:B----4-:R-:W-:Y:S08]  /*3e50*/  HMMA.16816.F32 R8, R172.reuse, R168, R8 ;  /* 0x000000a8ac08723c */ /* 0x050ff00000001808 */
[-C--:B------:R-:W-:Y:S08]  /*3e60*/  HMMA.16816.F32 R12, R172, R170.reuse, R12 ;  /* 0x000000aaac0c723c */ /* 0x080ff0000000180c */
[C---:B------:R-:W-:Y:S08]  /*3e70*/  HMMA.16816.F32 R16, R164.reuse, R170, R16 ;  /* 0x000000aaa410723c */ /* 0x040ff00000001810 */
[-C--:B-1----:R-:W-:Y:S08]  /*3e80*/  HMMA.16816.F32 R20, R164, R136.reuse, R20 ;  /* 0x00000088a414723c */ /* 0x082ff00000001814 */
[C---:B------:R-:W-:Y:S07]  /*3e90*/  HMMA.16816.F32 R24, R172.reuse, R136, R24 ;  /* 0x00000088ac18723c */ /* 0x040fee0000001818 */
[----:B------:R-:W-:Y:S01]  /*3ea0*/  IMAD.SHL.U32 R137, R193, 0x40, RZ ;  /* 0x00000040c1897824 */ /* 0x000fe200078e00ff */
[-C--:B------:R-:W-:Y:S01]  /*3eb0*/  HMMA.16816.F32 R28, R172, R138.reuse, R28 ;  /* 0x0000008aac1c723c */ /* 0x080fe2000000181c */
[----:B------:R-:W-:Y:S03]  /*3ec0*/  IMAD.SHL.U32 R136, R218, 0x80, RZ ;  /* 0x00000080da887824 */ /* 0x000fe600078e00ff */
[----:B------:R-:W-:Y:S02]  /*3ed0*/  ISETP.GE.AND P6, PT, R137, R244, PT ;  /* 0x000000f48900720c */ /* 0x000fe40003fc6270 */
[----:B------:R-:W-:Y:S02]  /*3ee0*/  IADD3 R136, R136, 0x80, RZ ;  /* 0x0000008088887810 */ /* 0x000fe40007ffe0ff */
[----:B------:R-:W-:Y:S02]  /*3ef0*/  HMMA.16816.F32 R32, R164, R138, R32 ;  /* 0x0000008aa420723c */ /* 0x000fe40000001820 */
[----:B------:R-:W-:Y:S02]  /*3f00*/  ISETP.LT.AND P6, PT, R136, R200, P6 ;  /* 0x000000c88800720c */ /* 0x000fe400037c1270 */
[----:B------:R-:W-:Y:S03]  /*3f10*/  IMAD R136, R193, 0x4, R250 ;  /* 0x00000004c1887824 */ /* 0x000fe600078e02fa */
[C---:B------:R-:W-:Y:S01]  /*3f20*/  IADD3 R165, R221.reuse, 0x32370b8f, RZ ;  /* 0x32370b8fdda57810 */ /* 0x040fe20007ffe0ff */
[-C--:B--2---:R-:W-:Y:S01]  /*3f30*/  HMMA.16816.F32 R4, R132, R140.reuse, R4 ;  /* 0x0000008c8404723c */ /* 0x084fe20000001804 */
[----:B------:R-:W-:Y:S03]  /*3f40*/  IADD3 R164, R221, -0x126145ec, RZ ;  /* 0xed9eba14dda47810 */ /* 0x000fe60007ffe0ff */
[----:B------:R-:W-:Y:S03]  /*3f50*/  IMAD R138, R218, 0x4, R247 ;  /* 0x00000004da8a7824 */ /* 0x000fe600078e02f7 */
[----:B------:R-:W1:Y:S01]  /*3f60*/  @!P6 S2R R139, SR_TID.X ;  /* 0x00000000008be919 */ /* 0x000e620000002100 */
[C---:B------:R-:W-:Y:S01]  /*3f70*/  HMMA.16816.F32 R8, R144.reuse, R140, R8 ;  /* 0x0000008c9008723c */ /* 0x040fe20000001808 */
[----:B------:R-:W-:Y:S06]  /*3f80*/  LOP3.LUT R138, R241, R221, R138, 0x96, !PT ;  /* 0x000000ddf18a7212 */ /* 0x000fec00078e968a */
[----:B------:R-:W-:Y:S01]  /*3f90*/  FMUL.FTZ R140, R213, 1.4426950216293334961 ;  /* 0x3fb8aa3bd58c7820 */ /* 0x000fe20000410000 */
[-C--:B------:R-:W-:Y:S08]  /*3fa0*/  HMMA.16816.F32 R12, R144, R142.reuse, R12 ;  /* 0x0000008e900c723c */ /* 0x080ff0000000180c */
[C---:B------:R-:W-:Y:S01]  /*3fb0*/  HMMA.16816.F32 R16, R132.reuse, R142, R16 ;  /* 0x0000008e8410723c */ /* 0x040fe20000001810 */
[----:B-1----:R-:W-:Y:S07]  /*3fc0*/  @!P6 IMAD.SHL.U32 R139, R139, 0x2, RZ ;  /* 0x000000028b8be824 */ /* 0x002fee00078e00ff */
[-C--:B------:R-:W-:Y:S01]  /*3fd0*/  HMMA.16816.F32 R20, R132, R148.reuse, R20 ;  /* 0x000000948414723c */ /* 0x080fe20000001814 */
[C---:B------:R-:W-:Y:S07]  /*3fe0*/  IMAD.WIDE.U32 R142, R136.reuse, -0x326172a9, RZ ;  /* 0xcd9e8d57888e7825 */ /* 0x040fee00078e00ff */
[C---:B------:R-:W-:Y:S08]  /*3ff0*/  HMMA.16816.F32 R24, R144.reuse, R148, R24 ;  /* 0x000000949018723c */ /* 0x040ff00000001818 */
[-C--:B------:R-:W-:Y:S07]  /*4000*/  HMMA.16816.F32 R28, R144, R150.reuse, R28 ;  /* 0x00000096901c723c */ /* 0x080fee000000181c */
[-C--:B------:R-:W-:Y:S01]  /*4010*/  LOP3.LUT R146, R143, R234.reuse, RZ, 0x3c, !PT ;  /* 0x000000ea8f927212 */ /* 0x080fe200078e3cff */
[----:B------:R-:W-:Y:S01]  /*4020*/  HMMA.16816.F32 R32, R132, R150, R32 ;  /* 0x000000968420723c */ /* 0x000fe20000001820 */
[----:B------:R-:W-:Y:S01]  /*4030*/  IADD3 R144, R136, 0x2, RZ ;  /* 0x0000000288907810 */ /* 0x000fe20007ffe0ff */
[----:B------:R1:W2:Y:S02]  /*4040*/  LDSM.16.M88.4 R132, [R0+0x2800] ;  /* 0x002800000084783b */ /* 0x0002a40000000200 */
[----:B------:R-:W-:Y:S02]  /*4050*/  FMUL.FTZ R136, R214, 1.4426950216293334961 ;  /* 0x3fb8aa3bd6887820 */ /* 0x000fe40000410000 */
[----:B------:R-:W-:Y:S02]  /*4060*/  IMAD.WIDE.U32 R144, R144, -0x326172a9, RZ ;  /* 0xcd9e8d5790907825 */ /* 0x000fe400078e00ff */
[-C--:B---3--:R-:W-:Y:S04]  /*4070*/  HMMA.16816.F32 R4, R152, R156.reuse, R4 ;  /* 0x0000009c9804723c */ /* 0x088fe80000001804 */
[----:B------:R-:W-:Y:S02]  /*4080*/  LOP3.LUT R145, R145, R234, RZ, 0x3c, !PT ;  /* 0x000000ea91917212 */ /* 0x000fe400078e3cff */
[----:B-1----:R-:W-:Y:S06]  /*4090*/  @!P6 IADD3 R0, -R238, 0x1, R210 ;  /* 0x00000001ee00e810 */ /* 0x002fec0007ffe1d2 */
[----:B------:R-:W-:Y:S02]  /*40a0*/  @!P6 IADD3 R137, R137, R0, R200 ;  /* 0x000000008989e210 */ /* 0x000fe40007ffe0c8 */
[----:B------:R-:W-:Y:S01]  /*40b0*/  @!P6 LOP3.LUT R0, R188, 0x6, R139, 0xf8, !PT ;  /* 0x00000006bc00e812 */ /* 0x000fe200078ef88b */
[----:B------:R-:W-:Y:S01]  /*40c0*/  IMAD.WIDE.U32 R138, R138, -0x326172a9, RZ ;  /* 0xcd9e8d578a8a7825 */ /* 0x000fe200078e00ff */
[----:B------:R-:W-:Y:S03]  /*40d0*/  @!P6 IMNMX R141, R137, R200, PT ;  /* 0x000000c8898de217 */ /* 0x000fe60003800200 */
[----:B------:R-:W-:Y:S01]  /*40e0*/  @!P6 IMAD R0, R218, 0x80, R0 ;  /* 0x00000080da00e824 */ /* 0x000fe200078e0200 */
[C-C-:B------:R-:W-:Y:S01]  /*40f0*/  LOP3.LUT R160, R139.reuse, R144, R233.reuse, 0x96, !PT ;  /* 0x000000908ba07212 */ /* 0x140fe200078e96e9 */
[----:B------:R-:W-:Y:S01]  /*4100*/  FMUL.FTZ R144, R212, 1.4426950216293334961 ;  /* 0x3fb8aa3bd4907820 */ /* 0x000fe20000410000 */
[----:B------:R-:W-:Y:S02]  /*4110*/  LOP3.LUT R150, R139, R142, R233, 0x96, !PT ;  /* 0x0000008e8b967212 */ /* 0x000fe400078e96e9 */
[----:B------:R-:W-:Y:S01]  /*4120*/  LOP3.LUT R148, R138, R243, RZ, 0x3c, !PT ;  /* 0x000000f38a947212 */ /* 0x000fe200078e3cff */
[----:B------:R-:W-:Y:S01]  /*4130*/  IMAD.WIDE.U32 R160, R160, -0x2daee0ad, RZ ;  /* 0xd2511f53a0a07825 */ /* 0x000fe200078e00ff */
[CC--:B------:R-:W-:Y:S01]  /*4140*/  @!P6 ISETP.GE.AND P1, PT, R0.reuse, R141.reuse, PT ;  /* 0x0000008d0000e20c */ /* 0x0c0fe20003f26270 */
[C---:B--2---:R-:W-:Y:S01]  /*4150*/  HMMA.16816.F32 R8, R132.reuse, R156, R8 ;  /* 0x0000009c8408723c */ /* 0x044fe20000001808 */
[----:B------:R-:W-:Y:S01]  /*4160*/  @!P6 IADD3 R143, R0, 0x1, RZ ;  /* 0x00000001008fe810 */ /* 0x000fe20007ffe0ff */
[----:B------:R-:W-:Y:S01]  /*4170*/  IMAD.WIDE.U32 R150, R150, -0x2daee0ad, RZ ;  /* 0xd2511f5396967825 */ /* 0x000fe200078e00ff */
[----:B------:R-:W-:Y:S02]  /*4180*/  @!P6 FSEL R4, R4, -INF , !P1 ;  /* 0xff8000000404e808 */ /* 0x000fe40004800000 */
[----:B------:R-:W-:Y:S01]  /*4190*/  @!P6 ISETP.GE.AND P1, PT, R143, R141, PT ;  /* 0x0000008d8f00e20c */ /* 0x000fe20003f26270 */
[----:B------:R-:W-:Y:S01]  /*41a0*/  FMUL.FTZ R138, R211, 1.4426950216293334961 ;  /* 0x3fb8aa3bd38a7820 */ /* 0x000fe20000410000 */
[----:B------:R-:W-:Y:S01]  /*41b0*/  FSEL R142, R140, RZ, P0 ;  /* 0x000000ff8c8e7208 */ /* 0x000fe20000000000 */
[-C--:B------:R-:W-:Y:S01]  /*41c0*/  HMMA.16816.F32 R12, R132, R158.reuse, R12 ;  /* 0x0000009e840c723c */ /* 0x080fe2000000180c */
[----:B------:R-:W-:Y:S02]  /*41d0*/  @!P6 FSEL R5, R5, -INF , !P1 ;  /* 0xff8000000505e808 */ /* 0x000fe40004800000 */
[----:B------:R-:W-:Y:S01]  /*41e0*/  FSETP.NEU.FTZ.AND P0, PT, R214, -INF , PT ;  /* 0xff800000d600780b */ /* 0x000fe20003f1d000 */
[--C-:B------:R-:W-:Y:S01]  /*41f0*/  FFMA.FTZ R4, R4, c[0x0][0x23c], -R142.reuse ;  /* 0x00008f0004047a23 */ /* 0x100fe2000001088e */
[----:B------:R-:W-:Y:S02]  /*4200*/  @!P6 IADD3 R140, R137, 0x8, RZ ;  /* 0x00000008898ce810 */ /* 0x000fe40007ffe0ff */
[----:B------:R-:W-:Y:S01]  /*4210*/  FSEL R139, R136, RZ, P0 ;  /* 0x000000ff888b7208 */ /* 0x000fe20000000000 */
[----:B------:R-:W-:Y:S01]  /*4220*/  FFMA.FTZ R136, R5, c[0x0][0x23c], -R142 ;  /* 0x00008f0005887a23 */ /* 0x000fe2000001088e */
[----:B------:R-:W-:Y:S01]  /*4230*/  @!P6 IMNMX R140, R140, R200, PT ;  /* 0x000000c88c8ce217 */ /* 0x000fe20003800200 */
[C---:B------:R-:W-:Y:S01]  /*4240*/  HMMA.16816.F32 R16, R152.reuse, R158, R16 ;  /* 0x0000009e9810723c */ /* 0x040fe20000001810 */
[----:B------:R1:W-:Y:S02]  /*4250*/  MUFU.EX2 R170, R4 ;  /* 0x0000000400aa7308 */ /* 0x0003e40000000800 */
[-C--:B------:R-:W-:Y:S02]  /*4260*/  @!P6 ISETP.GE.AND P1, PT, R0, R140.reuse, PT ;  /* 0x0000008c0000e20c */ /* 0x080fe40003f26270 */
[----:B------:R-:W-:Y:S02]  /*4270*/  @!P6 ISETP.GE.AND P0, PT, R143, R140, PT ;  /* 0x0000008c8f00e20c */ /* 0x000fe40003f06270 */
[----:B------:R-:W-:Y:S02]  /*4280*/  @!P6 FSEL R6, R6, -INF , !P1 ;  /* 0xff8000000606e808 */ /* 0x000fe40004800000 */
[----:B------:R-:W-:Y:S02]  /*4290*/  @!P6 FSEL R7, R7, -INF , !P0 ;  /* 0xff8000000707e808 */ /* 0x000fe40004000000 */
[----:B------:R-:W-:Y:S01]  /*42a0*/  FSETP.NEU.FTZ.AND P0, PT, R211, -INF , PT ;  /* 0xff800000d300780b */ /* 0x000fe20003f1d000 */
[----:B------:R2:W3:Y:S01]  /*42b0*/  MUFU.EX2 R169, R136 ;  /* 0x0000008800a97308 */ /* 0x0004e20000000800 */
[--C-:B------:R-:W-:Y:S02]  /*42c0*/  FFMA.FTZ R6, R6, c[0x0][0x23c], -R139.reuse ;  /* 0x00008f0006067a23 */ /* 0x100fe4000001088b */
[----:B------:R-:W-:Y:S01]  /*42d0*/  FSEL R138, R138, RZ, P0 ;  /* 0x000000ff8a8a7208 */ /* 0x000fe20000000000 */
[----:B------:R-:W-:Y:S01]  /*42e0*/  FFMA.FTZ R7, R7, c[0x0][0x23c], -R139 ;  /* 0x00008f0007077a23 */ /* 0x000fe2000001088b */
[----:B------:R-:W-:Y:S05]  /*42f0*/  FSETP.NEU.FTZ.AND P0, PT, R212, -INF , PT ;  /* 0xff800000d400780b */ /* 0x000fea0003f1d000 */
[----:B------:R-:W4:Y:S01]  /*4300*/  MUFU.EX2 R168, R6 ;  /* 0x0000000600a87308 */ /* 0x000f220000000800 */
[----:B-1----:R-:W-:Y:S01]  /*4310*/  IMAD.WIDE.U32 R4, R146, -0x2daee0ad, RZ ;  /* 0xd2511f5392047825 */ /* 0x002fe200078e00ff */
[----:B------:R-:W-:Y:S04]  /*4320*/  @!P6 IADD3 R146, R137, 0x28, RZ ;  /* 0x000000288992e810 */ /* 0x000fe80007ffe0ff */
[----:B------:R-:W-:Y:S02]  /*4330*/  LOP3.LUT R147, R229, R5, RZ, 0x3c, !PT ;  /* 0x00000005e5937212 */ /* 0x000fe400078e3cff */
[--C-:B------:R-:W-:Y:S02]  /*4340*/  LOP3.LUT R162, R151, R4, R163.reuse, 0x96, !PT ;  /* 0x0000000497a27212 */ /* 0x100fe400078e96a3 */
[----:B------:R1:W1:Y:S01]  /*4350*/  MUFU.EX2 R175, R7 ;  /* 0x0000000700af7308 */ /* 0x0002620000000800 */
[----:B------:R-:W-:Y:S01]  /*4360*/  IMAD.WIDE.U32 R4, R145, -0x2daee0ad, RZ ;  /* 0xd2511f5391047825 */ /* 0x000fe200078e00ff */
[----:B--2---:R-:W-:Y:S02]  /*4370*/  @!P6 IADD3 R136, R137, 0x20, RZ ;  /* 0x000000208988e810 */ /* 0x004fe40007ffe0ff */
[----:B------:R-:W-:Y:S02]  /*4380*/  FSEL R137, R144, RZ, P0 ;  /* 0x000000ff90897208 */ /* 0x000fe40000000000 */
[----:B------:R-:W-:Y:S02]  /*4390*/  @!P6 IMNMX R136, R136, R200, PT ;  /* 0x000000c88888e217 */ /* 0x000fe40003800200 */
[----:B------:R-:W-:Y:S02]  /*43a0*/  LOP3.LUT R149, R229, R5, RZ, 0x3c, !PT ;  /* 0x00000005e5957212 */ /* 0x000fe400078e3cff */
[----:B------:R-:W-:Y:S02]  /*43b0*/  @!P6 ISETP.GE.AND P1, PT, R0, R136, PT ;  /* 0x000000880000e20c */ /* 0x000fe40003f26270 */
[----:B------:R-:W-:Y:S01]  /*43c0*/  LOP3.LUT R156, R161, R4, R163, 0x96, !PT ;  /* 0x00000004a19c7212 */ /* 0x000fe200078e96a3 */
[----:B------:R-:W-:Y:S01]  /*43d0*/  IMAD.WIDE.U32 R162, R162, -0x326172a9, RZ ;  /* 0xcd9e8d57a2a27825 */ /* 0x000fe200078e00ff */
[----:B------:R-:W-:Y:S02]  /*43e0*/  @!P6 FSEL R8, R8, -INF , !P1 ;  /* 0xff8000000808e808 */ /* 0x000fe40004800000 */
[----:B------:R-:W-:Y:S01]  /*43f0*/  @!P6 ISETP.GE.AND P1, PT, R143, R136, PT ;  /* 0x000000888f00e20c */ /* 0x000fe20003f26270 */
[----:B------:R-:W-:Y:S03]  /*4400*/  IMAD.WIDE.U32 R156, R156, -0x326172a9, RZ ;  /* 0xcd9e8d579c9c7825 */ /* 0x000fe600078e00ff */
[----:B------:R-:W-:Y:S01]  /*4410*/  @!P6 FSEL R9, R9, -INF , !P1 ;  /* 0xff8000000909e808 */ /* 0x000fe20004800000 */
[--C-:B------:R-:W-:Y:S01]  /*4420*/  FFMA.FTZ R145, R8, c[0x0][0x23c], -R138.reuse ;  /* 0x00008f0008917a23 */ /* 0x100fe2000001088a */
[----:B------:R-:W-:Y:S01]  /*4430*/  @!P6 IMNMX R8, R146, R200, PT ;  /* 0x000000c89208e217 */ /* 0x000fe20003800200 */
[----:B-1----:R-:W1:Y:S01]  /*4440*/  LDSM.16.M88.4 R4, [R177+0xd400] ;  /* 0x00d40000b104783b */ /* 0x002e620000000200 */
[----:B------:R-:W-:Y:S01]  /*4450*/  IMAD.WIDE.U32 R146, R147, -0x326172a9, RZ ;  /* 0xcd9e8d5793927825 */ /* 0x000fe200078e00ff */
[----:B------:R2:W-:Y:S01]  /*4460*/  MUFU.EX2 R190, R145 ;  /* 0x0000009100be7308 */ /* 0x0005e20000000800 */
[----:B------:R-:W-:Y:S02]  /*4470*/  @!P6 ISETP.GE.AND P0, PT, R0, R8, PT ;  /* 0x000000080000e20c */ /* 0x000fe40003f06270 */
[----:B------:R-:W-:Y:S01]  /*4480*/  FFMA.FTZ R9, R9, c[0x0][0x23c], -R138 ;  /* 0x00008f0009097a23 */ /* 0x000fe2000001088a */
[----:B------:R-:W-:Y:S02]  /*4490*/  LOP3.LUT R147, R148, R147, RZ, 0x3c, !PT ;  /* 0x0000009394937212 */ /* 0x000fe400078e3cff */
[----:B------:R-:W-:Y:S02]  /*44a0*/  @!P6 FSEL R10, R10, -INF , !P0 ;  /* 0xff8000000a0ae808 */ /* 0x000fe40004000000 */
[----:B------:R-:W-:Y:S02]  /*44b0*/  LOP3.LUT R146, R163, R146, R232, 0x96, !PT ;  /* 0x00000092a3927212 */ /* 0x000fe400078e96e8 */
[-C--:B------:R-:W-:Y:S01]  /*44c0*/  @!P6 ISETP.GE.AND P0, PT, R143, R8.reuse, PT ;  /* 0x000000088f00e20c */ /* 0x080fe20003f06270 */
[----:B------:R3:W1:Y:S01]  /*44d0*/  MUFU.EX2 R188, R9 ;  /* 0x0000000900bc7308 */ /* 0x0006620000000800 */
[--C-:B------:R-:W-:Y:S01]  /*44e0*/  FFMA.FTZ R143, R10, c[0x0][0x23c], -R137.reuse ;  /* 0x00008f000a8f7a23 */ /* 0x100fe20000010889 */
[----:B------:R-:W-:Y:S02]  /*44f0*/  @!P6 IADD3 R10, R0, 0x9, RZ ;  /* 0x00000009000ae810 */ /* 0x000fe40007ffe0ff */
[----:B------:R-:W-:Y:S02]  /*4500*/  @!P6 FSEL R11, R11, -INF , !P0 ;  /* 0xff8000000b0be808 */ /* 0x000fe40004000000 */
[C---:B------:R-:W-:Y:S02]  /*4510*/  @!P6 ISETP.GE.AND P4, PT, R10.reuse, R8, PT ;  /* 0x000000080a00e20c */ /* 0x040fe40003f86270 */
[C---:B------:R-:W-:Y:S01]  /*4520*/  @!P6 ISETP.GE.AND P0, PT, R10.reuse, R136, PT ;  /* 0x000000880a00e20c */ /* 0x040fe20003f06270 */
[--C-:B------:R-:W-:Y:S01]  /*4530*/  FFMA.FTZ R11, R11, c[0x0][0x23c], -R137.reuse ;  /* 0x00008f000b0b7a23 */ /* 0x100fe20000010889 */
[----:B------:R-:W-:Y:S01]  /*4540*/  @!P6 FSEL R15, R15, -INF , !P4 ;  /* 0xff8000000f0fe808 */ /* 0x000fe20006000000 */
[----:B------:R-:W-:Y:S01]  /*4550*/  MUFU.EX2 R191, R143 ;  /* 0x0000008f00bf7308 */ /* 0x000fe20000000800 */
[----:B------:R-:W-:Y:S01]  /*4560*/  @!P6 FSEL R13, R13, -INF , !P0 ;  /* 0xff8000000d0de808 */ /* 0x000fe20004000000 */
[----:B--2---:R-:W-:Y:S01]  /*4570*/  IMAD.WIDE.U32 R144, R149, -0x326172a9, RZ ;  /* 0xcd9e8d5795907825 */ /* 0x004fe200078e00ff */
[----:B------:R-:W-:Y:S02]  /*4580*/  @!P6 ISETP.GE.AND P0, PT, R10, R140, PT ;  /* 0x0000008c0a00e20c */ /* 0x000fe40003f06270 */
[----:B------:R-:W-:Y:S01]  /*4590*/  IADD3 R149, R221, -0x56f99767, RZ ;  /* 0xa9066899dd957810 */ /* 0x000fe20007ffe0ff */
[----:B------:R-:W-:Y:S01]  /*45a0*/  FFMA.FTZ R13, R13, c[0x0][0x23c], -R138 ;  /* 0x00008f000d0d7a23 */ /* 0x000fe2000001088a */
[----:B------:R-:W-:Y:S01]  /*45b0*/  LOP3.LUT R148, R148, R145, RZ, 0x3c, !PT ;  /* 0x0000009194947212 */ /* 0x000fe200078e3cff */
[----:B------:R-:W-:Y:S01]  /*45c0*/  FFMA.FTZ R15, R15, c[0x0][0x23c], -R137 ;  /* 0x00008f000f0f7a23 */ /* 0x000fe20000010889 */
[----:B------:R-:W-:Y:S01]  /*45d0*/  @!P6 FSEL R19, R19, -INF , !P0 ;  /* 0xff8000001313e808 */ /* 0x000fe20004000000 */
[----:B------:R2:W2:Y:S01]  /*45e0*/  MUFU.EX2 R189, R11 ;  /* 0x0000000b00bd7308 */ /* 0x0004a20000000800 */
[----:B------:R-:W-:Y:S02]  /*45f0*/  LOP3.LUT R144, R157, R144, R232, 0x96, !PT ;  /* 0x000000909d907212 */ /* 0x000fe400078e96e8 */
[----:B---3--:R-:W-:Y:S01]  /*4600*/  @!P6 IADD3 R9, R0, 0x8, RZ ;  /* 0x000000080009e810 */ /* 0x008fe20007ffe0ff */
[----:B------:R-:W-:Y:S01]  /*4610*/  FFMA.FTZ R19, R19, c[0x0][0x23c], -R139 ;  /* 0x00008f0013137a23 */ /* 0x000fe2000001088b */
[-C--:B-1----:R-:W-:Y:S02]  /*4620*/  HMMA.16816.F32 R20, R152, R4.reuse, R20 ;  /* 0x000000049814723c */ /* 0x082fe40000001814 */
[C---:B------:R-:W-:Y:S02]  /*4630*/  @!P6 ISETP.GE.AND P5, PT, R9.reuse, R8, PT ;  /* 0x000000080900e20c */ /* 0x040fe40003fa6270 */
[CC--:B------:R-:W-:Y:S01]  /*4640*/  @!P6 ISETP.GE.AND P1, PT, R9.reuse, R141.reuse, PT ;  /* 0x0000008d0900e20c */ /* 0x0c0fe20003f26270 */
[----:B------:R-:W-:Y:S01]  /*4650*/  MUFU.EX2 R173, R15 ;  /* 0x0000000f00ad7308 */ /* 0x000fe20000000800 */
[----:B------:R-:W-:Y:S02]  /*4660*/  @!P6 FSEL R14, R14, -INF , !P5 ;  /* 0xff8000000e0ee808 */ /* 0x000fe40006800000 */
[----:B------:R-:W-:Y:S01]  /*4670*/  @!P6 FSEL R16, R16, -INF , !P1 ;  /* 0xff8000001010e808 */ /* 0x000fe20004800000 */
[C---:B------:R-:W-:Y:S01]  /*4680*/  HMMA.16816.F32 R24, R132.reuse, R4, R24 ;  /* 0x000000048418723c */ /* 0x040fe20000001818 */
[C---:B------:R-:W-:Y:S02]  /*4690*/  @!P6 ISETP.GE.AND P3, PT, R9.reuse, R136, PT ;  /* 0x000000880900e20c */ /* 0x040fe40003f66270 */
[----:B------:R-:W-:Y:S01]  /*46a0*/  @!P6 ISETP.GE.AND P2, PT, R9, R140, PT ;  /* 0x0000008c0900e20c */ /* 0x000fe20003f46270 */
[----:B------:R-:W-:Y:S01]  /*46b0*/  FFMA.FTZ R14, R14, c[0x0][0x23c], -R137 ;  /* 0x00008f000e0e7a23 */ /* 0x000fe20000010889 */
[----:B------:R-:W-:Y:S01]  /*46c0*/  @!P6 FSEL R12, R12, -INF , !P3 ;  /* 0xff8000000c0ce808 */ /* 0x000fe20005800000 */
[----:B------:R-:W-:Y:S01]  /*46d0*/  FFMA.FTZ R16, R16, c[0x0][0x23c], -R142 ;  /* 0x00008f0010107a23 */ /* 0x000fe2000001088e */
[-C--:B------:R-:W-:Y:S01]  /*46e0*/  @!P6 ISETP.GE.AND P3, PT, R10, R141.reuse, PT ;  /* 0x0000008d0a00e20c */ /* 0x080fe20003f66270 */
[----:B------:R1:W-:Y:S01]  /*46f0*/  MUFU.EX2 R174, R14 ;  /* 0x0000000e00ae7308 */ /* 0x0003e20000000800 */
[----:B------:R-:W-:Y:S01]  /*4700*/  @!P6 IADD3 R9, R0, 0x10, RZ ;  /* 0x000000100009e810 */ /* 0x000fe20007ffe0ff */
[-C--:B------:R-:W-:Y:S02]  /*4710*/  HMMA.16816.F32 R28, R132, R6.reuse, R28 ;  /* 0x00000006841c723c */ /* 0x080fe4000000181c */
[----:B------:R-:W-:Y:S01]  /*4720*/  @!P6 FSEL R17, R17, -INF , !P3 ;  /* 0xff8000001111e808 */ /* 0x000fe20005800000 */
[----:B------:R-:W-:Y:S01]  /*4730*/  FFMA.FTZ R12, R12, c[0x0][0x23c], -R138 ;  /* 0x00008f000c0c7a23 */ /* 0x000fe2000001088a */
[----:B------:R-:W-:Y:S01]  /*4740*/  @!P6 IADD3 R4, R0, 0x11, RZ ;  /* 0x000000110004e810 */ /* 0x000fe20007ffe0ff */
[----:B--2---:R-:W-:Y:S01]  /*4750*/  IMAD.WIDE.U32 R10, R147, -0x2daee0ad, RZ ;  /* 0xd2511f53930a7825 */ /* 0x004fe200078e00ff */
[CC--:B------:R-:W-:Y:S02]  /*4760*/  @!P6 ISETP.GE.AND P5, PT, R9.reuse, R141.reuse, PT ;  /* 0x0000008d0900e20c */ /* 0x0c0fe40003fa6270 */
[----:B------:R-:W-:Y:S01]  /*4770*/  @!P6 FSEL R18, R18, -INF , !P2 ;  /* 0xff8000001212e808 */ /* 0x000fe20005000000 */
[----:B------:R2:W-:Y:S01]  /*4780*/  MUFU.EX2 R167, R16 ;  /* 0x0000001000a77308 */ /* 0x0005e20000000800 */
[CC--:B------:R-:W-:Y:S01]  /*4790*/  @!P6 ISETP.GE.AND P2, PT, R4.reuse, R141.reuse, PT ;  /* 0x0000008d0400e20c */ /* 0x0c0fe20003f46270 */
[----:B------:R-:W-:Y:S01]  /*47a0*/  HMMA.16816.F32 R32, R152, R6, R32 ;  /* 0x000000069820723c */ /* 0x000fe20000001820 */
[----:B------:R-:W-:Y:S01]  /*47b0*/  @!P6 ISETP.GE.AND P1, PT, R9, R136, PT ;  /* 0x000000880900e20c */ /* 0x000fe20003f26270 */
[--C-:B------:R-:W-:Y:S01]  /*47c0*/  FFMA.FTZ R5, R17, c[0x0][0x23c], -R142.reuse ;  /* 0x00008f0011057a23 */ /* 0x100fe2000001088e */
[----:B------:R-:W-:Y:S01]  /*47d0*/  @!P6 ISETP.GE.AND P0, PT, R4, R140, PT ;  /* 0x0000008c0400e20c */ /* 0x000fe20003f06270 */
[----:B------:R-:W-:Y:S01]  /*47e0*/  IMAD.WIDE.U32 R132, R146, -0x2daee0ad, RZ ;  /* 0xd2511f5392847825 */ /* 0x000fe200078e00ff */
[----:B------:R-:W-:Y:S02]  /*47f0*/  @!P6 FSEL R20, R20, -INF , !P5 ;  /* 0xff8000001414e808 */ /* 0x000fe40006800000 */
[C---:B------:R-:W-:Y:S01]  /*4800*/  @!P6 ISETP.GE.AND P5, PT, R4.reuse, R136, PT ;  /* 0x000000880400e20c */ /* 0x040fe20003fa6270 */
[----:B------:R-:W3:Y:S01]  /*4810*/  MUFU.EX2 R172, R12 ;  /* 0x0000000c00ac7308 */ /* 0x000ee20000000800 */
[----:B------:R-:W-:Y:S02]  /*4820*/  @!P6 FSEL R21, R21, -INF , !P2 ;  /* 0xff8000001515e808 */ /* 0x000fe40005000000 */
[----:B------:R-:W-:Y:S01]  /*4830*/  @!P6 ISETP.GE.AND P2, PT, R4, R8, PT ;  /* 0x000000080400e20c */ /* 0x000fe20003f46270 */
[----:B-1----:R-:W-:Y:S01]  /*4840*/  IMAD.WIDE.U32 R14, R144, -0x2daee0ad, RZ ;  /* 0xd2511f53900e7825 */ /* 0x002fe200078e00ff */
[C---:B------:R-:W-:Y:S02]  /*4850*/  @!P6 IADD3 R4, R0.reuse, 0x18, RZ ;  /* 0x000000180004e810 */ /* 0x040fe40007ffe0ff */
[----:B------:R-:W-:Y:S01]  /*4860*/  @!P6 IADD3 R0, R0, 0x19, RZ ;  /* 0x000000190000e810 */ /* 0x000fe20007ffe0ff */
[----:B------:R-:W-:Y:S01]  /*4870*/  FFMA.FTZ R18, R18, c[0x0][0x23c], -R139 ;  /* 0x00008f0012127a23 */ /* 0x000fe2000001088b */
[C---:B------:R-:W-:Y:S01]  /*4880*/  @!P6 ISETP.GE.AND P4, PT, R9.reuse, R140, PT ;  /* 0x0000008c0900e20c */ /* 0x040fe20003f86270 */
[----:B------:R-:W-:Y:S01]  /*4890*/  MUFU.EX2 R171, R13 ;  /* 0x0000000d00ab7308 */ /* 0x000fe20000000800 */
[-C--:B------:R-:W-:Y:S01]  /*48a0*/  @!P6 ISETP.GE.AND P3, PT, R9, R8.reuse, PT ;  /* 0x000000080900e20c */ /* 0x080fe20003f66270 */
[--C-:B------:R-:W-:Y:S01]  /*48b0*/  FFMA.FTZ R20, R20, c[0x0][0x23c], -R142.reuse ;  /* 0x00008f0014147a23 */ /* 0x100fe2000001088e */
[----:B------:R-:W-:Y:S01]  /*48c0*/  @!P6 FSEL R24, R24, -INF , !P1 ;  /* 0xff8000001818e808 */ /* 0x000fe20004800000 */
[----:B------:R-:W-:Y:S01]  /*48d0*/  FFMA.FTZ R21, R21, c[0x0][0x23c], -R142 ;  /* 0x00008f0015157a23 */ /* 0x000fe2000001088e */
[-C--:B------:R-:W-:Y:S02]  /*48e0*/  @!P6 ISETP.GE.AND P1, PT, R4, R8.reuse, PT ;  /* 0x000000080400e20c */ /* 0x080fe40003f26270 */
[----:B------:R-:W-:Y:S01]  /*48f0*/  @!P6 FSEL R25, R25, -INF , !P5 ;  /* 0xff8000001919e808 */ /* 0x000fe20006800000 */
[----:B------:R-:W-:Y:S01]  /*4900*/  FFMA.FTZ R24, R24, c[0x0][0x23c], -R138 ;  /* 0x00008f0018187a23 */ /* 0x000fe2000001088a */
[----:B------:R-:W-:Y:S01]  /*4910*/  @!P6 ISETP.GE.AND P5, PT, R0, R8, PT ;  /* 0x000000080000e20c */ /* 0x000fe20003fa6270 */
[----:B------:R1:W-:Y:S01]  /*4920*/  MUFU.EX2 R166, R5 ;  /* 0x0000000500a67308 */ /* 0x0003e20000000800 */
[--C-:B------:R-:W-:Y:S01]  /*4930*/  LOP3.LUT R11, R11, R150, R165.reuse, 0x96, !PT ;  /* 0x000000960b0b7212 */ /* 0x100fe200078e96a5 */
[----:B------:R-:W-:Y:S01]  /*4940*/  IMAD.WIDE.U32 R8, R148, -0x2daee0ad, RZ ;  /* 0xd2511f5394087825 */ /* 0x000fe200078e00ff */
[----:B--2---:R-:W-:Y:S02]  /*4950*/  LOP3.LUT R16, R133, R10, R164, 0x96, !PT ;  /* 0x0000000a85107212 */ /* 0x004fe400078e96a4 */
[----:B------:R-:W-:Y:S01]  /*4960*/  @!P6 FSEL R22, R22, -INF , !P4 ;  /* 0xff8000001616e808 */ /* 0x000fe20006000000 */
[----:B------:R-:W-:Y:S01]  /*4970*/  FFMA.FTZ R25, R25, c[0x0][0x23c], -R138 ;  /* 0x00008f0019197a23 */ /* 0x000fe2000001088a */
[----:B------:R-:W-:Y:S01]  /*4980*/  LOP3.LUT R9, R9, R160, R165, 0x96, !PT ;  /* 0x000000a009097212 */ /* 0x000fe200078e96a5 */
[----:B------:R-:W-:Y:S01]  /*4990*/  IMAD.WIDE.U32 R16, R16, -0x326172a9, RZ ;  /* 0xcd9e8d5710107825 */ /* 0x000fe200078e00ff */
[----:B------:R-:W-:Y:S01]  /*49a0*/  LOP3.LUT R134, R15, R8, R164, 0x96, !PT ;  /* 0x000000080f867212 */ /* 0x000fe200078e96a4 */
[----:B------:R2:W-:Y:S01]  /*49b0*/  MUFU.EX2 R165, R18 ;  /* 0x0000001200a57308 */ /* 0x0005e20000000800 */
[----:B------:R-:W-:Y:S01]  /*49c0*/  @!P6 ISETP.GE.AND P4, PT, R4, R136, PT ;  /* 0x000000880400e20c */ /* 0x000fe20003f86270 */
[----:B------:R-:W-:Y:S01]  /*49d0*/  IMAD.WIDE.U32 R10, R11, -0x326172a9, RZ ;  /* 0xcd9e8d570b0a7825 */ /* 0x000fe200078e00ff */
[----:B------:R-:W-:Y:S02]  /*49e0*/  @!P6 FSEL R26, R26, -INF , !P3 ;  /* 0xff8000001a1ae808 */ /* 0x000fe40005800000 */
[-C--:B------:R-:W-:Y:S01]  /*49f0*/  @!P6 ISETP.GE.AND P3, PT, R4, R141.reuse, PT ;  /* 0x0000008d0400e20c */ /* 0x080fe20003f66270 */
[----:B------:R-:W-:Y:S01]  /*4a00*/  IMAD.WIDE.U32 R134, R134, -0x326172a9, RZ ;  /* 0xcd9e8d5786867825 */ /* 0x000fe200078e00ff */
[----:B------:R-:W-:Y:S02]  /*4a10*/  @!P6 FSEL R28, R28, -INF , !P4 ;  /* 0xff8000001c1ce808 */ /* 0x000fe40006000000 */
[----:B------:R-:W-:Y:S01]  /*4a20*/  @!P6 ISETP.GE.AND P4, PT, R4, R140, PT ;  /* 0x0000008c0400e20c */ /* 0x000fe20003f86270 */
[----:B------:R-:W-:Y:S01]  /*4a30*/  IMAD.WIDE.U32 R8, R9, -0x326172a9, RZ ;  /* 0xcd9e8d5709087825 */ /* 0x000fe200078e00ff */
[--C-:B------:R-:W-:Y:S01]  /*4a40*/  LOP3.LUT R4, R17, R10, R230.reuse, 0x96, !PT ;  /* 0x0000000a11047212 */ /* 0x100fe200078e96e6 */
[----:B------:R-:W-:Y:S01]  /*4a50*/  MUFU.EX2 R161, R20 ;  /* 0x0000001400a17308 */ /* 0x000fe20000000800 */
[----:B------:R-:W-:Y:S01]  /*4a60*/  LOP3.LUT R11, R11, R162, R231, 0x96, !PT ;  /* 0x000000a20b0b7212 */ /* 0x000fe200078e96e7 */
[----:B------:R-:W-:Y:S01]  /*4a70*/  FFMA.FTZ R22, R22, c[0x0][0x23c], -R139 ;  /* 0x00008f0016167a23 */ /* 0x000fe2000001088b */
[----:B------:R-:W-:Y:S01]  /*4a80*/  LOP3.LUT R8, R135, R8, R230, 0x96, !PT ;  /* 0x0000000887087212 */ /* 0x000fe200078e96e6 */
[----:B-1----:R-:W-:Y:S01]  /*4a90*/  IMAD.WIDE.U32 R4, R4, -0x2daee0ad, RZ ;  /* 0xd2511f5304047825 */ /* 0x002fe200078e00ff */
[----:B------:R-:W-:Y:S02]  /*4aa0*/  LOP3.LUT R12, R9, R156, R231, 0x96, !PT ;  /* 0x0000009c090c7212 */ /* 0x000fe400078e96e7 */
[----:B------:R-:W-:Y:S01]  /*4ab0*/  IADD3 R164, R221, 0x646e171e, RZ ;  /* 0x646e171edda47810 */ /* 0x000fe20007ffe0ff */
[----:B------:R-:W-:Y:S01]  /*4ac0*/  IMAD.WIDE.U32 R8, R8, -0x2daee0ad, RZ ;  /* 0xd2511f5308087825 */ /* 0x000fe200078e00ff */
[----:B------:R-:W-:Y:S01]  /*4ad0*/  @!P6 FSEL R23, R23, -INF , !P0 ;  /* 0xff8000001717e808 */ /* 0x000fe20004000000 */
[----:B------:R-:W-:Y:S01]  /*4ae0*/  MUFU.EX2 R156, R21 ;  /* 0x00000015009c7308 */ /* 0x000fe20000000800 */
[----:B------:R-:W-:Y:S01]  /*4af0*/  @!P6 ISETP.GE.AND P0, PT, R0, R136, PT ;  /* 0x000000880000e20c */ /* 0x000fe20003f06270 */
[----:B------:R-:W-:Y:S01]  /*4b00*/  IMAD.WIDE.U32 R10, R11, -0x2daee0ad, RZ ;  /* 0xd2511f530b0a7825 */ /* 0x000fe200078e00ff */
[----:B------:R-:W-:Y:S02]  /*4b10*/  LOP3.LUT R135, R4, 0xffff, RZ, 0xc0, !PT ;  /* 0x0000ffff04877812 */ /* 0x000fe400078ec0ff */
[----:B------:R-:W-:Y:S01]  /*4b20*/  @!P6 FSEL R29, R29, -INF , !P0 ;  /* 0xff8000001d1de808 */ /* 0x000fe20004000000 */
[----:B------:R-:W-:Y:S01]  /*4b30*/  IMAD.WIDE.U32 R12, R12, -0x2daee0ad, RZ ;  /* 0xd2511f530c0c7825 */ /* 0x000fe200078e00ff */
[----:B------:R-:W-:Y:S02]  /*4b40*/  LOP3.LUT R132, R11, R132, R149, 0x96, !PT ;  /* 0x000000840b847212 */ /* 0x000fe400078e9695 */
[--C-:B------:R-:W-:Y:S01]  /*4b50*/  LOP3.LUT R11, R5, R10, R164.reuse, 0x96, !PT ;  /* 0x0000000a050b7212 */ /* 0x100fe200078e96a4 */
[----:B------:R-:W-:Y:S01]  /*4b60*/  MUFU.EX2 R159, R22 ;  /* 0x00000016009f7308 */ /* 0x000fe20000000800 */
[----:B------:R-:W-:Y:S01]  /*4b70*/  LOP3.LUT R10, R9, R12, R164, 0x96, !PT ;  /* 0x0000000c090a7212 */ /* 0x000fe200078e96a4 */
[----:B------:R-:W-:Y:S01]  /*4b80*/  FFMA.FTZ R26, R26, c[0x0][0x23c], -R137 ;  /* 0x00008f001a1a7a23 */ /* 0x000fe20000010889 */
[----:B------:R-:W-:Y:S01]  /*4b90*/  @!P6 ISETP.GE.AND P0, PT, R0, R140, PT ;  /* 0x0000008c0000e20c */ /* 0x000fe20003f06270 */
[----:B------:R-:W-:Y:S01]  /*4ba0*/  FFMA.FTZ R23, R23, c[0x0][0x23c], -R139 ;  /* 0x00008f0017177a23 */ /* 0x000fe2000001088b */
[----:B------:R-:W-:Y:S01]  /*4bb0*/  SHF.R.U32.HI R136, RZ, 0x10, R4 ;  /* 0x00000010ff887819 */ /* 0x000fe20000011604 */
[--C-:B------:R-:W-:Y:S01]  /*4bc0*/  FFMA.FTZ R28, R28, c[0x0][0x23c], -R138.reuse ;  /* 0x00008f001c1c7a23 */ /* 0x100fe2000001088a */
[----:B------:R-:W-:Y:S01]  /*4bd0*/  @!P6 FSEL R27, R27, -INF , !P2 ;  /* 0xff8000001b1be808 */ /* 0x000fe20005000000 */
[----:B------:R-:W-:Y:S01]  /*4be0*/  FFMA.FTZ R138, R29, c[0x0][0x23c], -R138 ;  /* 0x00008f001d8a7a23 */ /* 0x000fe2000001088a */
[----:B------:R-:W-:Y:S01]  /*4bf0*/  @!P6 ISETP.GE.AND P2, PT, R0, R141, PT ;  /* 0x0000008d0000e20c */ /* 0x000fe20003f46270 */
[----:B------:R1:W-:Y:S01]  /*4c00*/  MUFU.EX2 R164, R19 ;  /* 0x0000001300a47308 */ /* 0x0003e20000000800 */
[----:B------:R-:W-:Y:S01]  /*4c10*/  SHF.R.U32.HI R0, RZ, 0x18, R4 ;  /* 0x00000018ff007819 */ /* 0x000fe20000011604 */
[----:B------:R-:W-:Y:S01]  /*4c20*/  FFMA.FTZ R27, R27, c[0x0][0x23c], -R137 ;  /* 0x00008f001b1b7a23 */ /* 0x000fe20000010889 */
[----:B------:R-:W-:Y:S01]  /*4c30*/  LOP3.LUT R12, R4, 0xff, RZ, 0xc0, !PT ;  /* 0x000000ff040c7812 */ /* 0x000fe200078ec0ff */
[----:B------:R-:W-:Y:S01]  /*4c40*/  IMAD.WIDE.U32 R4, R132, -0x326172a9, RZ ;  /* 0xcd9e8d5784047825 */ /* 0x000fe200078e00ff */
[----:B------:R-:W-:Y:S02]  /*4c50*/  LOP3.LUT R14, R13, R14, R149, 0x96, !PT ;  /* 0x0000000e0d0e7212 */ /* 0x000fe400078e9695 */
[----:B------:R-:W-:Y:S02]  /*4c60*/  LOP3.LUT R133, R8, 0xffff, RZ, 0xc0, !PT ;  /* 0x0000ffff08857812 */ /* 0x000fe400078ec0ff */
[----:B------:R-:W-:Y:S01]  /*4c70*/  LOP3.LUT R6, R5, R16, R228, 0x96, !PT ;  /* 0x0000001005067212 */ /* 0x000fe200078e96e4 */
[----:B------:R-:W-:Y:S01]  /*4c80*/  MUFU.EX2 R160, R24 ;  /* 0x0000001800a07308 */ /* 0x000fe20000000800 */
[C---:B------:R-:W-:Y:S02]  /*4c90*/  LOP3.LUT R17, R4.reuse, 0xff, RZ, 0xc0, !PT ;  /* 0x000000ff04117812 */ /* 0x040fe400078ec0ff */
[--C-:B--2---:R-:W-:Y:S02]  /*4ca0*/  SHF.R.U32.HI R18, RZ, 0x18, R4.reuse ;  /* 0x00000018ff127819 */ /* 0x104fe40000011604 */
[----:B------:R-:W-:Y:S02]  /*4cb0*/  SHF.R.U32.HI R16, RZ, 0x10, R4 ;  /* 0x00000010ff107819 */ /* 0x000fe40000011604 */
[----:B------:R-:W-:Y:S01]  /*4cc0*/  LOP3.LUT R15, R4, 0xffff, RZ, 0xc0, !PT ;  /* 0x0000ffff040f7812 */ /* 0x000fe200078ec0ff */
        /* <DEDUP_REMOVED lines=12> */
[----:B-1----:R-:W-:Y:S02]  /*4d90*/  LOP3.LUT R19, R8, 0xff, RZ, 0xc0, !PT ;  /* 0x000000ff08137812 */ /* 0x002fe400078ec0ff */
[--C-:B------:R-:W-:Y:S02]  /*4da0*/  SHF.R.U32.HI R132, RZ, 0x18, R8.reuse ;  /* 0x00000018ff847819 */ /* 0x100fe40000011608 */
[----:B------:R-:W-:Y:S01]  /*4db0*/  @!P6 FSEL R31, R31, -INF , !P5 ;  /* 0xff8000001f1fe808 */ /* 0x000fe20006800000 */
[----:B------:R-:W-:Y:S01]  /*4dc0*/  MUFU.EX2 R157, R25 ;  /* 0x00000019009d7308 */ /* 0x000fe20000000800 */
[----:B------:R-:W-:Y:S02]  /*4dd0*/  SHF.R.U32.HI R20, RZ, 0x10, R8 ;  /* 0x00000010ff147819 */ /* 0x000fe40000011608 */
[----:B------:R-:W-:Y:S01]  /*4de0*/  ISETP.LE.U32.AND P5, PT, R0, UR4, PT ;  /* 0x0000000400007c0c */ /* 0x000fe2000bfa3070 */
[----:B------:R-:W-:Y:S01]  /*4df0*/  FFMA.FTZ R137, R31, c[0x0][0x23c], -R137 ;  /* 0x00008f001f897a23 */ /* 0x000fe20000010889 */
[----:B------:R-:W-:Y:S02]  /*4e00*/  LOP3.LUT R0, R5, R134, R228, 0x96, !PT ;  /* 0x0000008605007212 */ /* 0x000fe400078e96e4 */
[----:B------:R-:W-:Y:S02]  /*4e10*/  LOP3.LUT R8, R6, 0xff, RZ, 0xc0, !PT ;  /* 0x000000ff06087812 */ /* 0x000fe400078ec0ff */
[----:B------:R-:W-:Y:S01]  /*4e20*/  LOP3.LUT R4, R4, 0xffff, RZ, 0xc0, !PT ;  /* 0x0000ffff04047812 */ /* 0x000fe200078ec0ff */
[----:B------:R-:W-:Y:S01]  /*4e30*/  MUFU.EX2 R162, R27 ;  /* 0x0000001b00a27308 */ /* 0x000fe20000000800 */
[--C-:B------:R-:W-:Y:S02]  /*4e40*/  SHF.R.U32.HI R5, RZ, 0x18, R6.reuse ;  /* 0x00000018ff057819 */ /* 0x100fe40000011606 */
[----:B------:R-:W-:Y:S02]  /*4e50*/  SHF.R.U32.HI R6, RZ, 0x10, R6 ;  /* 0x00000010ff067819 */ /* 0x000fe40000011606 */
[----:B------:R-:W-:Y:S02]  /*4e60*/  @!P6 FSEL R34, R34, -INF , !P4 ;  /* 0xff8000002222e808 */ /* 0x000fe40006000000 */
[----:B------:R-:W-:Y:S02]  /*4e70*/  LOP3.LUT R7, R6, 0xff, RZ, 0xc0, !PT ;  /* 0x000000ff06077812 */ /* 0x000fe400078ec0ff */
[----:B------:R-:W-:Y:S01]  /*4e80*/  ISETP.LE.U32.AND P4, PT, R4, UR4, PT ;  /* 0x0000000404007c0c */ /* 0x000fe2000bf83070 */
[--C-:B------:R-:W-:Y:S01]  /*4e90*/  FFMA.FTZ R34, R34, c[0x0][0x23c], -R139.reuse ;  /* 0x00008f0022227a23 */ /* 0x100fe2000001088b */
[----:B------:R-:W-:Y:S01]  /*4ea0*/  LOP3.LUT R4, R0, 0xffff, RZ, 0xc0, !PT ;  /* 0x0000ffff00047812 */ /* 0x000fe200078ec0ff */
[----:B------:R-:W-:Y:S01]  /*4eb0*/  MUFU.EX2 R155, R28 ;  /* 0x0000001c009b7308 */ /* 0x000fe20000000800 */
[----:B------:R-:W-:Y:S02]  /*4ec0*/  @!P6 FSEL R33, R33, -INF , !P2 ;  /* 0xff8000002121e808 */ /* 0x000fe40005000000 */
[----:B------:R-:W-:Y:S02]  /*4ed0*/  @!P6 FSEL R35, R35, -INF , !P0 ;  /* 0xff8000002323e808 */ /* 0x000fe40004000000 */
[----:B------:R-:W-:Y:S02]  /*4ee0*/  @!P6 FSEL R32, R32, -INF , !P3 ;  /* 0xff8000002020e808 */ /* 0x000fe40005800000 */
[----:B------:R-:W-:Y:S01]  /*4ef0*/  ISETP.LE.U32.AND P6, PT, R7, UR4, PT ;  /* 0x0000000407007c0c */ /* 0x000fe2000bfc3070 */
[----:B------:R-:W-:Y:S01]  /*4f00*/  FFMA.FTZ R139, R35, c[0x0][0x23c], -R139 ;  /* 0x00008f00238b7a23 */ /* 0x000fe2000001088b */
[----:B------:R-:W-:Y:S01]  /*4f10*/  SHF.R.U32.HI R4, RZ, 0x8, R4 ;  /* 0x00000008ff047819 */ /* 0x000fe20000011604 */
[----:B------:R-:W-:Y:S01]  /*4f20*/  @!P4 FADD.FTZ R169, -R169, -RZ ;  /* 0x800000ffa9a9c221 */ /* 0x000fe20000010100 */
[----:B------:R-:W-:Y:S01]  /*4f30*/  ISETP.LE.U32.AND P2, PT, R5, UR4, PT ;  /* 0x0000000405007c0c */ /* 0x000fe2000bf43070 */
[--C-:B------:R-:W-:Y:S01]  /*4f40*/  FFMA.FTZ R32, R32, c[0x0][0x23c], -R142.reuse ;  /* 0x00008f0020207a23 */ /* 0x100fe2000001088e */
[----:B------:R-:W-:Y:S01]  /*4f50*/  LOP3.LUT R4, R4, 0xffff, RZ, 0xc0, !PT ;  /* 0x0000ffff04047812 */ /* 0x000fe200078ec0ff */
[----:B------:R-:W-:Y:S01]  /*4f60*/  FFMA.FTZ R142, R33, c[0x0][0x23c], -R142 ;  /* 0x00008f00218e7a23 */ /* 0x000fe2000001088e */
[----:B------:R-:W-:Y:S01]  /*4f70*/  LOP3.LUT R6, R0, 0xff, RZ, 0xc0, !PT ;  /* 0x000000ff00067812 */ /* 0x000fe200078ec0ff */
[----:B------:R-:W1:Y:S01]  /*4f80*/  MUFU.EX2 R151, R32 ;  /* 0x0000002000977308 */ /* 0x000e620000000800 */
[----:B------:R-:W-:Y:S02]  /*4f90*/  ISETP.LE.U32.AND P4, PT, R4, UR4, PT ;  /* 0x0000000404007c0c */ /* 0x000fe4000bf83070 */
[--C-:B------:R-:W-:Y:S01]  /*4fa0*/  SHF.R.U32.HI R4, RZ, 0x18, R0.reuse ;  /* 0x00000018ff047819 */ /* 0x100fe20000011600 */
[----:B----4-:R-:W-:Y:S01]  /*4fb0*/  @!P6 FADD.FTZ R168, -R168, -RZ ;  /* 0x800000ffa8a8e221 */ /* 0x010fe20000010100 */
[----:B------:R-:W-:Y:S02]  /*4fc0*/  ISETP.LE.U32.AND P0, PT, R6, UR4, PT ;  /* 0x0000000406007c0c */ /* 0x000fe4000bf03070 */
[----:B------:R-:W-:Y:S01]  /*4fd0*/  ISETP.LE.U32.AND P6, PT, R4, UR4, PT ;  /* 0x0000000404007c0c */ /* 0x000fe2000bfc3070 */
[----:B------:R-:W-:Y:S01]  /*4fe0*/  @!P2 FADD.FTZ R175, -R175, -RZ ;  /* 0x800000ffafafa221 */ /* 0x000fe20000010100 */
[----:B------:R-:W-:Y:S01]  /*4ff0*/  ISETP.LE.U32.AND P2, PT, R14, UR4, PT ;  /* 0x000000040e007c0c */ /* 0x000fe2000bf43070 */
[----:B------:R-:W-:Y:S01]  /*5000*/  MUFU.EX2 R149, R142 ;  /* 0x0000008e00957308 */ /* 0x000fe20000000800 */
[----:B------:R-:W-:Y:S02]  /*5010*/  LOP3.LUT R4, R13, 0xff, RZ, 0xc0, !PT ;  /* 0x000000ff0d047812 */ /* 0x000fe400078ec0ff */
[----:B------:R-:W-:Y:S01]  /*5020*/  SHF.R.U32.HI R5, RZ, 0x10, R0 ;  /* 0x00000010ff057819 */ /* 0x000fe20000011600 */
[----:B------:R-:W-:Y:S01]  /*5030*/  @!P4 FADD.FTZ R188, -R188, -RZ ;  /* 0x800000ffbcbcc221 */ /* 0x000fe20000010100 */
[----:B------:R-:W-:Y:S02]  /*5040*/  SHF.R.U32.HI R0, RZ, 0x8, R9 ;  /* 0x00000008ff007819 */ /* 0x000fe40000011609 */
[----:B------:R-:W-:Y:S01]  /*5050*/  ISETP.LE.U32.AND P4, PT, R4, UR4, PT ;  /* 0x0000000404007c0c */ /* 0x000fe2000bf83070 */
[----:B------:R-:W-:Y:S01]  /*5060*/  @!P0 FADD.FTZ R190, -R190, -RZ ;  /* 0x800000ffbebe8221 */ /* 0x000fe20000010100 */
[----:B------:R-:W-:Y:S01]  /*5070*/  LOP3.LUT R0, R0, 0xffff, RZ, 0xc0, !PT ;  /* 0x0000ffff00007812 */ /* 0x000fe200078ec0ff */
[----:B------:R-:W-:Y:S01]  /*5080*/  @!P6 FADD.FTZ R189, -R189, -RZ ;  /* 0x800000ffbdbde221 */ /* 0x000fe20000010100 */
[----:B------:R-:W-:Y:S01]  /*5090*/  ISETP.LE.U32.AND P6, PT, R12, UR4, PT ;  /* 0x000000040c007c0c */ /* 0x000fe2000bfc3070 */
[----:B---3--:R-:W-:Y:S01]  /*50a0*/  @!P2 FADD.FTZ R172, -R172, -RZ ;  /* 0x800000ffacaca221 */ /* 0x008fe20000010100 */
[----:B------:R-:W-:Y:S01]  /*50b0*/  ISETP.LE.U32.AND P0, PT, R0, UR4, PT ;  /* 0x0000000400007c0c */ /* 0x000fe2000bf03070 */
[----:B-1----:R-:W-:Y:S01]  /*50c0*/  @!P1 FADD.FTZ R151, -R151, -RZ ;  /* 0x800000ff97979221 */ /* 0x002fe20000010100 */
[----:B------:R-:W-:Y:S01]  /*50d0*/  SHF.R.U32.HI R0, RZ, 0x8, R15 ;  /* 0x00000008ff007819 */ /* 0x000fe2000001160f */
[----:B------:R-:W-:Y:S01]  /*50e0*/  MUFU.EX2 R150, R34 ;  /* 0x0000002200967308 */ /* 0x000fe20000000800 */
        /* <DEDUP_REMOVED lines=9> */
[----:B------:R-:W1:Y:S01]  /*5180*/  MUFU.EX2 R148, R139 ;  /* 0x0000008b00947308 */ /* 0x000e620000000800 */
[----:B------:R-:W-:Y:S01]  /*5190*/  LOP3.LUT R4, R11, 0xff, RZ, 0xc0, !PT ;  /* 0x000000ff0b047812 */ /* 0x000fe200078ec0ff */
[----:B------:R-:W-:Y:S01]  /*51a0*/  @!P2 FADD.FTZ R167, -R167, -RZ ;  /* 0x800000ffa7a7a221 */ /* 0x000fe20000010100 */
[----:B------:R-:W-:Y:S02]  /*51b0*/  SHF.R.U32.HI R0, RZ, 0x8, R0 ;  /* 0x00000008ff007819 */ /* 0x000fe40000011600 */
[----:B------:R-:W-:Y:S02]  /*51c0*/  ISETP.LE.U32.AND P2, PT, R4, UR4, PT ;  /* 0x0000000404007c0c */ /* 0x000fe4000bf43070 */
[----:B------:R-:W-:Y:S01]  /*51d0*/  LOP3.LUT R0, R0, 0xffff, RZ, 0xc0, !PT ;  /* 0x0000ffff00007812 */ /* 0x000fe200078ec0ff */
[----:B------:R-:W-:Y:S01]  /*51e0*/  @!P4 FADD.FTZ R166, -R166, -RZ ;  /* 0x800000ffa6a6c221 */ /* 0x000fe20000010100 */
[----:B------:R-:W-:Y:S01]  /*51f0*/  SHF.R.U32.HI R4, RZ, 0x10, R11 ;  /* 0x00000010ff047819 */ /* 0x000fe2000001160b */
[----:B------:R-:W2:Y:S01]  /*5200*/  MUFU.EX2 R154, R138 ;  /* 0x0000008a009a7308 */ /* 0x000ea20000000800 */
[----:B------:R-:W-:Y:S01]  /*5210*/  ISETP.LE.U32.AND P4, PT, R0, UR4, PT ;  /* 0x0000000400007c0c */ /* 0x000fe2000bf83070 */
[----:B------:R-:W-:Y:S01]  /*5220*/  @!P6 FADD.FTZ R165, -R165, -RZ ;  /* 0x800000ffa5a5e221 */ /* 0x000fe20000010100 */
[----:B------:R-:W-:Y:S02]  /*5230*/  LOP3.LUT R0, R4, 0xff, RZ, 0xc0, !PT ;  /* 0x000000ff04007812 */ /* 0x000fe400078ec0ff */
[----:B------:R-:W-:Y:S02]  /*5240*/  LOP3.LUT R4, R10, 0xffff, RZ, 0xc0, !PT ;  /* 0x0000ffff0a047812 */ /* 0x000fe400078ec0ff */
[----:B------:R-:W-:Y:S01]  /*5250*/  ISETP.LE.U32.AND P6, PT, R0, UR4, PT ;  /* 0x0000000400007c0c */ /* 0x000fe2000bfc3070 */
[----:B------:R-:W-:Y:S01]  /*5260*/  @!P2 FADD.FTZ R161, -R161, -RZ ;  /* 0x800000ffa1a1a221 */ /* 0x000fe20000010100 */
[----:B------:R-:W-:Y:S01]  /*5270*/  SHF.R.U32.HI R0, RZ, 0x8, R4 ;  /* 0x00000008ff007819 */ /* 0x000fe20000011604 */
[----:B------:R-:W3:Y:S01]  /*5280*/  MUFU.EX2 R153, R30 ;  /* 0x0000001e00997308 */ /* 0x000ee20000000800 */
[----:B------:R-:W-:Y:S02]  /*5290*/  LOP3.LUT R4, R10, 0xff, RZ, 0xc0, !PT ;  /* 0x000000ff0a047812 */ /* 0x000fe400078ec0ff */
[----:B------:R-:W-:Y:S01]  /*52a0*/  LOP3.LUT R0, R0, 0xffff, RZ, 0xc0, !PT ;  /* 0x0000ffff00007812 */ /* 0x000fe200078ec0ff */
[----:B------:R-:W-:Y:S01]  /*52b0*/  @!P4 FADD.FTZ R156, -R156, -RZ ;  /* 0x800000ff9c9cc221 */ /* 0x000fe20000010100 */
[----:B------:R-:W-:Y:S01]  /*52c0*/  ISETP.LE.U32.AND P2, PT, R4, UR4, PT ;  /* 0x0000000404007c0c */ /* 0x000fe2000bf43070 */
[----:B-1----:R-:W-:Y:S01]  /*52d0*/  @!P5 FADD.FTZ R148, -R148, -RZ ;  /* 0x800000ff9494d221 */ /* 0x002fe20000010100 */
[--C-:B------:R-:W-:Y:S02]  /*52e0*/  SHF.R.U32.HI R4, RZ, 0x10, R10.reuse ;  /* 0x00000010ff047819 */ /* 0x100fe4000001160a */
[----:B------:R-:W-:Y:S01]  /*52f0*/  ISETP.LE.U32.AND P3, PT, R8, UR4, PT ;  /* 0x0000000408007c0c */ /* 0x000fe2000bf63070 */
[----:B------:R-:W-:Y:S01]  /*5300*/  @!P6 FADD.FTZ R159, -R159, -RZ ;  /* 0x800000ff9f9fe221 */ /* 0x000fe20000010100 */
[----:B------:R-:W-:Y:S01]  /*5310*/  ISETP.LE.U32.AND P4, PT, R0, UR4, PT ;  /* 0x0000000400007c0c */ /* 0x000fe2000bf83070 */
[----:B------:R-:W1:Y:S01]  /*5320*/  MUFU.EX2 R152, R137 ;  /* 0x0000008900987308 */ /* 0x000e620000000800 */
[----:B------:R-:W-:Y:S02]  /*5330*/  LOP3.LUT R0, R4, 0xff, RZ, 0xc0, !PT ;  /* 0x000000ff04007812 */ /* 0x000fe400078ec0ff */
[----:B------:R-:W-:Y:S02]  /*5340*/  SHF.R.U32.HI R4, RZ, 0x8, R135 ;  /* 0x00000008ff047819 */ /* 0x000fe40000011687 */
[----:B------:R-:W-:Y:S01]  /*5350*/  ISETP.LE.U32.AND P6, PT, R0, UR4, PT ;  /* 0x0000000400007c0c */ /* 0x000fe2000bfc3070 */
[----:B------:R-:W-:Y:S01]  /*5360*/  @!P2 FADD.FTZ R160, -R160, -RZ ;  /* 0x800000ffa0a0a221 */ /* 0x000fe20000010100 */
[----:B------:R-:W-:Y:S02]  /*5370*/  LOP3.LUT R0, R4, 0xffff, RZ, 0xc0, !PT ;  /* 0x0000ffff04007812 */ /* 0x000fe400078ec0ff */
[----:B------:R-:W-:Y:S01]  /*5380*/  ISETP.LE.U32.AND P0, PT, R18, UR4, PT ;  /* 0x0000000412007c0c */ /* 0x000fe2000bf03070 */
[----:B------:R-:W-:Y:S01]  /*5390*/  @!P3 FADD.FTZ R170, -R170, -RZ ;  /* 0x800000ffaaaab221 */ /* 0x000fe20000010100 */
[----:B------:R-:W-:Y:S01]  /*53a0*/  ISETP.LE.U32.AND P2, PT, R0, UR4, PT ;  /* 0x0000000400007c0c */ /* 0x000fe2000bf43070 */
[----:B------:R-:W-:Y:S01]  /*53b0*/  @!P4 FADD.FTZ R157, -R157, -RZ ;  /* 0x800000ff9d9dc221 */ /* 0x000fe20000010100 */
[----:B------:R-:W-:Y:S02]  /*53c0*/  LOP3.LUT R0, R136, 0xff, RZ, 0xc0, !PT ;  /* 0x000000ff88007812 */ /* 0x000fe400078ec0ff */
        /* <DEDUP_REMOVED lines=23> */
[----:B--2---:R-:W-:Y:S01]  /*5540*/  @!P2 FADD.FTZ R154, -R154, -RZ ;  /* 0x800000ff9a9aa221 */ /* 0x004fe20000010100 */
[----:B------:R-:W-:Y:S02]  /*5550*/  SHF.R.U32.HI R10, RZ, 0x18, R10 ;  /* 0x00000018ff0a7819 */ /* 0x000fe4000001160a */
[----:B------:R-:W-:Y:S02]  /*5560*/  ISETP.LE.U32.AND P3, PT, R19, UR4, PT ;  /* 0x0000000413007c0c */ /* 0x000fe4000bf63070 */
[----:B------:R-:W-:Y:S02]  /*5570*/  ISETP.LE.U32.AND P4, PT, R10, UR4, PT ;  /* 0x000000040a007c0c */ /* 0x000fe4000bf83070 */
[----:B----4-:R-:W-:Y:S01]  /*5580*/  F2FP.RELU.PACK_AB R0, R164, R165 ;  /* 0x000000a5a400723e */ /* 0x010fe200000008ff */
[----:B---3--:R-:W-:Y:S01]  /*5590*/  @!P1 FADD.FTZ R153, -R153, -RZ ;  /* 0x800000ff99999221 */ /* 0x008fe20000010100 */
[----:B------:R-:W-:Y:S02]  /*55a0*/  FSETP.GE.FTZ.AND P1, PT, R169, RZ, PT ;  /* 0x000000ffa900720b */ /* 0x000fe40003f36000 */
[----:B-1----:R-:W-:Y:S01]  /*55b0*/  F2FP.RELU.PACK_AB R7, R171, R172 ;  /* 0x000000acab07723e */ /* 0x002fe200000008ff */
        /* <DEDUP_REMOVED lines=8> */
[----:B------:R-:W-:Y:S02]  /*5640*/  F2FP.RELU.PACK_AB R4, R158, R159 ;  /* 0x0000009f9e04723e */ /* 0x000fe400000008ff */
[----:B------:R-:W-:Y:S01]  /*5650*/  FSETP.GE.FTZ.AND P5, PT, R167, RZ, PT ;  /* 0x000000ffa700720b */ /* 0x000fe20003fb6000 */
[----:B------:R4:W-:Y:S01]  /*5660*/  STS [R196+0x1a000], R7 ;  /* 0x01a00007c4007388 */ /* 0x0009e20000000800 */
[----:B------:R-:W-:Y:S02]  /*5670*/  FSETP.GE.FTZ.AND P4, PT, R166, RZ, PT ;  /* 0x000000ffa600720b */ /* 0x000fe40003f96000 */
[----:B------:R-:W-:Y:S01]  /*5680*/  @!P0 FADD.FTZ R152, -R152, -RZ ;  /* 0x800000ff98988221 */ /* 0x000fe20000010100 */
[----:B------:R-:W-:Y:S02]  /*5690*/  FSETP.GE.FTZ.AND P3, PT, R161, RZ, PT ;  /* 0x000000ffa100720b */ /* 0x000fe40003f76000 */
[----:B------:R-:W-:Y:S02]  /*56a0*/  ISETP.GT.AND P6, PT, R193, R235, PT ;  /* 0x000000ebc100720c */ /* 0x000fe40003fc4270 */
[----:B-1----:R-:W-:Y:S02]  /*56b0*/  F2FP.RELU.PACK_AB R0, R149, R151 ;  /* 0x000000979500723e */ /* 0x002fe400000008ff */
[----:B--2---:R-:W-:Y:S02]  /*56c0*/  F2FP.RELU.PACK_AB R6, R173, R174 ;  /* 0x000000aead06723e */ /* 0x004fe400000008ff */
[----:B---3--:R-:W-:Y:S03]  /*56d0*/  F2FP.RELU.PACK_AB R5, R156, R161 ;  /* 0x000000a19c05723e */ /* 0x008fe600000008ff */
[----:B------:R1:W-:Y:S01]  /*56e0*/  STS [R196+0x1a400], R6 ;  /* 0x01a40006c4007388 */ /* 0x0003e20000000800 */
[----:B----4-:R-:W-:Y:S03]  /*56f0*/  F2FP.RELU.PACK_AB R7, R157, R160 ;  /* 0x000000a09d07723e */ /* 0x010fe600000008ff */
[----:B------:R2:W-:Y:S04]  /*5700*/  STS [R195+0x19000], R5 ;  /* 0x01900005c3007388 */ /* 0x0005e80000000800 */
[----:B------:R3:W-:Y:S04]  /*5710*/  STS [R195+0x19400], R4 ;  /* 0x01940004c3007388 */ /* 0x0007e80000000800 */
[----:B------:R4:W-:Y:S01]  /*5720*/  STS [R194+0x19000], R0 ;  /* 0x01900000c2007388 */ /* 0x0009e20000000800 */
[----:B-1----:R-:W-:Y:S02]  /*5730*/  F2FP.RELU.PACK_AB R6, R162, R163 ;  /* 0x000000a3a206723e */ /* 0x002fe400000008ff */
[----:B--2---:R-:W-:Y:S02]  /*5740*/  F2FP.RELU.PACK_AB R5, R148, R150 ;  /* 0x000000969405723e */ /* 0x004fe400000008ff */
[----:B---3--:R-:W-:Y:S03]  /*5750*/  F2FP.RELU.PACK_AB R4, R154, R155 ;  /* 0x0000009b9a04723e */ /* 0x008fe600000008ff */
[----:B------:R-:W-:Y:S01]  /*5760*/  STS [R194+0x19400], R5 ;  /* 0x01940005c2007388 */ /* 0x000fe20000000800 */
[----:B----4-:R-:W-:Y:S03]  /*5770*/  F2FP.RELU.PACK_AB R0, R152, R153 ;  /* 0x000000999800723e */ /* 0x010fe600000008ff */
[----:B------:R-:W-:Y:S04]  /*5780*/  STS [R195+0x1a000], R7 ;  /* 0x01a00007c3007388 */ /* 0x000fe80000000800 */
[----:B------:R-:W-:Y:S04]  /*5790*/  STS [R195+0x1a400], R6 ;  /* 0x01a40006c3007388 */ /* 0x000fe80000000800 */
[----:B------:R-:W-:Y:S04]  /*57a0*/  STS [R194+0x1a000], R4 ;  /* 0x01a00004c2007388 */ /* 0x000fe80000000800 */
[----:B------:R-:W-:Y:S04]  /*57b0*/  STS [R194+0x1a400], R0 ;  /* 0x01a40000c2007388 */ /* 0x000fe80000000800 */
[----:B------:R-:W-:Y:S08]  /*57c0*/  LDSM.16.M88.4 R32, [R179+0x6000] ;  /* 0x00600000b320783b */ /* 0x000ff00000000200 */
[----:B------:R-:W1:Y:S08]  /*57d0*/  LDSM.16.M88.4 R16, [R176+0xf000] ;  /* 0x00f00000b010783b */ /* 0x000e700000000200 */
[----:B------:R-:W2:Y:S08]  /*57e0*/  LDSM.16.M88.4 R28, [R179+0x6800] ;  /* 0x00680000b31c783b */ /* 0x000eb00000000200 */
[----:B------:R-:W3:Y:S08]  /*57f0*/  LDSM.16.M88.4 R132, [R176+0xf400] ;  /* 0x00f40000b084783b */ /* 0x000ef00000000200 */
[----:B------:R-:W-:Y:S08]  /*5800*/  LDSM.16.M88.4 R136, [R180+0x6000] ;  /* 0x00600000b488783b */ /* 0x000ff00000000200 */
[----:B------:R-:W4:Y:S01]  /*5810*/  LDSM.16.M88.4 R140, [R177+0xf000] ;  /* 0x00f00000b18c783b */ /* 0x000f220000000200 */
[-C--:B-1----:R-:W-:Y:S08]  /*5820*/  HMMA.16816.F32 R4, R32, R16.reuse, RZ ;  /* 0x000000102004723c */ /* 0x082ff000000018ff */
[C---:B--2---:R-:W-:Y:S08]  /*5830*/  HMMA.16816.F32 R8, R28.reuse, R16, RZ ;  /* 0x000000101c08723c */ /* 0x044ff000000018ff */
[-C--:B------:R-:W-:Y:S08]  /*5840*/  HMMA.16816.F32 R12, R28, R18.reuse, RZ ;  /* 0x000000121c0c723c */ /* 0x080ff000000018ff */
[C---:B------:R-:W-:Y:S08]  /*5850*/  HMMA.16816.F32 R16, R32.reuse, R18, RZ ;  /* 0x000000122010723c */ /* 0x040ff000000018ff */
[-C--:B---3--:R-:W-:Y:S08]  /*5860*/  HMMA.16816.F32 R20, R32, R132.reuse, RZ ;  /* 0x000000842014723c */ /* 0x088ff000000018ff */
[C---:B------:R-:W-:Y:S08]  /*5870*/  HMMA.16816.F32 R24, R28.reuse, R132, RZ ;  /* 0x000000841c18723c */ /* 0x040ff000000018ff */
[-C--:B------:R-:W-:Y:S08]  /*5880*/  HMMA.16816.F32 R28, R28, R134.reuse, RZ ;  /* 0x000000861c1c723c */ /* 0x080ff000000018ff */
[----:B------:R-:W-:Y:S01]  /*5890*/  HMMA.16816.F32 R32, R32, R134, RZ ;  /* 0x000000862020723c */ /* 0x000fe200000018ff */
[----:B------:R-:W1:Y:S07]  /*58a0*/  LDSM.16.M88.4 R132, [R180+0x6800] ;  /* 0x00680000b484783b */ /* 0x000e6e0000000200 */
[-C--:B----4-:R-:W-:Y:S08]  /*58b0*/  HMMA.16816.F32 R4, R136, R140.reuse, R4 ;  /* 0x0000008c8804723c */ /* 0x090ff00000001804 */
[C---:B-1----:R-:W-:Y:S08]  /*58c0*/  HMMA.16816.F32 R8, R132.reuse, R140, R8 ;  /* 0x0000008c8408723c */ /* 0x042ff00000001808 */
[-C--:B------:R-:W-:Y:S08]  /*58d0*/  HMMA.16816.F32 R12, R132, R142.reuse, R12 ;  /* 0x0000008e840c723c */ /* 0x080ff0000000180c */
[C---:B------:R-:W-:Y:S01]  /*58e0*/  HMMA.16816.F32 R16, R136.reuse, R142, R16 ;  /* 0x0000008e8810723c */ /* 0x040fe20000001810 */
[----:B------:R-:W1:Y:S07]  /*58f0*/  LDSM.16.M88.4 R140, [R177+0xf400] ;  /* 0x00f40000b18c783b */ /* 0x000e6e0000000200 */
[-C--:B-1----:R-:W-:Y:S08]  /*5900*/  HMMA.16816.F32 R20, R136, R140.reuse, R20 ;  /* 0x0000008c8814723c */ /* 0x082ff00000001814 */
[C---:B------:R-:W-:Y:S08]  /*5910*/  HMMA.16816.F32 R24, R132.reuse, R140, R24 ;  /* 0x0000008c8418723c */ /* 0x040ff00000001818 */
[-C--:B------:R-:W-:Y:S01]  /*5920*/  HMMA.16816.F32 R28, R132, R142.reuse, R28 ;  /* 0x0000008e841c723c */ /* 0x080fe2000000181c */
[----:B------:R-:W-:Y:S07]  /*5930*/  LDSM.16.M88.4 R132, [R179+0x7000] ;  /* 0x00700000b384783b */ /* 0x000fee0000000200 */
[----:B------:R-:W-:Y:S01]  /*5940*/  HMMA.16816.F32 R32, R136, R142, R32 ;  /* 0x0000008e8820723c */ /* 0x000fe20000001820 */
[----:B------:R-:W1:Y:S08]  /*5950*/  LDSM.16.M88.4 R136, [R176+0x11000] ;  /* 0x01100000b088783b */ /* 0x000e700000000200 */
[----:B------:R-:W2:Y:S01]  /*5960*/  LDSM.16.M88.4 R140, [R179+0x7800] ;  /* 0x00780000b38c783b */ /* 0x000ea20000000200 */
[-C--:B-1----:R-:W-:Y:S08]  /*5970*/  HMMA.16816.F32 R4, R132, R136.reuse, R4 ;  /* 0x000000888404723c */ /* 0x082ff00000001804 */
[C---:B--2---:R-:W-:Y:S08]  /*5980*/  HMMA.16816.F32 R8, R140.reuse, R136, R8 ;  /* 0x000000888c08723c */ /* 0x044ff00000001808 */
        /* <DEDUP_REMOVED lines=28> */
[C---:B------:R-:W-:Y:S07]  /*5b50*/  HMMA.16816.F32 R24, R140.reuse, R132, R24 ;  /* 0x000000848c18723c */ /* 0x040fee0000001818 */
[----:B------:R-:W-:Y:S01]  /*5b60*/  IMAD.MOV.U32 R132, RZ, RZ, R217 ;  /* 0x000000ffff847224 */ /* 0x000fe200078e00d9 */
[-C--:B------:R-:W-:Y:S01]  /*5b70*/  HMMA.16816.F32 R28, R140, R134.reuse, R28 ;  /* 0x000000868c1c723c */ /* 0x080fe2000000181c */
[----:B------:R-:W-:Y:S03]  /*5b80*/  IMAD.MOV.U32 R133, RZ, RZ, R216 ;  /* 0x000000ffff857224 */ /* 0x000fe600078e00d8 */
[C---:B------:R-:W-:Y:S04]  /*5b90*/  LEA R146, P0, R210.reuse, R132, 0x2 ;  /* 0x00000084d2927211 */ /* 0x040fe800078010ff */
[----:B------:R-:W-:Y:S01]  /*5ba0*/  LEA.HI.X.SX32 R147, R210, R133, 0x2, P0 ;  /* 0x00000085d2937211 */ /* 0x000fe200000f16ff */
[----:B------:R-:W-:Y:S01]  /*5bb0*/  HMMA.16816.F32 R32, R136, R134, R32 ;  /* 0x000000868820723c */ /* 0x000fe20000001820 */
[----:B------:R-:W-:Y:S01]  /*5bc0*/  LDSM.16.M88.4 R132, [R180+0x8000] ;  /* 0x00800000b484783b */ /* 0x000fe20000000200 */
[----:B------:R-:W-:Y:S07]  /*5bd0*/  FSETP.GE.FTZ.AND P0, PT, R168, RZ, PT ;  /* 0x000000ffa800720b */ /* 0x000fee0003f16000 */
[----:B------:R-:W2:Y:S04]  /*5be0*/  LDG.E R145, [R146.64] ;  /* 0x0000000692917981 */ /* 0x000ea8000c1e1900 */
[----:B------:R-:W3:Y:S04]  /*5bf0*/  LDG.E R144, [R146.64+0x20] ;  /* 0x0000200692907981 */ /* 0x000ee8000c1e1900 */
[----:B------:R-:W1:Y:S02]  /*5c00*/  LDSM.16.M88.4 R136, [R177+0x13000] ;  /* 0x01300000b188783b */ /* 0x000e640000000200 */
        /* <DEDUP_REMOVED lines=21> */
[C---:B------:R-:W-:Y:S01]  /*5d60*/  HMMA.16816.F32 R16, R132.reuse, R138, R16 ;  /* 0x0000008a8410723c */ /* 0x040fe20000001810 */
[----:B------:R-:W1:Y:S11]  /*5d70*/  LDSM.16.M88.4 R136, [R177+0x13400] ;  /* 0x01340000b188783b */ /* 0x000e760000000200 */
[----:B------:R-:W-:Y:S11]  /*5d80*/  @!UPT UIADD3 URZ, URZ, URZ, URZ ;  /* 0x0000003f3f3ff290 */ /* 0x000ff6000fffe03f */
[----:B------:R-:W-:Y:S01]  /*5d90*/  @!UPT UIADD3 URZ, URZ, URZ, URZ ;  /* 0x0000003f3f3ff290 */ /* 0x000fe2000fffe03f */
[C---:B------:R-:W-:Y:S02]  /*5da0*/  FADD.FTZ R5, -R145.reuse, R16 ;  /* 0x0000001091057221 */ /* 0x040fe40000010100 */
[----:B------:R-:W-:Y:S02]  /*5db0*/  FADD.FTZ R17, -R145, R17 ;  /* 0x0000001191117221 */ /* 0x000fe40000010100 */
[----:B------:R-:W-:Y:S03]  /*5dc0*/  FADD.FTZ R18, -R144, R18 ;  /* 0x0000001290127221 */ /* 0x000fe60000010100 */
[----:B------:R-:W-:Y:S02]  /*5dd0*/  FSEL R17, R17, R145, P4 ;  /* 0x0000009111117208 */ /* 0x000fe40002000000 */
[----:B------:R-:W-:Y:S03]  /*5de0*/  FSETP.GE.FTZ.AND P4, PT, R158, RZ, PT ;  /* 0x000000ff9e00720b */ /* 0x000fe60003f96000 */
[----:B------:R-:W-:Y:S01]  /*5df0*/  FMUL.FTZ R166, R166, R17 ;  /* 0x00000011a6a67220 */ /* 0x000fe20000410000 */
[-C--:B-1----:R-:W-:Y:S08]  /*5e00*/  HMMA.16816.F32 R20, R132, R136.reuse, R20 ;  /* 0x000000888414723c */ /* 0x082ff00000001814 */
[C---:B------:R-:W-:Y:S08]  /*5e10*/  HMMA.16816.F32 R24, R140.reuse, R136, R24 ;  /* 0x000000888c18723c */ /* 0x040ff00000001818 */
[-C--:B------:R-:W-:Y:S08]  /*5e20*/  HMMA.16816.F32 R28, R140, R138.reuse, R28 ;  /* 0x0000008a8c1c723c */ /* 0x080ff0000000181c */
[C---:B------:R-:W-:Y:S01]  /*5e30*/  FADD.FTZ R16, -R145.reuse, R20 ;  /* 0x0000001491107221 */ /* 0x040fe20000010100 */
[----:B------:R-:W-:Y:S03]  /*5e40*/  HMMA.16816.F32 R32, R132, R138, R32 ;  /* 0x0000008a8420723c */ /* 0x000fe60000001820 */
[----:B------:R-:W-:Y:S01]  /*5e50*/  FADD.FTZ R6, -R145, R21 ;  /* 0x0000001591067221 */ /* 0x000fe20000010100 */
[-C--:B------:R-:W-:Y:S01]  /*5e60*/  FSEL R20, R5, R145.reuse, P5 ;  /* 0x0000009105147208 */ /* 0x080fe20002800000 */
[----:B------:R-:W-:Y:S01]  /*5e70*/  FADD.FTZ R23, -R144, R23 ;  /* 0x0000001790177221 */ /* 0x000fe20000010100 */
[-C--:B------:R-:W-:Y:S02]  /*5e80*/  FSEL R16, R16, R145.reuse, P3 ;  /* 0x0000009110107208 */ /* 0x080fe40001800000 */
[-C--:B------:R-:W-:Y:S01]  /*5e90*/  FSEL R6, R6, R145.reuse, P2 ;  /* 0x0000009106067208 */ /* 0x080fe20001000000 */
[----:B------:R-:W-:Y:S01]  /*5ea0*/  FMUL.FTZ R167, R167, R20 ;  /* 0x00000014a7a77220 */ /* 0x000fe20000410000 */
[----:B------:R-:W-:Y:S02]  /*5eb0*/  FSETP.GE.FTZ.AND P2, PT, R165, RZ, PT ;  /* 0x000000ffa500720b */ /* 0x000fe40003f56000 */
[----:B------:R-:W-:Y:S01]  /*5ec0*/  FMUL.FTZ R161, R161, R16 ;  /* 0x00000010a1a17220 */ /* 0x000fe20000410000 */
[----:B------:R-:W-:Y:S01]  /*5ed0*/  FSETP.GE.FTZ.AND P3, PT, R150, RZ, PT ;  /* 0x000000ff9600720b */ /* 0x000fe20003f76000 */
[----:B------:R-:W-:Y:S02]  /*5ee0*/  FMUL.FTZ R156, R156, R6 ;  /* 0x000000069c9c7220 */ /* 0x000fe40000410000 */
[----:B------:R-:W-:Y:S08]  /*5ef0*/  FADD.FTZ R6, -R144, R19 ;  /* 0x0000001390067221 */ /* 0x000ff00000010100 */
        /* <DEDUP_REMOVED lines=38> */
[-C--:B------:R-:W-:Y:S01]  /*6160*/  FSEL R12, R12, R4.reuse, P1 ;  /* 0x000000040c0c7208 */ /* 0x080fe20000800000 */
[----:B------:R-:W-:Y:S01]  /*6170*/  FMUL.FTZ R34, R188, R5 ;  /* 0x00000005bc227220 */ /* 0x000fe20000410000 */
[----:B------:R-:W-:Y:S01]  /*6180*/  FSETP.GE.FTZ.AND P1, PT, R157, RZ, PT ;  /* 0x000000ff9d00720b */ /* 0x000fe20003f36000 */
[----:B---3--:R-:W-:Y:S01]  /*6190*/  FADD.FTZ R5, -R0, R14 ;  /* 0x0000000e00057221 */ /* 0x008fe20000010100 */
[----:B------:R-:W-:Y:S01]  /*61a0*/  FSETP.GE.FTZ.AND P2, PT, R160, RZ, PT ;  /* 0x000000ffa000720b */ /* 0x000fe20003f56000 */
[C---:B------:R-:W-:Y:S01]  /*61b0*/  FADD.FTZ R10, -R0.reuse, R10 ;  /* 0x0000000a000a7221 */ /* 0x040fe20000010100 */
[----:B------:R-:W-:Y:S01]  /*61c0*/  FSEL R25, R25, R4, P1 ;  /* 0x0000000419197208 */ /* 0x000fe20000800000 */
[----:B------:R-:W-:Y:S01]  /*61d0*/  FADD.FTZ R11, -R0, R11 ;  /* 0x0000000b000b7221 */ /* 0x000fe20000010100 */
[----:B------:R-:W-:Y:S01]  /*61e0*/  FSETP.GE.FTZ.AND P1, PT, R155, RZ, PT ;  /* 0x000000ff9b00720b */ /* 0x000fe20003f36000 */
[----:B------:R-:W-:Y:S01]  /*61f0*/  FMUL.FTZ R35, R190, R6 ;  /* 0x00000006be237220 */ /* 0x000fe20000410000 */
[-C--:B------:R-:W-:Y:S01]  /*6200*/  FSEL R24, R24, R4.reuse, P2 ;  /* 0x0000000418187208 */ /* 0x080fe20001000000 */
[----:B------:R-:W-:Y:S01]  /*6210*/  FADD.FTZ R7, -R0, R15 ;  /* 0x0000000f00077221 */ /* 0x000fe20000010100 */
[----:B------:R-:W-:Y:S01]  /*6220*/  FSEL R28, R28, R4, P1 ;  /* 0x000000041c1c7208 */ /* 0x000fe20000800000 */
[----:B------:R-:W-:Y:S01]  /*6230*/  @P0 FADD.FTZ R4, -R4, R29 ;  /* 0x0000001d04040221 */ /* 0x000fe20000010100 */
[----:B------:R-:W-:Y:S01]  /*6240*/  FSETP.GE.FTZ.AND P0, PT, R174, RZ, PT ;  /* 0x000000ffae00720b */ /* 0x000fe20003f16000 */
[----:B------:R-:W-:Y:S01]  /*6250*/  FADD.FTZ R6, -R0, R26 ;  /* 0x0000001a00067221 */ /* 0x000fe20000010100 */
[----:B------:R-:W-:Y:S01]  /*6260*/  FSETP.GE.FTZ.AND P2, PT, R191, RZ, PT ;  /* 0x000000ffbf00720b */ /* 0x000fe20003f56000 */
        /* <DEDUP_REMOVED lines=8> */
[----:B------:R-:W-:Y:S01]  /*62f0*/  FADD.FTZ R5, -R0, R27 ;  /* 0x0000001b00057221 */ /* 0x000fe20000010100 */
[----:B------:R-:W-:Y:S01]  /*6300*/  FSEL R11, R11, R0, P1 ;  /* 0x000000000b0b7208 */ /* 0x000fe20000800000 */
[----:B------:R-:W-:Y:S01]  /*6310*/  FMUL.FTZ R144, R148, R144 ;  /* 0x0000009094907220 */ /* 0x000fe20000410000 */
[----:B------:R-:W-:Y:S01]  /*6320*/  FSETP.GE.FTZ.AND P4, PT, R173, RZ, PT ;  /* 0x000000ffad00720b */ /* 0x000fe20003f96000 */
[----:B------:R-:W-:Y:S01]  /*6330*/  FMUL.FTZ R33, R172, R12 ;  /* 0x0000000cac217220 */ /* 0x000fe20000410000 */
[----:B------:R-:W-:Y:S01]  /*6340*/  FSETP.GE.FTZ.AND P3, PT, R163, RZ, PT ;  /* 0x000000ffa300720b */ /* 0x000fe20003f76000 */
[----:B------:R-:W-:Y:S01]  /*6350*/  FMUL.FTZ R32, R171, R13 ;  /* 0x0000000dab207220 */ /* 0x000fe20000410000 */
[----:B------:R-:W-:Y:S01]  /*6360*/  FSETP.GE.FTZ.AND P2, PT, R162, RZ, PT ;  /* 0x000000ffa200720b */ /* 0x000fe20003f56000 */
[----:B------:R-:W-:Y:S01]  /*6370*/  FMUL.FTZ R24, R160, R24 ;  /* 0x00000018a0187220 */ /* 0x000fe20000410000 */
[----:B------:R-:W-:Y:S01]  /*6380*/  FSETP.GE.FTZ.AND P1, PT, R153, RZ, PT ;  /* 0x000000ff9900720b */ /* 0x000fe20003f36000 */
[----:B------:R-:W-:Y:S01]  /*6390*/  FMUL.FTZ R25, R157, R25 ;  /* 0x000000199d197220 */ /* 0x000fe20000410000 */
[----:B------:R-:W-:Y:S01]  /*63a0*/  FSEL R7, R7, R0, P4 ;  /* 0x0000000007077208 */ /* 0x000fe20002000000 */
        /* <DEDUP_REMOVED lines=15> */
[----:B------:R-:W-:Y:S01]  /*64a0*/  LOP3.LUT R0, R193, 0x1, RZ, 0xc0, !PT ;  /* 0x00000001c1007812 */ /* 0x000fe200078ec0ff */
[----:B------:R-:W-:Y:S01]  /*64b0*/  IMAD.MOV.U32 R4, RZ, RZ, c[0x0][0x190] ;  /* 0x00006400ff047624 */ /* 0x000fe200078e00ff */
[----:B------:R-:W-:Y:S02]  /*64c0*/  ISETP.GE.AND P2, PT, R208, c[0x0][0x220], PT ;  /* 0x00008800d0007a0c */ /* 0x000fe40003f46270 */
[----:B------:R-:W-:Y:S01]  /*64d0*/  ISETP.GE.AND P1, PT, R220, c[0x0][0x220], PT ;  /* 0x00008800dc007a0c */ /* 0x000fe20003f26270 */
[----:B------:R-:W-:Y:S01]  /*64e0*/  IMAD.U32 R4, R4, -0x40, RZ ;  /* 0xffffffc004047824 */ /* 0x000fe200078e00ff */
[----:B------:R-:W-:Y:S01]  /*64f0*/  ISETP.NE.U32.AND P0, PT, R0, 0x1, PT ;  /* 0x000000010000780c */ /* 0x000fe20003f05070 */
[----:B------:R-:W-:Y:S03]  /*6500*/  IMAD.MOV.U32 R0, RZ, RZ, -0x3000 ;  /* 0xffffd000ff007424 */ /* 0x000fe600078e00ff */
[----:B------:R-:W-:Y:S02]  /*6510*/  LEA R204, P3, R4, R204, 0x1 ;  /* 0x000000cc04cc7211 */ /* 0x000fe400078608ff */
[----:B------:R-:W-:Y:S02]  /*6520*/  SEL R0, R0, 0x3000, !P0 ;  /* 0x0000300000007807 */ /* 0x000fe40004000000 */
[----:B------:R-:W-:Y:S01]  /*6530*/  ISETP.GE.AND P0, PT, R219, c[0x0][0x220], PT ;  /* 0x00008800db007a0c */ /* 0x000fe20003f06270 */
[----:B------:R-:W-:Y:S01]  /*6540*/  @!P2 IMAD.MOV.U32 R8, RZ, RZ, R204 ;  /* 0x000000ffff08a224 */ /* 0x000fe200078e00cc */
[----:B------:R-:W-:Y:S01]  /*6550*/  IADD3 R205, R205, R0, RZ ;  /* 0x00000000cdcd7210 */ /* 0x000fe20007ffe0ff */
[--C-:B------:R-:W-:Y:S01]  /*6560*/  IMAD.IADD R192, R192, 0x1, R0.reuse ;  /* 0x00000001c0c07824 */ /* 0x100fe200078e0200 */
[----:B------:R-:W-:Y:S01]  /*6570*/  @!P1 MOV R6, R204 ;  /* 0x000000cc00069202 */ /* 0x000fe20000000f00 */
[----:B------:R-:W-:Y:S01]  /*6580*/  IMAD.IADD R178, R178, 0x1, R0 ;  /* 0x00000001b2b27824 */ /* 0x000fe200078e0200 */
[----:B------:R-:W-:Y:S02]  /*6590*/  SHF.R.S32.HI R5, RZ, 0x1f, R4 ;  /* 0x0000001fff057819 */ /* 0x000fe40000011404 */
[----:B------:R1:W-:Y:S02]  /*65a0*/  @P2 STS [R192], RZ ;  /* 0x000000ffc0002388 */ /* 0x0003e40000000800 */
[----:B------:R-:W-:Y:S02]  /*65b0*/  LEA.HI.X R202, R4, R202, R5, 0x1, P3 ;  /* 0x000000ca04ca7211 */ /* 0x000fe400018f0c05 */
[----:B------:R1:W-:Y:S01]  /*65c0*/  @P2 STS [R192+0x4], RZ ;  /* 0x000004ffc0002388 */ /* 0x0003e20000000800 */
[----:B------:R-:W-:Y:S01]  /*65d0*/  @!P0 IMAD.MOV.U32 R4, RZ, RZ, R204 ;  /* 0x000000ffff048224 */ /* 0x000fe200078e00cc */
[----:B------:R-:W-:Y:S01]  /*65e0*/  @!P0 MOV R5, R202 ;  /* 0x000000ca00058202 */ /* 0x000fe20000000f00 */
[--C-:B------:R-:W-:Y:S01]  /*65f0*/  @!P2 IMAD.MOV.U32 R9, RZ, RZ, R202.reuse ;  /* 0x000000ffff09a224 */ /* 0x100fe200078e00ca */
[----:B------:R1:W-:Y:S01]  /*6600*/  @P2 STS [R192+0x8], RZ ;  /* 0x000008ffc0002388 */ /* 0x0003e20000000800 */
[----:B------:R-:W-:Y:S03]  /*6610*/  @!P1 IMAD.MOV.U32 R7, RZ, RZ, R202 ;  /* 0x000000ffff079224 */ /* 0x000fe600078e00ca */
        /* <DEDUP_REMOVED lines=21> */
[----:B------:R-:W0:Y:S02]  /*6770*/  LDGDEPBAR ;  /* 0x00000000000079af */ /* 0x000e240000000000 */
.L_x_427:
[----:B------:R-:W-:Y:S01]  /*6780*/  F2FP.PACK_AB R16, R169, R170 ;  /* 0x000000aaa910723e */ /* 0x000fe200000000ff */
[----:B------:R-:W-:Y:S01]  /*6790*/  IMAD.SHL.U32 R160, R248, 0x2, RZ ;  /* 0x00000002f8a07824 */ /* 0x000fe200078e00ff */
        /* <DEDUP_REMOVED lines=9> */
[----:B-1----:R-:W-:Y:S02]  /*6830*/  F2FP.PACK_AB R9, R17, R22 ;  /* 0x000000161109723e */ /* 0x002fe400000000ff */
        /* <DEDUP_REMOVED lines=23> */
[----:B------:R-:W-:Y:S04]  /*69b0*/  LDSM.16.MT88.4 R4, [R2+0x19000] ;  /* 0x019000000204783b */ /* 0x000fe80000004200 */
[----:B------:R-:W1:Y:S04]  /*69c0*/  LDSM.16.MT88.4 R8, [R0+0x6000] ;  /* 0x006000000008783b */ /* 0x000e680000004200 */
[----:B------:R-:W2:Y:S04]  /*69d0*/  LDSM.16.MT88.4 R12, [R2+0x1b000] ;  /* 0x01b00000020c783b */ /* 0x000ea80000004200 */
[----:B------:R-:W3:Y:S04]  /*69e0*/  LDSM.16.MT88.4 R16, [R0+0x7000] ;  /* 0x007000000010783b */ /* 0x000ee80000004200 */
[----:B------:R-:W4:Y:S04]  /*69f0*/  LDSM.16.MT88.4 R20, [R0+0x8000] ;  /* 0x008000000014783b */ /* 0x000f280000004200 */
[----:B------:R-:W-:Y:S04]  /*6a00*/  LDSM.16.MT88.4 R24, [R2+0x19800] ;  /* 0x019800000218783b */ /* 0x000fe80000004200 */
[----:B------:R-:W5:Y:S04]  /*6a10*/  LDSM.16.MT88.4 R28, [R0+0x6400] ;  /* 0x00640000001c783b */ /* 0x000f680000004200 */
        /* <DEDUP_REMOVED lines=20> */
[-C--:B-----5:R-:W-:Y:S08]  /*6b60*/  HMMA.16816.F32 R36, R24, R28.reuse, R36 ;  /* 0x0000001c1824723c */ /* 0x0a0ff00000001824 */
        /* <DEDUP_REMOVED lines=14> */
[----:B------:R-:W5:Y:S04]  /*6c50*/  LDSM.16.MT88.4 R8, [R0+0x7c00] ;  /* 0x007c00000008783b */ /* 0x000f680000004200 */
        /* <DEDUP_REMOVED lines=28> */
[----:B------:R-:W-:Y:S02]  /*6e20*/  ISETP.GE.AND P2, PT, R208, c[0x0][0x220], PT ;  /* 0x00008800d0007a0c */ /* 0x000fe40003f46270 */
        /* <DEDUP_REMOVED lines=10> */
[----:B------:R-:W-:Y:S01]  /*6ed0*/  @!P0 IMAD.MOV.U32 R4, RZ, RZ, R203 ;  /* 0x000000ffff048224 */ /* 0x000fe200078e00cb */
[----:B------:R-:W-:Y:S01]  /*6ee0*/  @!P0 MOV R5, R201 ;  /* 0x000000c900058202 */ /* 0x000fe20000000f00 */
[--C-:B------:R-:W-:Y:S01]  /*6ef0*/  @!P2 IMAD.MOV.U32 R9, RZ, RZ, R201.reuse ;  /* 0x000000ffff09a224 */ /* 0x100fe200078e00c9 */
        /* <DEDUP_REMOVED lines=17> */
.L_x_428:
[----:B------:R-:W-:Y:S01]  /*7010*/  LDSM.16.M88.4 R24, [R181] ;  /* 0x00000000b518783b */ /* 0x000fe20000000200 */
[----:B------:R-:W-:Y:S02]  /*7020*/  IMAD.MOV.U32 R166, RZ, RZ, c[0x0][0x22c] ;  /* 0x00008b00ffa67624 */ /* 0x000fe400078e00ff */
[----:B------:R-:W-:Y:S01]  /*7030*/  IMAD.MOV.U32 R165, RZ, RZ, c[0x0][0x22c] ;  /* 0x00008b00ffa57624 */ /* 0x000fe200078e00ff */
[----:B-1----:R-:W1:Y:S01]  /*7040*/  LDSM.16.MT88.4 R8, [R0+0x9000] ;  /* 0x009000000008783b */ /* 0x002e620000004200 */
[----:B------:R-:W-:Y:S02]  /*7050*/  IMAD R166, R166, c[0x0][0x1c0], RZ ;  /* 0x00007000a6a67a24 */ /* 0x000fe400078e02ff */
[----:B------:R-:W-:Y:S01]  /*7060*/  IMAD R165, R165, c[0x0][0x1c0], RZ ;  /* 0x00007000a5a57a24 */ /* 0x000fe200078e02ff */
[----:B------:R-:W2:Y:S01]  /*7070*/  LDSM.16.MT88.4 R16, [R0+0xb000] ;  /* 0x00b000000010783b */ /* 0x000ea20000004200 */
[----:B------:R-:W-:Y:S02]  /*7080*/  IMAD.SHL.U32 R166, R166, 0x20, RZ ;  /* 0x00000020a6a67824 */ /* 0x000fe400078e00ff */
[----:B------:R-:W-:Y:S01]  /*7090*/  IMAD R165, R165, 0x28, RZ ;  /* 0x00000028a5a57824 */ /* 0x000fe200078e02ff */
[----:B------:R-:W3:Y:S01]  /*70a0*/  LDSM.16.MT88.4 R28, [R0+0xd000] ;  /* 0x00d00000001c783b */ /* 0x000ee20000004200 */
[----:B------:R-:W-:Y:S02]  /*70b0*/  IMAD.MOV.U32 R164, RZ, RZ, c[0x0][0x22c] ;  /* 0x00008b00ffa47624 */ /* 0x000fe400078e00ff */
[----:B------:R-:W-:Y:S01]  /*70c0*/  IMAD.MOV.U32 R161, RZ, RZ, c[0x0][0x22c] ;  /* 0x00008b00ffa17624 */ /* 0x000fe200078e00ff */
[----:B------:R-:W-:Y:S01]  /*70d0*/  LDSM.16.M88.4 R32, [R182] ;  /* 0x00000000b620783b */ /* 0x000fe20000000200 */
[----:B------:R-:W-:Y:S02]  /*70e0*/  IMAD R164, R164, c[0x0][0x1c0], RZ ;  /* 0x00007000a4a47a24 */ /* 0x000fe400078e02ff */
[----:B------:R-:W-:Y:S01]  /*70f0*/  IMAD R161, R161, c[0x0][0x1c0], RZ ;  /* 0x00007000a1a17a24 */ /* 0x000fe200078e02ff */
[----:B------:R-:W4:Y:S01]  /*7100*/  LDSM.16.MT88.4 R132, [R0+0x9400] ;  /* 0x009400000084783b */ /* 0x000f220000004200 */
[----:B------:R-:W-:Y:S02]  /*7110*/  IMAD R164, R164, 0x30, RZ ;  /* 0x00000030a4a47824 */ /* 0x000fe400078e02ff */
[----:B------:R-:W-:Y:S01]  /*7120*/  IMAD.U32 R161, R161, -0x40, RZ ;  /* 0xffffffc0a1a17824 */ /* 0x000fe200078e00ff */
[----:B------:R-:W3:Y:S04]  /*7130*/  LDSM.16.MT88.4 R136, [R0+0xb400] ;  /* 0x00b400000088783b */ /* 0x000ee80000004200 */
[----:B------:R-:W3:Y:S01]  /*7140*/  LDSM.16.MT88.4 R140, [R0+0xd400] ;  /* 0x00d40000008c783b */ /* 0x000ee20000004200 */
[C---:B------:R-:W-:Y:S03]  /*7150*/  LEA R199, P0, R161.reuse, R162, 0x2 ;  /* 0x000000a2a1c77211 */ /* 0x040fe600078010ff */
[----:B------:R-:W-:Y:S01]  /*7160*/  LDSM.16.M88.4 R144, [R184] ;  /* 0x00000000b890783b */ /* 0x000fe20000000200 */
[----:B------:R-:W-:Y:S01]  /*7170*/  LEA.HI.X.SX32 R198, R161, R163, 0x2, P0 ;  /* 0x000000a3a1c67211 */ /* 0x000fe200000f16ff */
[----:B------:R-:W-:Y:S02]  /*7180*/  IMAD.MOV.U32 R161, RZ, RZ, c[0x0][0x22c] ;  /* 0x00008b00ffa17624 */ /* 0x000fe400078e00ff */
[----:B------:R-:W3:Y:S02]  /*7190*/  LDSM.16.MT88.4 R148, [R0+0x9800] ;  /* 0x009800000094783b */ /* 0x000ee40000004200 */
[----:B------:R-:W-:Y:S02]  /*71a0*/  IMAD R161, R161, c[0x0][0x1c0], RZ ;  /* 0x00007000a1a17a24 */ /* 0x000fe400078e02ff */
[----:B------:R-:W4:Y:S02]  /*71b0*/  LDSM.16.MT88.4 R152, [R0+0xb800] ;  /* 0x00b800000098783b */ /* 0x000f240000004200 */
[----:B------:R-:W-:Y:S01]  /*71c0*/  IMAD R161, R161, 0x18, RZ ;  /* 0x00000018a1a17824 */ /* 0x000fe200078e02ff */
[C---:B-1----:R-:W-:Y:S01]  /*71d0*/  HMMA.16816.F32 R4, R24.reuse, R8, RZ ;  /* 0x000000081804723c */ /* 0x042fe200000018ff */
[----:B------:R-:W-:Y:S07]  /*71e0*/  LDSM.16.MT88.4 R156, [R0+0xbc00] ;  /* 0x00bc0000009c783b */ /* 0x000fee0000004200 */
[C---:B------:R-:W-:Y:S08]  /*71f0*/  HMMA.16816.F32 R8, R24.reuse, R10, RZ ;  /* 0x0000000a1808723c */ /* 0x040ff000000018ff */
[C---:B--2---:R-:W-:Y:S08]  /*7200*/  HMMA.16816.F32 R12, R24.reuse, R16, RZ ;  /* 0x00000010180c723c */ /* 0x044ff000000018ff */
[C---:B------:R-:W-:Y:S08]  /*7210*/  HMMA.16816.F32 R16, R24.reuse, R18, RZ ;  /* 0x000000121810723c */ /* 0x040ff000000018ff */
[C---:B---3--:R-:W-:Y:S08]  /*7220*/  HMMA.16816.F32 R20, R24.reuse, R28, RZ ;  /* 0x0000001c1814723c */ /* 0x048ff000000018ff */
[----:B------:R-:W-:Y:S01]  /*7230*/  HMMA.16816.F32 R24, R24, R30, RZ ;  /* 0x0000001e1818723c */ /* 0x000fe200000018ff */
[----:B------:R-:W1:Y:S07]  /*7240*/  LDSM.16.MT88.4 R28, [R0+0xd800] ;  /* 0x00d80000001c783b */ /* 0x000e6e0000004200 */
[C---:B----4-:R-:W-:Y:S08]  /*7250*/  HMMA.16816.F32 R4, R32.reuse, R132, R4 ;  /* 0x000000842004723c */ /* 0x050ff00000001804 */
[C---:B------:R-:W-:Y:S01]  /*7260*/  HMMA.16816.F32 R8, R32.reuse, R134, R8 ;  /* 0x000000862008723c */ /* 0x040fe20000001808 */
[----:B------:R-:W-:Y:S07]  /*7270*/  LDSM.16.M88.4 R132, [R183] ;  /* 0x00000000b784783b */ /* 0x000fee0000000200 */
[C---:B------:R-:W-:Y:S08]  /*7280*/  HMMA.16816.F32 R12, R32.reuse, R136, R12 ;  /* 0x00000088200c723c */ /* 0x040ff0000000180c */
[C---:B------:R-:W-:Y:S01]  /*7290*/  HMMA.16816.F32 R16, R32.reuse, R138, R16 ;  /* 0x0000008a2010723c */ /* 0x040fe20000001810 */
[----:B------:R-:W2:Y:S07]  /*72a0*/  LDSM.16.MT88.4 R136, [R0+0x9c00] ;  /* 0x009c00000088783b */ /* 0x000eae0000004200 */
[C---:B------:R-:W-:Y:S08]  /*72b0*/  HMMA.16816.F32 R20, R32.reuse, R140, R20 ;  /* 0x0000008c2014723c */ /* 0x040ff00000001814 */
[----:B------:R-:W-:Y:S01]  /*72c0*/  HMMA.16816.F32 R24, R32, R142, R24 ;  /* 0x0000008e2018723c */ /* 0x000fe20000001818 */
[----:B------:R-:W3:Y:S04]  /*72d0*/  LDSM.16.MT88.4 R32, [R0+0xdc00] ;  /* 0x00dc00000020783b */ /* 0x000ee80000004200 */
[----:B------:R-:W-:Y:S03]  /*72e0*/  LDSM.16.M88.4 R140, [R181+0x2000] ;  /* 0x00200000b58c783b */ /* 0x000fe60000000200 */
[C---:B------:R-:W-:Y:S08]  /*72f0*/  HMMA.16816.F32 R4, R144.reuse, R148, R4 ;  /* 0x000000949004723c */ /* 0x040ff00000001804 */
[C---:B------:R-:W-:Y:S01]  /*7300*/  HMMA.16816.F32 R8, R144.reuse, R150, R8 ;  /* 0x000000969008723c */ /* 0x040fe20000001808 */
[----:B------:R-:W4:Y:S07]  /*7310*/  LDSM.16.MT88.4 R148, [R0+0xa000] ;  /* 0x00a000000094783b */ /* 0x000f2e0000004200 */
[C---:B------:R-:W-:Y:S08]  /*7320*/  HMMA.16816.F32 R12, R144.reuse, R152, R12 ;  /* 0x00000098900c723c */ /* 0x040ff0000000180c */
[C---:B------:R-:W-:Y:S01]  /*7330*/  HMMA.16816.F32 R16, R144.reuse, R154, R16 ;  /* 0x0000009a9010723c */ /* 0x040fe20000001810 */
[----:B------:R-:W3:Y:S07]  /*7340*/  LDSM.16.MT88.4 R152, [R0+0xc000] ;  /* 0x00c000000098783b */ /* 0x000eee0000004200 */
[C---:B-1----:R-:W-:Y:S08]  /*7350*/  HMMA.16816.F32 R20, R144.reuse, R28, R20 ;  /* 0x0000001c9014723c */ /* 0x042ff00000001814 */
[----:B------:R-:W-:Y:S01]  /*7360*/  HMMA.16816.F32 R24, R144, R30, R24 ;  /* 0x0000001e9018723c */ /* 0x000fe20000001818 */
[----:B------:R-:W1:Y:S04]  /*7370*/  LDSM.16.MT88.4 R28, [R0+0xe000] ;  /* 0x00e00000001c783b */ /* 0x000e680000004200 */
[----:B------:R-:W-:Y:S03]  /*7380*/  LDSM.16.MT88.4 R144, [R0+0xa400] ;  /* 0x00a400000090783b */ /* 0x000fe60000004200 */
[C---:B--2---:R-:W-:Y:S08]  /*7390*/  HMMA.16816.F32 R4, R132.reuse, R136, R4 ;  /* 0x000000888404723c */ /* 0x044ff00000001804 */
[C---:B------:R-:W-:Y:S01]  /*73a0*/  HMMA.16816.F32 R8, R132.reuse, R138, R8 ;  /* 0x0000008a8408723c */ /* 0x040fe20000001808 */
[----:B------:R-:W2:Y:S07]  /*73b0*/  LDSM.16.M88.4 R136, [R182+0x2000] ;  /* 0x00200000b688783b */ /* 0x000eae0000000200 */
[C---:B------:R-:W-:Y:S08]  /*73c0*/  HMMA.16816.F32 R12, R132.reuse, R156, R12 ;  /* 0x0000009c840c723c */ /* 0x040ff0000000180c */
[C---:B------:R-:W-:Y:S01]  /*73d0*/  HMMA.16816.F32 R16, R132.reuse, R158, R16 ;  /* 0x0000009e8410723c */ /* 0x040fe20000001810 */
[----:B------:R-:W1:Y:S07]  /*73e0*/  LDSM.16.MT88.4 R156, [R0+0xc400] ;  /* 0x00c40000009c783b */ /* 0x000e6e0000004200 */
[C---:B---3--:R-:W-:Y:S08]  /*73f0*/  HMMA.16816.F32 R20, R132.reuse, R32, R20 ;  /* 0x000000208414723c */ /* 0x048ff00000001814 */
[----:B------:R-:W-:Y:S01]  /*7400*/  HMMA.16816.F32 R24, R132, R34, R24 ;  /* 0x000000228418723c */ /* 0x000fe20000001818 */
[----:B------:R-:W3:Y:S04]  /*7410*/  LDSM.16.MT88.4 R32, [R0+0xe400] ;  /* 0x00e400000020783b */ /* 0x000ee80000004200 */
[----:B------:R-:W-:Y:S03]  /*7420*/  LDSM.16.M88.4 R132, [R184+0x2000] ;  /* 0x00200000b884783b */ /* 0x000fe60000000200 */
[C---:B----4-:R-:W-:Y:S08]  /*7430*/  HMMA.16816.F32 R4, R140.reuse, R148, R4 ;  /* 0x000000948c04723c */ /* 0x050ff00000001804 */
        /* <DEDUP_REMOVED lines=8> */
[----:B------:R-:W-:Y:S03]  /*74c0*/  LDSM.16.M88.4 R140, [R183+0x2000] ;  /* 0x00200000b78c783b */ /* 0x000fe60000000200 */
[C---:B--2---:R-:W-:Y:S08]  /*74d0*/  HMMA.16816.F32 R4, R136.reuse, R144, R4 ;  /* 0x000000908804723c */ /* 0x044ff00000001804 */
[C---:B------:R-:W-:Y:S01]  /*74e0*/  HMMA.16816.F32 R8, R136.reuse, R146, R8 ;  /* 0x000000928808723c */ /* 0x040fe20000001808 */
[----:B------:R-:W2:Y:S07]  /*74f0*/  LDSM.16.MT88.4 R144, [R0+0xac00] ;  /* 0x00ac00000090783b */ /* 0x000eae0000004200 */
[C---:B------:R-:W-:Y:S08]  /*7500*/  HMMA.16816.F32 R12, R136.reuse, R156, R12 ;  /* 0x0000009c880c723c */ /* 0x040ff0000000180c */
[C---:B------:R-:W-:Y:S01]  /*7510*/  HMMA.16816.F32 R16, R136.reuse, R158, R16 ;  /* 0x0000009e8810723c */ /* 0x040fe20000001810 */
[----:B------:R-:W1:Y:S07]  /*7520*/  LDSM.16.MT88.4 R156, [R0+0xcc00] ;  /* 0x00cc0000009c783b */ /* 0x000e6e0000004200 */
[C---:B---3--:R-:W-:Y:S08]  /*7530*/  HMMA.16816.F32 R20, R136.reuse, R32, R20 ;  /* 0x000000208814723c */ /* 0x048ff00000001814 */
[----:B------:R-:W-:Y:S01]  /*7540*/  HMMA.16816.F32 R24, R136, R34, R24 ;  /* 0x000000228818723c */ /* 0x000fe20000001818 */
[----:B------:R3:W2:Y:S04]  /*7550*/  LDSM.16.MT88.4 R32, [R0+0xec00] ;  /* 0x00ec00000020783b */ /* 0x0006a80000004200 */
[----:B------:R-:W-:Y:S03]  /*7560*/  LDSM.16.MT88.4 R136, [R2+0x18800] ;  /* 0x018800000288783b */ /* 0x000fe60000004200 */
[C---:B----4-:R-:W-:Y:S08]  /*7570*/  HMMA.16816.F32 R4, R132.reuse, R148, R4 ;  /* 0x000000948404723c */ /* 0x050ff00000001804 */
[C---:B------:R-:W-:Y:S08]  /*7580*/  HMMA.16816.F32 R8, R132.reuse, R150, R8 ;  /* 0x000000968408723c */ /* 0x040ff00000001808 */
[C---:B------:R-:W-:Y:S04]  /*7590*/  HMMA.16816.F32 R12, R132.reuse, R152, R12 ;  /* 0x00000098840c723c */ /* 0x040fe8000000180c */
[C---:B---3--:R-:W-:Y:S04]  /*75a0*/  IMAD.IADD R0, R215.reuse, 0x1, R246 ;  /* 0x00000001d7007824 */ /* 0x048fe800078e02f6 */
[C---:B------:R-:W-:Y:S08]  /*75b0*/  HMMA.16816.F32 R16, R132.reuse, R154, R16 ;  /* 0x0000009a8410723c */ /* 0x040ff00000001810 */
[C---:B-1----:R-:W-:Y:S07]  /*75c0*/  HMMA.16816.F32 R20, R132.reuse, R28, R20 ;  /* 0x0000001c8414723c */ /* 0x042fee0000001814 */
[----:B------:R-:W-:Y:S01]  /*75d0*/  IMAD.MOV.U32 R28, RZ, RZ, R199 ;  /* 0x000000ffff1c7224 */ /* 0x000fe200078e00c7 */
[----:B------:R-:W-:Y:S04]  /*75e0*/  HMMA.16816.F32 R24, R132, R30, R24 ;  /* 0x0000001e8418723c */ /* 0x000fe80000001818 */
[----:B------:R-:W-:Y:S03]  /*75f0*/  IMAD.MOV.U32 R29, RZ, RZ, R198 ;  /* 0x000000ffff1d7224 */ /* 0x000fe600078e00c6 */
[CC--:B------:R-:W-:Y:S01]  /*7600*/  LEA R30, P1, R215.reuse, R28.reuse, 0x2 ;  /* 0x0000001cd71e7211 */ /* 0x0c0fe200078210ff */
[C---:B--2---:R-:W-:Y:S05]  /*7610*/  HMMA.16816.F32 R4, R140.reuse, R144, R4 ;  /* 0x000000908c04723c */ /* 0x044fea0000001804 */
[-C--:B------:R-:W-:Y:S02]  /*7620*/  LEA.HI.X.SX32 R31, R215, R29.reuse, 0x2, P1 ;  /* 0x0000001dd71f7211 */ /* 0x080fe400008f16ff */
[----:B------:R-:W-:Y:S01]  /*7630*/  @P6 IADD3 R132, R210, -0x40, RZ ;  /* 0xffffffc0d2846810 */ /* 0x000fe20007ffe0ff */
[C---:B------:R-:W-:Y:S04]  /*7640*/  HMMA.16816.F32 R8, R140.reuse, R146, R8 ;  /* 0x000000928c08723c */ /* 0x040fe80000001808 */
[----:B------:R-:W-:Y:S04]  /*7650*/  @P6 IMAD.WIDE R132, R132, 0x4, R206 ;  /* 0x0000000484846825 */ /* 0x000fe800078e02ce */
[C---:B------:R-:W-:Y:S01]  /*7660*/  HMMA.16816.F32 R12, R140.reuse, R156, R12 ;  /* 0x0000009c8c0c723c */ /* 0x040fe2000000180c */
[----:B------:R1:W5:Y:S04]  /*7670*/  @P6 LDG.E R213, [R132.64] ;  /* 0x0000000684d56981 */ /* 0x000368000c1e1900 */
[----:B------:R1:W5:Y:S03]  /*7680*/  @P6 LDG.E R214, [R132.64+0x20] ;  /* 0x0000200684d66981 */ /* 0x000366000c1e1900 */
[C---:B------:R-:W-:Y:S01]  /*7690*/  HMMA.16816.F32 R16, R140.reuse, R158, R16 ;  /* 0x0000009e8c10723c */ /* 0x040fe20000001810 */
[----:B------:R1:W5:Y:S04]  /*76a0*/  @P6 LDG.E R211, [R132.64+0x80] ;  /* 0x0000800684d36981 */ /* 0x000368000c1e1900 */
[----:B------:R1:W5:Y:S03]  /*76b0*/  @P6 LDG.E R212, [R132.64+0xa0] ;  /* 0x0000a00684d46981 */ /* 0x000366000c1e1900 */
[C---:B------:R-:W-:Y:S01]  /*76c0*/  HMMA.16816.F32 R20, R140.reuse, R32, R20 ;  /* 0x000000208c14723c */ /* 0x040fe20000001814 */
[----:B------:R2:W-:Y:S04]  /*76d0*/  RED.E.ADD.F32.FTZ.RN.STRONG.GPU [R28.64], R4 ;  /* 0x000000041c00798e */ /* 0x0005e8000c10e786 */
[----:B------:R3:W-:Y:S02]  /*76e0*/  RED.E.ADD.F32.FTZ.RN.STRONG.GPU [R30.64], R5 ;  /* 0x000000051e00798e */ /* 0x0007e4000c10e786 */
[CC--:B------:R-:W-:Y:S01]  /*76f0*/  LEA R32, P0, R249.reuse, R28.reuse, 0x2 ;  /* 0x0000001cf9207211 */ /* 0x0c0fe200078010ff */
[----:B------:R-:W-:Y:S01]  /*7700*/  HMMA.16816.F32 R24, R140, R34, R24 ;  /* 0x000000228c18723c */ /* 0x000fe20000001818 */
[----:B------:R-:W-:Y:S03]  /*7710*/  LDSM.16.MT88.4 R140, [R3+0x1c00] ;  /* 0x001c0000038c783b */ /* 0x000fe60000004200 */
[-C--:B------:R-:W-:Y:S03]  /*7720*/  LEA.HI.X.SX32 R33, R249, R29.reuse, 0x2, P0 ;  /* 0x0000001df9217211 */ /* 0x080fe600000f16ff */
[CC--:B------:R-:W-:Y:S02]  /*7730*/  LEA R34, P0, R166.reuse, R28.reuse, 0x2 ;  /* 0x0000001ca6227211 */ /* 0x0c0fe400078010ff */
[----:B------:R4:W-:Y:S03]  /*7740*/  RED.E.ADD.F32.FTZ.RN.STRONG.GPU [R32.64], R6 ;  /* 0x000000062000798e */ /* 0x0009e6000c10e786 */
[-C--:B------:R-:W-:Y:S02]  /*7750*/  LEA.HI.X.SX32 R35, R166, R29.reuse, 0x2, P0 ;  /* 0x0000001da6237211 */ /* 0x080fe400000f16ff */
[CC--:B-1----:R-:W-:Y:S04]  /*7760*/  LEA R132, P1, R161.reuse, R28.reuse, 0x2 ;  /* 0x0000001ca1847211 */ /* 0x0c2fe800078210ff */
[-C--:B------:R-:W-:Y:S01]  /*7770*/  LEA.HI.X.SX32 R133, R161, R29.reuse, 0x2, P1 ;  /* 0x0000001da1857211 */ /* 0x080fe200008f16ff */
[----:B------:R-:W-:Y:S01]  /*7780*/  IMAD.MOV.U32 R161, RZ, RZ, c[0x0][0x22c] ;  /* 0x00008b00ffa17624 */ /* 0x000fe200078e00ff */
[CC--:B--2---:R-:W-:Y:S03]  /*7790*/  LEA R4, P1, R164.reuse, R28.reuse, 0x2 ;  /* 0x0000001ca4047211 */ /* 0x0c4fe600078210ff */
[----:B------:R1:W-:Y:S01]  /*77a0*/  RED.E.ADD.F32.FTZ.RN.STRONG.GPU [R132.64], R7 ;  /* 0x000000078400798e */ /* 0x0003e2000c10e786 */
[-C--:B---3--:R-:W-:Y:S01]  /*77b0*/  LEA.HI.X.SX32 R5, R164, R29.reuse, 0x2, P1 ;  /* 0x0000001da4057211 */ /* 0x088fe200008f16ff */
[----:B------:R-:W-:Y:S02]  /*77c0*/  IMAD R161, R161, c[0x0][0x1c0], RZ ;  /* 0x00007000a1a17a24 */ /* 0x000fe400078e02ff */
[----:B------:R2:W-:Y:S02]  /*77d0*/  RED.E.ADD.F32.FTZ.RN.STRONG.GPU [R34.64], R8 ;  /* 0x000000082200798e */ /* 0x0005e4000c10e786 */
[----:B------:R-:W-:Y:S02]  /*77e0*/  IMAD R161, R161, 0x38, RZ ;  /* 0x00000038a1a17824 */ /* 0x000fe400078e02ff */
[----:B------:R-:W-:Y:S01]  /*77f0*/  LDSM.16.MT88.4 R132, [R2+0x17800] ;  /* 0x017800000284783b */ /* 0x000fe20000004200 */
[-C--:B----4-:R-:W-:Y:S02]  /*7800*/  LEA R32, P2, R165, R28.reuse, 0x2 ;  /* 0x0000001ca5207211 */ /* 0x090fe400078410ff */
[-C--:B------:R-:W-:Y:S02]  /*7810*/  LEA R6, P0, R161, R28.reuse, 0x2 ;  /* 0x0000001ca1067211 */ /* 0x080fe400078010ff */
[-C--:B------:R-:W-:Y:S05]  /*7820*/  LEA.HI.X.SX32 R33, R165, R29.reuse, 0x2, P2 ;  /* 0x0000001da5217211 */ /* 0x080fea00010f16ff */
[----:B------:R3:W-:Y:S04]  /*7830*/  RED.E.ADD.F32.FTZ.RN.STRONG.GPU [R32.64], R9 ;  /* 0x000000092000798e */ /* 0x0007e8000c10e786 */
[----:B------:R4:W-:Y:S01]  /*7840*/  RED.E.ADD.F32.FTZ.RN.STRONG.GPU [R4.64], R10 ;  /* 0x0000000a0400798e */ /* 0x0009e2000c10e786 */
[-C--:B-1----:R-:W-:Y:S02]  /*7850*/  LEA.HI.X.SX32 R7, R161, R29.reuse, 0x2, P0 ;  /* 0x0000001da1077211 */ /* 0x082fe400000f16ff */
[CC--:B--2---:R-:W-:Y:S03]  /*7860*/  LEA R8, P2, R225.reuse, R28.reuse, 0x2 ;  /* 0x0000001ce1087211 */ /* 0x0c4fe600078410ff */
[----:B------:R1:W-:Y:S04]  /*7870*/  RED.E.ADD.F32.FTZ.RN.STRONG.GPU [R6.64], R11 ;  /* 0x0000000b0600798e */ /* 0x0003e8000c10e786 */
[----:B------:R2:W-:Y:S04]  /*7880*/  RED.E.ADD.F32.FTZ.RN.STRONG.GPU [R28.64+0x80], R12 ;  /* 0x0000800c1c00798e */ /* 0x0005e8000c10e786 */
[----:B------:R2:W-:Y:S01]  /*7890*/  RED.E.ADD.F32.FTZ.RN.STRONG.GPU [R30.64+0x80], R13 ;  /* 0x0000800d1e00798e */ /* 0x0005e2000c10e786 */
[-C--:B---3--:R-:W-:Y:S02]  /*78a0*/  LEA R32, P1, R246, R28.reuse, 0x2 ;  /* 0x0000001cf6207211 */ /* 0x088fe400078210ff */
[-C--:B------:R-:W-:Y:S02]  /*78b0*/  LEA.HI.X.SX32 R9, R225, R29.reuse, 0x2, P2 ;  /* 0x0000001de1097211 */ /* 0x080fe400010f16ff */
[-C--:B----4-:R-:W-:Y:S02]  /*78c0*/  LEA R4, P0, R252, R28.reuse, 0x2 ;  /* 0x0000001cfc047211 */ /* 0x090fe400078010ff */
[-C--:B------:R-:W-:Y:S02]  /*78d0*/  LEA.HI.X.SX32 R33, R246, R29.reuse, 0x2, P1 ;  /* 0x0000001df6217211 */ /* 0x080fe400008f16ff */
[-C--:B------:R-:W-:Y:S02]  /*78e0*/  LEA.HI.X.SX32 R5, R252, R29.reuse, 0x2, P0 ;  /* 0x0000001dfc057211 */ /* 0x080fe400000f16ff */
[-C--:B------:R-:W-:Y:S02]  /*78f0*/  LEA R10, P0, R0, R28.reuse, 0x2 ;  /* 0x0000001c000a7211 */ /* 0x080fe400078010ff */
[-C--:B-1----:R-:W-:Y:S01]  /*7900*/  LEA R6, P1, R224, R28.reuse, 0x2 ;  /* 0x0000001ce0067211 */ /* 0x082fe200078210ff */
[----:B------:R1:W-:Y:S01]  /*7910*/  RED.E.ADD.F32.FTZ.RN.STRONG.GPU [R4.64], R14 ;  /* 0x0000000e0400798e */ /* 0x0003e2000c10e786 */
[-C--:B------:R-:W-:Y:S01]  /*7920*/  LEA.HI.X.SX32 R11, R0, R29.reuse, 0x2, P0 ;  /* 0x0000001d000b7211 */ /* 0x080fe200000f16ff */
[----:B------:R-:W-:Y:S01]  /*7930*/  IMAD.IADD R0, R215, 0x1, R245 ;  /* 0x00000001d7007824 */ /* 0x000fe200078e02f5 */
[-C--:B------:R-:W-:Y:S01]  /*7940*/  LEA.HI.X.SX32 R7, R224, R29.reuse, 0x2, P1 ;  /* 0x0000001de0077211 */ /* 0x080fe200008f16ff */
[----:B------:R3:W-:Y:S01]  /*7950*/  RED.E.ADD.F32.FTZ.RN.STRONG.GPU [R32.64], R15 ;  /* 0x0000000f2000798e */ /* 0x0007e2000c10e786 */
[CC--:B--2---:R-:W-:Y:S03]  /*7960*/  LEA R12, P4, R245.reuse, R28.reuse, 0x2 ;  /* 0x0000001cf50c7211 */ /* 0x0c4fe600078810ff */
[----:B------:R2:W-:Y:S01]  /*7970*/  RED.E.ADD.F32.FTZ.RN.STRONG.GPU [R10.64], R16 ;  /* 0x000000100a00798e */ /* 0x0005e2000c10e786 */
[-C--:B------:R-:W-:Y:S03]  /*7980*/  LEA.HI.X.SX32 R13, R245, R29.reuse, 0x2, P4 ;  /* 0x0000001df50d7211 */ /* 0x080fe600020f16ff */
[----:B------:R4:W-:Y:S04]  /*7990*/  RED.E.ADD.F32.FTZ.RN.STRONG.GPU [R8.64], R17 ;  /* 0x000000110800798e */ /* 0x0009e8000c10e786 */
[----:B------:R4:W-:Y:S04]  /*79a0*/  RED.E.ADD.F32.FTZ.RN.STRONG.GPU [R6.64], R18 ;  /* 0x000000120600798e */ /* 0x0009e8000c10e786 */
[----:B------:R-:W-:Y:S01]  /*79b0*/  LDSM.16.MT88.4 R32, [R2+0x15800] ;  /* 0x015800000220783b */ /* 0x000fe20000004200 */
[-C--:B-1----:R-:W-:Y:S02]  /*79c0*/  LEA R4, P0, R227, R28.reuse, 0x2 ;  /* 0x0000001ce3047211 */ /* 0x082fe400078010ff */
[-C--:B------:R-:W-:Y:S02]  /*79d0*/  LEA R14, P5, R251, R28.reuse, 0x2 ;  /* 0x0000001cfb0e7211 */ /* 0x080fe400078a10ff */
[-C--:B------:R-:W-:Y:S02]  /*79e0*/  LEA.HI.X.SX32 R5, R227, R29.reuse, 0x2, P0 ;  /* 0x0000001de3057211 */ /* 0x080fe400000f16ff */
[-C--:B---3--:R-:W-:Y:S02]  /*79f0*/  LEA.HI.X.SX32 R15, R251, R29.reuse, 0x2, P5 ;  /* 0x0000001dfb0f7211 */ /* 0x088fe400028f16ff */
[CC--:B--2---:R-:W-:Y:S01]  /*7a00*/  LEA R10, P3, R0.reuse, R28.reuse, 0x2 ;  /* 0x0000001c000a7211 */ /* 0x0c4fe200078610ff */
[----:B------:R1:W-:Y:S01]  /*7a10*/  RED.E.ADD.F32.FTZ.RN.STRONG.GPU [R4.64], R19 ;  /* 0x000000130400798e */ /* 0x0003e2000c10e786 */
[CC--:B----4-:R-:W-:Y:S03]  /*7a20*/  LEA R8, P2, R223.reuse, R28.reuse, 0x2 ;  /* 0x0000001cdf087211 */ /* 0x0d0fe600078410ff */
[----:B------:R-:W-:Y:S01]  /*7a30*/  RED.E.ADD.F32.FTZ.RN.STRONG.GPU [R28.64+0x100], R20 ;  /* 0x000100141c00798e */ /* 0x000fe2000c10e786 */
[-C--:B------:R-:W-:Y:S02]  /*7a40*/  LEA.HI.X.SX32 R11, R0, R29.reuse, 0x2, P3 ;  /* 0x0000001d000b7211 */ /* 0x080fe400018f16ff */
[CC--:B------:R-:W-:Y:S01]  /*7a50*/  LEA R6, P1, R222.reuse, R28.reuse, 0x2 ;  /* 0x0000001cde067211 */ /* 0x0c0fe200078210ff */
[----:B------:R-:W-:Y:S01]  /*7a60*/  RED.E.ADD.F32.FTZ.RN.STRONG.GPU [R30.64+0x100], R21 ;  /* 0x000100151e00798e */ /* 0x000fe2000c10e786 */
[-C--:B------:R-:W-:Y:S02]  /*7a70*/  LEA.HI.X.SX32 R9, R223, R29.reuse, 0x2, P2 ;  /* 0x0000001ddf097211 */ /* 0x080fe400010f16ff */
[----:B------:R-:W-:Y:S01]  /*7a80*/  LEA.HI.X.SX32 R7, R222, R29, 0x2, P1 ;  /* 0x0000001dde077211 */ /* 0x000fe200008f16ff */
[----:B------:R-:W-:Y:S01]  /*7a90*/  RED.E.ADD.F32.FTZ.RN.STRONG.GPU [R14.64], R22 ;  /* 0x000000160e00798e */ /* 0x000fe2000c10e786 */
[C---:B------:R-:W-:Y:S02]  /*7aa0*/  LOP3.LUT R0, R193.reuse, 0x1, RZ, 0xc0, !PT ;  /* 0x00000001c1007812 */ /* 0x040fe400078ec0ff */
[----:B------:R-:W-:Y:S01]  /*7ab0*/  ISETP.GT.AND P3, PT, R193, R235, PT ;  /* 0x000000ebc100720c */ /* 0x000fe20003f64270 */
[----:B------:R-:W-:Y:S01]  /*7ac0*/  RED.E.ADD.F32.FTZ.RN.STRONG.GPU [R12.64], R23 ;  /* 0x000000170c00798e */ /* 0x000fe2000c10e786 */
[----:B------:R-:W-:Y:S03]  /*7ad0*/  @P6 IADD3 R217, P1, R217, -0x100, RZ ;  /* 0xffffff00d9d96810 */ /* 0x000fe60007f3e0ff */
[----:B------:R-:W-:Y:S01]  /*7ae0*/  RED.E.ADD.F32.FTZ.RN.STRONG.GPU [R10.64], R24 ;  /* 0x000000180a00798e */ /* 0x000fe2000c10e786 */
[----:B------:R-:W-:Y:S03]  /*7af0*/  @P6 IADD3.X R216, R216, -0x1, RZ, P1, !PT ;  /* 0xffffffffd8d86810 */ /* 0x000fe60000ffe4ff */
[----:B------:R-:W-:Y:S01]  /*7b00*/  RED.E.ADD.F32.FTZ.RN.STRONG.GPU [R8.64], R25 ;  /* 0x000000190800798e */ /* 0x000fe2000c10e786 */
[C---:B-1----:R-:W-:Y:S03]  /*7b10*/  LEA R4, P0, R226.reuse, R28, 0x2 ;  /* 0x0000001ce2047211 */ /* 0x042fe600078010ff */
[----:B------:R-:W-:Y:S01]  /*7b20*/  RED.E.ADD.F32.FTZ.RN.STRONG.GPU [R6.64], R26 ;  /* 0x0000001a0600798e */ /* 0x000fe2000c10e786 */
[----:B------:R-:W-:Y:S03]  /*7b30*/  LEA.HI.X.SX32 R5, R226, R29, 0x2, P0 ;  /* 0x0000001de2057211 */ /* 0x000fe600000f16ff */
[----:B------:R-:W-:Y:S01]  /*7b40*/  LDSM.16.MT88.4 R8, [R3] ;  /* 0x000000000308783b */ /* 0x000fe20000004200 */
[----:B------:R-:W-:Y:S02]  /*7b50*/  ISETP.NE.U32.AND P0, PT, R0, 0x1, PT ;  /* 0x000000010000780c */ /* 0x000fe40003f05070 */
[C---:B------:R-:W-:Y:S01]  /*7b60*/  IADD3 R0, R3.reuse, -0x3000, RZ ;  /* 0xffffd00003007810 */ /* 0x040fe20007ffe0ff */
[----:B------:R-:W-:Y:S04]  /*7b70*/  RED.E.ADD.F32.FTZ.RN.STRONG.GPU [R4.64], R27 ;  /* 0x0000001b0400798e */ /* 0x000fe8000c10e786 */
[----:B------:R-:W1:Y:S04]  /*7b80*/  LDSM.16.MT88.4 R4, [R2+0x15000] ;  /* 0x015000000204783b */ /* 0x000e680000004200 */
[----:B------:R-:W2:Y:S02]  /*7b90*/  LDSM.16.MT88.4 R12, [R2+0x17000] ;  /* 0x01700000020c783b */ /* 0x000ea40000004200 */
[----:B------:R-:W-:Y:S02]  /*7ba0*/  @P0 IADD3 R0, R3, 0x3000, RZ ;  /* 0x0000300003000810 */ /* 0x000fe40007ffe0ff */
[----:B------:R-:W3:Y:S04]  /*7bb0*/  LDSM.16.MT88.4 R16, [R3+0x1000] ;  /* 0x001000000310783b */ /* 0x000ee80000004200 */
[----:B------:R-:W4:Y:S04]  /*7bc0*/  LDSM.16.MT88.4 R28, [R3+0x2000] ;  /* 0x00200000031c783b */ /* 0x000f280000004200 */
[----:B------:R-:W3:Y:S04]  /*7bd0*/  LDSM.16.MT88.4 R20, [R3+0x400] ;  /* 0x000400000314783b */ /* 0x000ee80000004200 */
[----:B------:R-:W3:Y:S01]  /*7be0*/  LDSM.16.MT88.4 R24, [R3+0x1400] ;  /* 0x001400000318783b */ /* 0x000ee20000004200 */
        /* <DEDUP_REMOVED lines=33> */
[-C--:B--2---:R-:W-:Y:S08]  /*7e00*/  HMMA.16816.F32 R84, R4, R12.reuse, R84 ;  /* 0x0000000c0454723c */ /* 0x084ff00000001854 */
        /* <DEDUP_REMOVED lines=8> */
[-C--:B----4-:R-:W-:Y:S08]  /*7e90*/  HMMA.16816.F32 R116, R4, R20.reuse, R116 ;  /* 0x000000140474723c */ /* 0x090ff00000001874 */
[C---:B------:R-:W-:Y:S08]  /*7ea0*/  HMMA.16816.F32 R120, R16.reuse, R20, R120 ;  /* 0x000000141078723c */ /* 0x040ff00000001878 */
[-C--:B------:R-:W-:Y:S08]  /*7eb0*/  HMMA.16816.F32 R124, R16, R22.reuse, R124 ;  /* 0x00000016107c723c */ /* 0x080ff0000000187c */
[----:B------:R-:W-:Y:S07]  /*7ec0*/  HMMA.16816.F32 R128, R4, R22, R128 ;  /* 0x000000160480723c */ /* 0x000fee0000001880 */
[----:B------:R-:W-:Y:S01]  /*7ed0*/  @P6 IADD3 R5, P2, R206, -0x100, RZ ;  /* 0xffffff00ce056810 */ /* 0x000fe20007f5e0ff */
[-C--:B-1----:R-:W-:Y:S05]  /*7ee0*/  HMMA.16816.F32 R84, R24, R132.reuse, R84 ;  /* 0x000000841854723c */ /* 0x082fea0000001854 */
[----:B------:R-:W-:Y:S01]  /*7ef0*/  IADD3 R6, R193, -0x1, RZ ;  /* 0xffffffffc1067810 */ /* 0x000fe20007ffe0ff */
[----:B------:R-:W-:Y:S01]  /*7f00*/  @P6 IMAD.MOV.U32 R206, RZ, RZ, R5 ;  /* 0x000000ffffce6224 */ /* 0x000fe200078e0005 */
[----:B------:R-:W-:Y:S01]  /*7f10*/  @P6 IADD3.X R4, R207, -0x1, RZ, P2, !PT ;  /* 0xffffffffcf046810 */ /* 0x000fe200017fe4ff */
[C---:B------:R-:W-:Y:S04]  /*7f20*/  HMMA.16816.F32 R88, R136.reuse, R132, R88 ;  /* 0x000000848858723c */ /* 0x040fe80000001858 */
[----:B------:R-:W-:Y:S02]  /*7f30*/  IMAD.MOV.U32 R193, RZ, RZ, R6 ;  /* 0x000000ffffc17224 */ /* 0x000fe400078e0006 */
[----:B------:R-:W-:Y:S02]  /*7f40*/  @P6 IMAD.MOV.U32 R207, RZ, RZ, R4 ;  /* 0x000000ffffcf6224 */ /* 0x000fe400078e0004 */
        /* <DEDUP_REMOVED lines=11> */
[----:B------:R-:W2:Y:S01]  /*8000*/  LDL R145, [R1] ;  /* 0x0000000001917983 */ /* 0x000ea20000100800 */
[----:B------:R-:W-:-:S02]  /*8010*/  FMUL.FTZ R132, R48, c[0x0][0x2dc] ;  /* 0x0000b70030847a20 */ /* 0x000fc40000410000 */
[----:B------:R-:W-:Y:S01]  /*8020*/  FMUL.FTZ R48, R46, c[0x0][0x2dc] ;  /* 0x0000b7002e307a20 */ /* 0x000fe20000410000 */
[----:B------:R-:W1:Y:S01]  /*8030*/  S2R R144, SR_CTAID.Y ;  /* 0x0000000000907919 */ /* 0x000e620000002600 */
[----:B------:R-:W-:Y:S02]  /*8040*/  FMUL.FTZ R18, R47, c[0x0][0x2dc] ;  /* 0x0000b7002f127a20 */ /* 0x000fe40000410000 */
        /* <DEDUP_REMOVED lines=11> */
[----:B------:R-:W-:Y:S01]  /*8100*/  BAR.SYNC.DEFER_BLOCKING 0x0 ;  /* 0x0000000000007b1d */ /* 0x000fe20000010000 */
        /* <DEDUP_REMOVED lines=19> */
[----:B------:R-:W-:Y:S01]  /*8240*/  STS [R239], R47 ;  /* 0x0000002fef007388 */ /* 0x000fe20000000800 */
[----:B------:R-:W-:Y:S01]  /*8250*/  FMUL.FTZ R24, R39, c[0x0][0x2dc] ;  /* 0x0000b70027187a20 */ /* 0x000fe20000410000 */
[----:B------:R-:W-:Y:S01]  /*8260*/  F2FP.PACK_AB R44, R44, R90 ;  /* 0x0000005a2c2c723e */ /* 0x000fe200000000ff */
[----:B------:R-:W-:Y:S01]  /*8270*/  FMUL.FTZ R92, R92, c[0x0][0x2e0] ;  /* 0x0000b8005c5c7a20 */ /* 0x000fe20000410000 */
[----:B------:R-:W-:Y:S01]  /*8280*/  STS [R239+0x200], R46 ;  /* 0x0002002eef007388 */ /* 0x000fe20000000800 */
        /* <DEDUP_REMOVED lines=141> */
[----:B------:R-:W-:-:S02]  /*8b60*/  F2FP.PACK_AB R3, R3, R76 ;  /* 0x0000004c0303723e */ /* 0x000fc400000000ff */
[----:B------:R-:W-:Y:S02]  /*8b70*/  STS [R239+0x9200], R14 ;  /* 0x0092000eef007388 */ /* 0x000fe40000000800 */
[----:B------:R-:W-:Y:S02]  /*8b80*/  F2FP.PACK_AB R0, R0, R78 ;  /* 0x0000004e0000723e */ /* 0x000fe400000000ff */
[----:B------:R-:W-:Y:S04]  /*8b90*/  STS [R242+0x9000], R11 ;  /* 0x0090000bf2007388 */ /* 0x000fe80000000800 */
[----:B------:R-:W-:Y:S04]  /*8ba0*/  STS [R242+0x9200], R10 ;  /* 0x0092000af2007388 */ /* 0x000fe80000000800 */
[----:B------:R-:W-:Y:S04]  /*8bb0*/  STS [R239+0xa000], R9 ;  /* 0x00a00009ef007388 */ /* 0x000fe80000000800 */
[----:B------:R-:W-:Y:S04]  /*8bc0*/  STS [R239+0xa200], R8 ;  /* 0x00a20008ef007388 */ /* 0x000fe80000000800 */
[----:B------:R-:W-:Y:S04]  /*8bd0*/  STS [R242+0xa000], R5 ;  /* 0x00a00005f2007388 */ /* 0x000fe80000000800 */
[----:B------:R-:W-:Y:S04]  /*8be0*/  STS [R242+0xa200], R4 ;  /* 0x00a20004f2007388 */ /* 0x000fe80000000800 */
[----:B------:R-:W-:Y:S04]  /*8bf0*/  STS [R239+0xb000], R7 ;  /* 0x00b00007ef007388 */ /* 0x000fe80000000800 */
[----:B------:R1:W-:Y:S04]  /*8c00*/  STS [R239+0xb200], R6 ;  /* 0x00b20006ef007388 */ /* 0x0003e80000000800 */
[----:B------:R-:W-:Y:S04]  /*8c10*/  STS [R242+0xb000], R3 ;  /* 0x00b00003f2007388 */ /* 0x000fe80000000800 */
[----:B------:R3:W-:Y:S01]  /*8c20*/  STS [R242+0xb200], R0 ;  /* 0x00b20000f2007388 */ /* 0x0007e20000000800 */
[----:B-1----:R-:W-:-:S02]  /*8c30*/  SHF.R.S32.HI R6, RZ, 0x1f, R144 ;  /* 0x0000001fff067819 */ /* 0x002fc40000011490 */
[----:B--2---:R-:W-:-:S13]  /*8c40*/  ISETP.NE.AND P0, PT, R145, -0x1, PT ;  /* 0xffffffff9100780c */ /* 0x004fda0003f05270 */
[----:B---3--:R-:W-:-:S05]  /*8c50*/  @P0 IADD3 R0, R237, R145, RZ ;  /* 0x00000091ed000210 */ /* 0x008fca0007ffe0ff */
        /* <DEDUP_REMOVED lines=14> */
.L_x_430:
        /* <DEDUP_REMOVED lines=15> */
.L_x_431:
[----:B------:R-:W-:Y:S01]  /*8e30*/  BAR.SYNC.DEFER_BLOCKING 0x0 ;  /* 0x0000000000007b1d */ /* 0x000fe20000010000 */
[C---:B------:R-:W-:Y:S01]  /*8e40*/  SHF.L.U32 R0, R218.reuse, 0x7, RZ ;  /* 0x00000007da007819 */ /* 0x040fe200000006ff */
[----:B------:R-:W-:Y:S01]  /*8e50*/  IMAD R21, R218, -0x80, R200 ;  /* 0xffffff80da157824 */ /* 0x000fe200078e02c8 */
[----:B------:R-:W-:Y:S02]  /*8e60*/  SHF.R.S32.HI R7, RZ, 0x1f, R208 ;  /* 0x0000001fff077819 */ /* 0x000fe400000114d0 */
[----:B------:R-:W-:Y:S01]  /*8e70*/  SHF.R.S32.HI R22, RZ, 0x1f, R0 ;  /* 0x0000001fff167819 */ /* 0x000fe20000011400 */
[----:B------:R-:W1:Y:S01]  /*8e80*/  S2R R39, SR_CTAID.Z ;  /* 0x0000000000277919 */ /* 0x000e620000002700 */
[----:B------:R-:W-:Y:S01]  /*8e90*/  MOV R6, R208 ;  /* 0x000000d000067202 */ /* 0x000fe20000000f00 */
[----:B------:R-:W-:Y:S01]  /*8ea0*/  BSSY B0, `(.L_x_432) ;  /* 0x0000028000007945 */ /* 0x000fe20003800000 */
[----:B------:R-:W-:Y:S01]  /*8eb0*/  ISETP.GE.AND P4, PT, R236, R21, PT ;  /* 0x00000015ec00720c */ /* 0x000fe20003f86270 */
[----:B------:R-:W-:Y:S01]  /*8ec0*/  IMAD R3, R22, c[0x0][0x3a0], RZ ;  /* 0x0000e80016037a24 */ /* 0x000fe200078e02ff */
[----:B------:R-:W-:Y:S01]  /*8ed0*/  SHF.R.S32.HI R37, RZ, 0x1f, R236 ;  /* 0x0000001fff257819 */ /* 0x000fe200000114ec */
[----:B------:R-:W-:-:S04]  /*8ee0*/  IMAD.WIDE.U32 R4, R0, c[0x0][0x3a0], R6 ;  /* 0x0000e80000047a25 */ /* 0x000fc800078e0006 */
[----:B------:R-:W-:Y:S01]  /*8ef0*/  IMAD R3, R0, c[0x0][0x3a4], R3 ;  /* 0x0000e90000037a24 */ /* 0x000fe200078e0203 */
[----:B------:R-:W-:-:S04]  /*8f00*/  IADD3 R4, P0, R8, R4, RZ ;  /* 0x0000000408047210 */ /* 0x000fc80007f1e0ff */
[----:B------:R-:W-:Y:S01]  /*8f10*/  IADD3.X R5, R9, R5, R3, P0, !PT ;  /* 0x0000000509057210 */ /* 0x000fe200007fe403 */
[----:B------:R2:W3:Y:S04]  /*8f20*/  LDS.128 R32, [R160+0xa000] ;  /* 0x00a00000a0207984 */ /* 0x0004e80000000c00 */
[----:B------:R2:W4:Y:S01]  /*8f30*/  LDS.128 R28, [R160+0xc000] ;  /* 0x00c00000a01c7984 */ /* 0x0005220000000c00 */
[----:B-1----:R-:W-:Y:S01]  /*8f40*/  SHF.R.S32.HI R38, RZ, 0x1f, R39 ;  /* 0x0000001fff267819 */ /* 0x002fe20000011427 */
[----:B------:R-:W-:Y:S02]  /*8f50*/  IMAD.WIDE.U32 R8, R39, c[0x0][0x3b8], R4 ;  /* 0x0000ee0027087a25 */ /* 0x000fe400078e0004 */
[----:B------:R2:W1:Y:S02]  /*8f60*/  LDS.128 R24, [R160+0xe000] ;  /* 0x00e00000a0187984 */ /* 0x0004640000000c00 */
[----:B------:R-:W-:-:S02]  /*8f70*/  IMAD R3, R38, c[0x0][0x3b8], RZ ;  /* 0x0000ee0026037a24 */ /* 0x000fc400078e02ff */
[----:B------:R2:W1:Y:S02]  /*8f80*/  LDS.128 R48, [R160+0xf000] ;  /* 0x00f00000a0307984 */ /* 0x0004640000000c00 */
[----:B------:R-:W-:Y:S02]  /*8f90*/  IMAD R3, R39, c[0x0][0x3bc], R3 ;  /* 0x0000ef0027037a24 */ /* 0x000fe400078e0203 */
[----:B------:R2:W1:Y:S04]  /*8fa0*/  LDS.128 R60, [R160+0x10000] ;  /* 0x01000000a03c7984 */ /* 0x0004680000000c00 */
[----:B------:R2:W1:Y:S01]  /*8fb0*/  LDS.128 R44, [R160+0x11000] ;  /* 0x01100000a02c7984 */ /* 0x0004620000000c00 */
[----:B------:R-:W-:-:S03]  /*8fc0*/  IADD3 R20, R3, R9, RZ ;  /* 0x0000000903147210 */ /* 0x000fc60007ffe0ff */
[----:B------:R2:W1:Y:S04]  /*8fd0*/  LDS.128 R56, [R160+0x12000] ;  /* 0x01200000a0387984 */ /* 0x0004680000000c00 */
[----:B------:R2:W1:Y:S04]  /*8fe0*/  LDS.128 R40, [R160+0x13000] ;  /* 0x01300000a0287984 */ /* 0x0004680000000c00 */
[----:B------:R2:W1:Y:S01]  /*8ff0*/  LDS.128 R52, [R160+0x14000] ;  /* 0x01400000a0347984 */ /* 0x0004620000000c00 */
[----:B------:R-:W-:Y:S05]  /*9000*/  @P4 BRA `(.L_x_433) ;  /* 0x0000011000004947 */ /* 0x000fea0003800000 */
[----:B------:R-:W-:Y:S01]  /*9010*/  ISETP.GE.AND P2, PT, R208, c[0x0][0x220], PT ;  /* 0x00008800d0007a0c */ /* 0x000fe20003f46270 */
[----:B------:R-:W2:Y:S01]  /*9020*/  LDS.128 R16, [R160+0xb000] ;  /* 0x00b00000a0107984 */ /* 0x000ea20000000c00 */
[----:B------:R-:W-:Y:S01]  /*9030*/  MOV R5, R20 ;  /* 0x0000001400057202 */ /* 0x000fe20000000f00 */
[----:B------:R-:W-:Y:S01]  /*9040*/  IMAD R3, R37, c[0x0][0x3a0], RZ ;  /* 0x0000e80025037a24 */ /* 0x000fe200078e02ff */
[----:B------:R-:W-:Y:S01]  /*9050*/  ISETP.GE.AND P1, PT, R220, c[0x0][0x220], PT ;  /* 0x00008800dc007a0c */ /* 0x000fe20003f26270 */
[----:B------:R-:W-:Y:S01]  /*9060*/  IMAD.MOV.U32 R4, RZ, RZ, R8 ;  /* 0x000000ffff047224 */ /* 0x000fe200078e0008 */
[----:B------:R-:W-:Y:S01]  /*9070*/  ISETP.GE.AND P0, PT, R219, c[0x0][0x220], PT ;  /* 0x00008800db007a0c */ /* 0x000fe20003f06270 */
[----:B------:R-:W-:-:S02]  /*9080*/  IMAD R3, R236, c[0x0][0x3a4], R3 ;  /* 0x0000e900ec037a24 */ /* 0x000fc400078e0203 */
[----:B------:R-:W-:-:S04]  /*9090*/  IMAD.WIDE.U32 R10, R236, c[0x0][0x3a0], R4 ;  /* 0x0000e800ec0a7a25 */ /* 0x000fc800078e0004 */
[----:B------:R-:W4:Y:S01]  /*90a0*/  @!P2 LDS.128 R12, [R160+0x9000] ;  /* 0x00900000a00ca984 */ /* 0x000f220000000c00 */
[----:B------:R-:W-:Y:S01]  /*90b0*/  IMAD.IADD R3, R3, 0x1, R11 ;  /* 0x0000000103037824 */ /* 0x000fe200078e020b */
[C---:B------:R-:W-:Y:S02]  /*90c0*/  LEA R4, P3, R10.reuse, c[0x0][0x340], 0x1 ;  /* 0x0000d0000a047a11 */ /* 0x040fe400078608ff */
[----:B--2---:R-:W2:Y:S02]  /*90d0*/  LDS.128 R160, [R160+0xd000] ;  /* 0x00d00000a0a07984 */ /* 0x004ea40000000c00 */
[----:B------:R-:W-:-:S05]  /*90e0*/  LEA.HI.X R5, R10, c[0x0][0x344], R3, 0x1, P3 ;  /* 0x0000d1000a057a11 */ /* 0x000fca00018f0c03 */
[----:B------:R3:W-:Y:S04]  /*90f0*/  @!P1 STG.E.128 [R4.64+0x40], R16 ;  /* 0x0000401004009986 */ /* 0x0007e8000c101d06 */
[----:B----4-:R3:W-:Y:S04]  /*9100*/  @!P2 STG.E.128 [R4.64], R12 ;  /* 0x0000000c0400a986 */ /* 0x0107e8000c101d06 */
[----:B--2---:R3:W-:Y:S02]  /*9110*/  @!P0 STG.E.128 [R4.64+0x80], R160 ;  /* 0x000080a004008986 */ /* 0x0047e4000c101d06 */
.L_x_433:
[----:B------:R-:W-:Y:S05]  /*9120*/  BSYNC B0 ;  /* 0x0000000000007941 */ /* 0x000fea0003800000 */
.L_x_432:
[----:B------:R-:W-:Y:S01]  /*9130*/  IADD3 R3, R236, 0x40, RZ ;  /* 0x00000040ec037810 */ /* 0x000fe20007ffe0ff */
[----:B------:R-:W-:Y:S03]  /*9140*/  BSSY B0, `(.L_x_434) ;  /* 0x0000013000007945 */ /* 0x000fe60003800000 */
[----:B------:R-:W-:-:S13]  /*9150*/  ISETP.GE.AND P3, PT, R3, R21, PT ;  /* 0x000000150300720c */ /* 0x000fda0003f66270 */
[----:B------:R-:W-:Y:S05]  /*9160*/  @P3 BRA `(.L_x_435) ;  /* 0x0000010000003947 */ /* 0x000fea0003800000 */
[----:B------:R-:W-:Y:S02]  /*9170*/  IADD3 R3, P0, R236, 0x40, RZ ;  /* 0x00000040ec037810 */ /* 0x000fe40007f1e0ff */
[----:B---3--:R-:W-:Y:S02]  /*9180*/  MOV R5, R20 ;  /* 0x0000001400057202 */ /* 0x008fe40000000f00 */
        /* <DEDUP_REMOVED lines=11> */
[----:B------:R3:W-:Y:S04]  /*9240*/  @!P2 STG.E.128 [R4.64], R32 ;  /* 0x000000200400a986 */ /* 0x0007e8000c101d06 */
[----:B----4-:R3:W-:Y:S04]  /*9250*/  @!P1 STG.E.128 [R4.64+0x40], R28 ;  /* 0x0000401c04009986 */ /* 0x0107e8000c101d06 */
[----:B-1----:R3:W-:Y:S02]  /*9260*/  @!P0 STG.E.128 [R4.64+0x80], R24 ;  /* 0x0000801804008986 */ /* 0x0027e4000c101d06 */
.L_x_435:
[----:B------:R-:W-:Y:S05]  /*9270*/  BSYNC B0 ;  /* 0x0000000000007941 */ /* 0x000fea0003800000 */
.L_x_434:
[----:B------:R-:W-:Y:S01]  /*9280*/  IMAD.WIDE.U32 R6, R0, c[0x0][0x3a8], R6 ;  /* 0x0000ea0000067a25 */ /* 0x000fe200078e0006 */
[----:B------:R-:W-:Y:S03]  /*9290*/  BSSY B0, `(.L_x_436) ;  /* 0x0000018000007945 */ /* 0x000fe60003800000 */
[----:B------:R-:W-:Y:S01]  /*92a0*/  IMAD R3, R22, c[0x0][0x3a8], RZ ;  /* 0x0000ea0016037a24 */ /* 0x000fe200078e02ff */
[----:B------:R-:W-:-:S03]  /*92b0*/  IADD3 R6, P0, R23, R6, RZ ;  /* 0x0000000617067210 */ /* 0x000fc60007f1e0ff */
[----:B------:R-:W-:Y:S02]  /*92c0*/  IMAD R3, R0, c[0x0][0x3ac], R3 ;  /* 0x0000eb0000037a24 */ /* 0x000fe400078e0203 */
[----:B------:R-:W-:-:S03]  /*92d0*/  IMAD R0, R38, c[0x0][0x3c0], RZ ;  /* 0x0000f00026007a24 */ /* 0x000fc600078e02ff */
[----:B------:R-:W-:Y:S01]  /*92e0*/  IADD3.X R7, R36, R7, R3, P0, !PT ;  /* 0x0000000724077210 */ /* 0x000fe200007fe403 */
[----:B------:R-:W-:-:S04]  /*92f0*/  IMAD R3, R39, c[0x0][0x3c4], R0 ;  /* 0x0000f10027037a24 */ /* 0x000fc800078e0200 */
[----:B------:R-:W-:-:S05]  /*9300*/  IMAD.WIDE.U32 R6, R39, c[0x0][0x3c0], R6 ;  /* 0x0000f00027067a25 */ /* 0x000fca00078e0006 */
[----:B------:R-:W-:Y:S01]  /*9310*/  IADD3 R3, R3, R7, RZ ;  /* 0x0000000703037210 */ /* 0x000fe20007ffe0ff */
[----:B------:R-:W-:Y:S05]  /*9320*/  @P4 BRA `(.L_x_437) ;  /* 0x000000e000004947 */ /* 0x000fea0003800000 */
[----:B---3--:R-:W-:Y:S01]  /*9330*/  MOV R5, R3 ;  /* 0x0000000300057202 */ /* 0x008fe20000000f00 */
        /* <DEDUP_REMOVED lines=10> */
[----:B-1----:R1:W-:Y:S04]  /*93e0*/  @!P2 STG.E.128 [R4.64], R48 ;  /* 0x000000300400a986 */ /* 0x0023e8000c101d06 */
[----:B------:R1:W-:Y:S04]  /*93f0*/  @!P1 STG.E.128 [R4.64+0x40], R44 ;  /* 0x0000402c04009986 */ /* 0x0003e8000c101d06 */
[----:B------:R1:W-:Y:S02]  /*9400*/  @!P0 STG.E.128 [R4.64+0x80], R40 ;  /* 0x0000802804008986 */ /* 0x0003e4000c101d06 */
.L_x_437:
[----:B------:R-:W-:Y:S05]  /*9410*/  BSYNC B0 ;  /* 0x0000000000007941 */ /* 0x000fea0003800000 */
.L_x_436:
[----:B------:R-:W-:Y:S05]  /*9420*/  @P3 BRA `(.L_x_413) ;  /* 0x000000f000003947 */ /* 0x000fea0003800000 */
[----:B------:R-:W-:Y:S01]  /*9430*/  IADD3 R0, P0, R236, 0x40, RZ ;  /* 0x00000040ec007810 */ /* 0x000fe20007f1e0ff */
[----:B------:R-:W-:Y:S01]  /*9440*/  IMAD.MOV.U32 R7, RZ, RZ, R3 ;  /* 0x000000ffff077224 */ /* 0x000fe200078e0003 */
[----:B------:R-:W-:-:S02]  /*9450*/  ISETP.GE.AND P1, PT, R220, c[0x0][0x220], PT ;  /* 0x00008800dc007a0c */ /* 0x000fc40003f26270 */
[----:B------:R-:W-:Y:S01]  /*9460*/  ISETP.GE.AND P2, PT, R208, c[0x0][0x220], PT ;  /* 0x00008800d0007a0c */ /* 0x000fe20003f46270 */
[----:B-1-3--:R-:W-:Y:S01]  /*9470*/  IMAD.X R4, RZ, RZ, R37, P0 ;  /* 0x000000ffff047224 */ /* 0x00afe200000e0625 */
        /* <DEDUP_REMOVED lines=10> */
.L_x_413:
[----:B------:R-:W-:Y:S05]  /*9520*/  BSYNC B1 ;  /* 0x0000000000017941 */ /* 0x000fea0003800000 */
.L_x_399:
[----:B------:R-:W-:Y:S01]  /*9530*/  ULDC UR5, c[0x0][0x218] ;  /* 0x0000860000057ab9 */ /* 0x000fe20000000800 */
[----:B------:R-:W-:Y:S01]  /*9540*/  IADD3 R218, R218, c[0x0][0xc], RZ ;  /* 0x00000300dada7a10 */ /* 0x000fe20007ffe0ff */
[----:B------:R-:W-:-:S04]  /*9550*/  UIADD3 UR5, UR5, 0x7f, URZ ;  /* 0x0000007f05057890 */ /* 0x000fc8000fffe03f */
[----:B------:R-:W-:-:S04]  /*9560*/  USHF.R.S32.HI UR4, URZ, 0x1f, UR5 ;  /* 0x0000001f3f047899 */ /* 0x000fc80008011405 */
[----:B------:R-:W-:-:S04]  /*9570*/  ULEA.HI UR4, UR4, UR5, URZ, 0x7 ;  /* 0x0000000504047291 */ /* 0x000fc8000f8f383f */
[----:B------:R-:W-:-:S06]  /*9580*/  USHF.R.S32.HI UR4, URZ, 0x7, UR4 ;  /* 0x000000073f047899 */ /* 0x000fcc0008011404 */
[----:B------:R-:W-:-:S13]  /*9590*/  ISETP.GE.AND P0, PT, R218, UR4, PT ;  /* 0x00000004da007c0c */ /* 0x000fda000bf06270 */
[----:B------:R-:W-:Y:S01]  /*95a0*/  @P0 CALL.REL.NOINC `(.L_x_438) ;  /* 0x0000001000000944 */ /* 0x000fe20003c00000 */
[----:B------:R-:W-:Y:S05]  /*95b0*/  BRA `(.L_x_439) ;  /* 0xffff74d000007947 */ /* 0x000fea000383ffff */
.L_x_438:
[----:B------:R-:W-:Y:S05]  /*95c0*/  EXIT ;  /* 0x000000000000794d */ /* 0x000fea0003800000 */
.L_x_440:
        /* <DEDUP_REMOVED lines=11> */
.L_x_680:


//--------------------- .text._ZN5flash44flash_bwd_dq_dk_dv_loop_seqk_parallel_kernelI23Flash_bwd_kernel_traitsILi96ELi64ELi128ELi8ELi2ELi4ELi4ELb0ELb0EN7cutlass6half_tE19Flash_kernel_traitsILi96ELi64ELi128ELi8ES3_EELb0ELb1ELb0ELb0ELb0ELb0ELb1EEEvNS_16Flash_bwd_paramsE --------------------------
	.section	.text._ZN5flash44flash_bwd_dq_dk_dv_loop_seqk_parallel_kernelI23Flash_bwd_kernel_traitsILi96ELi64ELi128ELi8ELi2ELi4ELi4ELb0ELb0EN7cutlass6half_tE19Flash_kernel_traitsILi96ELi64ELi128ELi8ES3_EELb0ELb1ELb0ELb0ELb0ELb0ELb1EEEvNS_16Flash_bwd_paramsE,"ax",@progbits
	.sectioninfo	@"SHI_REGISTERS=255"
	.align	128
        .global         _ZN5flash44flash_bwd_dq_dk_dv_loop_seqk_parallel_kernelI23Flash_bwd_kernel_traitsILi96ELi64ELi128ELi8ELi2ELi4ELi4ELb0ELb0EN7cutlass6half_tE19Flash_kernel_traitsILi96ELi64ELi128ELi8ES3_EELb0ELb1ELb0ELb0ELb0ELb0ELb1EEEvNS_16Flash_bwd_paramsE
        .type           _ZN5flash44flash_bwd_dq_dk_dv_loop_seqk_parallel_kernelI23Flash_bwd_kernel_traitsILi96ELi64ELi128ELi8ELi2ELi4ELi4ELb0ELb0EN7cutlass6half_tE19Flash_kernel_traitsILi96ELi64ELi128ELi8ES3_EELb0ELb1ELb0ELb0ELb0ELb0ELb1EEEvNS_16Flash_bwd_paramsE,@function
        .size           _ZN5flash44flash_bwd_dq_dk_dv_loop_seqk_parallel_kernelI23Flash_bwd_kernel_traitsILi96ELi64ELi128ELi8ELi2ELi4ELi4ELb0ELb0EN7cutlass6half_tE19Flash_kernel_traitsILi96ELi64ELi128ELi8ES3_EELb0ELb1ELb0ELb0ELb0ELb0ELb1EEEvNS_16Flash_bwd_paramsE,(.L_x_681 - _ZN5flash44flash_bwd_dq_dk_dv_loop_seqk_parallel_kernelI23Flash_bwd_kernel_traitsILi96ELi64ELi128ELi8ELi2ELi4ELi4ELb0ELb0EN7cutlass6half_tE19Flash_kernel_traitsILi96ELi64ELi128ELi8ES3_EELb0ELb1ELb0ELb0ELb0ELb0ELb1EEEvNS_16Flash_bwd_paramsE)
        .other          _ZN5flash44flash_bwd_dq_dk_dv_loop_seqk_parallel_kernelI23Flash_bwd_kernel_traitsILi96ELi64ELi128ELi8ELi2ELi4ELi4ELb0ELb0EN7cutlass6half_tE19Flash_kernel_traitsILi96ELi64ELi128ELi8ES3_EELb0ELb1ELb0ELb0ELb0ELb0ELb1EEEvNS_16Flash_bwd_paramsE,@"STO_CUDA_ENTRY STV_DEFAULT"
_ZN5flash44flash_bwd_dq_dk_dv_loop_seqk_parallel_kernelI23Flash_bwd_kernel_traitsILi96ELi64ELi128ELi8ELi2ELi4ELi4ELb0ELb0EN7cutlass6half_tE19Flash_kernel_traitsILi96ELi64ELi128ELi8ES3_EELb0ELb1ELb0ELb0ELb0ELb0ELb1EEEvNS_16Flash_bwd_paramsE:
.text._ZN5flash44flash_bwd_dq_dk_dv_loop_seqk_parallel_kernelI23Flash_bwd_kernel_traitsILi96ELi64ELi128ELi8ELi2ELi4ELi4ELb0ELb0EN7cutlass6half_tE19Flash_kernel_traitsILi96ELi64ELi128ELi8ES3_EELb0ELb1ELb0ELb0ELb0ELb0ELb1EEEvNS_16Flash_bwd_paramsE:
        /* <DEDUP_REMOVED lines=38> */
[-C--:B------:R-:W-:Y:S01]  /*0260*/  LEA.HI R5, R20, R21.reuse, RZ, 0x2 ;  /* 0x0000001514057211 */ /* 0x080fe200078f10ff */
[----:B------:R-:W-:Y:S01]  /*0270*/  UIMAD UR46, UR46, UR10, URZ ;  /* 0x0000000a2e2e72a4 */ /* 0x000fe2000f8e023f */
[----:B------:R-:W-:Y:S01]  /*0280*/  LEA.HI R0, R10, R2, RZ, 0x1 ;  /* 0x000000020a007211 */ /* 0x000fe200078f08ff */
[----:B------:R-:W-:Y:S01]  /*0290*/  UIMAD UR55, UR6, UR4, UR55 ;  /* 0x00000004063772a4 */ /* 0x000fe2000f8e0237 */
[----:B------:R-:W-:Y:S01]  /*02a0*/  SHF.R.S32.HI R3, RZ, 0x3, R16 ;  /* 0x00000003ff037819 */ /* 0x000fe20000011410 */
[----:B------:R-:W-:Y:S01]  /*02b0*/  UIMAD UR52, UR5, UR32, URZ ;  /* 0x00000020053472a4 */ /* 0x000fe2000f8e023f */
[----:B------:R-:W-:Y:S01]  /*02c0*/  LOP3.LUT R0, R0, 0xfffffffe, RZ, 0xc0, !PT ;  /* 0xfffffffe00007812 */ /* 0x000fe200078ec0ff */
[----:B------:R-:W-:Y:S01]  /*02d0*/  UIMAD UR4, UR32, UR9, UR35 ;  /* 0x00000009200472a4 */ /* 0x000fe2000f8e0223 */
[----:B------:R-:W-:Y:S01]  /*02e0*/  LOP3.LUT R4, R5, 0xfffffffc, RZ, 0xc0, !PT ;  /* 0xfffffffc05047812 */ /* 0x000fe200078ec0ff */
[----:B------:R-:W-:Y:S01]  /*02f0*/  IMAD.SHL.U32 R6, R3, 0x40, RZ ;  /* 0x0000004003067824 */ /* 0x000fe200078e00ff */
[----:B------:R-:W-:Y:S01]  /*0300*/  LEA.HI R11, R20, R21, RZ, 0x5 ;  /* 0x00000015140b7211 */ /* 0x000fe200078f28ff */
[----:B------:R-:W-:Y:S01]  /*0310*/  IMAD.IADD R15, R2, 0x1, -R0 ;  /* 0x00000001020f7824 */ /* 0x000fe200078e0a00 */
[--C-:B------:R-:W-:Y:S01]  /*0320*/  SHF.R.S32.HI R0, RZ, 0x2, R5.reuse ;  /* 0x00000002ff007819 */ /* 0x100fe20000011405 */
[----:B------:R-:W-:Y:S01]  /*0330*/  IMAD.IADD R18, R21, 0x1, -R4 ;  /* 0x0000000115127824 */ /* 0x000fe200078e0a04 */
[----:B------:R-:W-:Y:S01]  /*0340*/  SHF.R.S32.HI R2, RZ, 0x1f, R5 ;  /* 0x0000001fff027819 */ /* 0x000fe20000011405 */
[----:B------:R-:W-:Y:S01]  /*0350*/  @!UP5 UIMAD UR5, UR32, UR11, UR35 ;  /* 0x0000000b2005d2a4 */ /* 0x000fe2000f8e0223 */
[-C--:B------:R-:W-:Y:S01]  /*0360*/  LEA.HI R3, R5, R0.reuse, RZ, 0x1 ;  /* 0x0000000005037211 */ /* 0x080fe200078f08ff */
[----:B------:R-:W-:Y:S01]  /*0370*/  IMAD.SHL.U32 R222, R18, 0x8, RZ ;  /* 0x0000000812de7824 */ /* 0x000fe200078e00ff */
        /* <DEDUP_REMOVED lines=8> */
[----:B------:R-:W-:Y:S01]  /*0400*/  LOP3.LUT R2, R6, 0xc0, RZ, 0xc0, !PT ;  /* 0x000000c006027812 */ /* 0x000fe200078ec0ff */
[C---:B------:R-:W-:Y:S01]  /*0410*/  IMAD.IADD R7, R0.reuse, 0x1, -R5 ;  /* 0x0000000100077824 */ /* 0x040fe200078e0a05 */
[----:B------:R-:W-:Y:S01]  /*0420*/  ULDC.U8 UR8, c[0x0][0x3d0] ;  /* 0x0000f40000087ab9 */ /* 0x000fe20000000000 */
[----:B------:R-:W-:Y:S01]  /*0430*/  IMAD.IADD R8, R0, 0x1, -R3 ;  /* 0x0000000100087824 */ /* 0x000fe200078e0a03 */
[----:B------:R-:W-:Y:S01]  /*0440*/  SHF.R.U32.HI R5, RZ, 0x3, R2 ;  /* 0x00000003ff057819 */ /* 0x000fe20000011602 */
[----:B------:R-:W-:Y:S01]  /*0450*/  ULDC UR50, c[0x0][0x224] ;  /* 0x0000890000327ab9 */ /* 0x000fe20000000800 */
[----:B------:R-:W-:Y:S01]  /*0460*/  LOP3.LUT R3, R2, 0x18, R222, 0xf8, !PT ;  /* 0x0000001802037812 */ /* 0x000fe200078ef8de */
[----:B------:R-:W-:Y:S01]  /*0470*/  @UP5 UIMAD UR54, UR32, UR49, URZ ;  /* 0x00000031203652a4 */ /* 0x000fe2000f8e023f */
[----:B------:R-:W-:Y:S01]  /*0480*/  SHF.R.S32.HI R6, RZ, 0x1f, R4 ;  /* 0x0000001fff067819 */ /* 0x000fe20000011404 */
[----:B------:R-:W-:Y:S01]  /*0490*/  ULDC.64 UR12, c[0x0][0x118] ;  /* 0x00004600000c7ab9 */ /* 0x000fe20000000a00 */
[--C-:B------:R-:W-:Y:S01]  /*04a0*/  SHF.R.S32.HI R2, RZ, 0x5, R11.reuse ;  /* 0x00000005ff027819 */ /* 0x100fe2000001140b */
[----:B------:R-:W-:Y:S01]  /*04b0*/  UMOV UR61, 0x4 ;  /* 0x00000004003d7882 */ /* 0x000fe20000000000 */
[----:B------:R-:W-:Y:S01]  /*04c0*/  SHF.R.S32.HI R0, RZ, 0x1f, R11 ;  /* 0x0000001fff007819 */ /* 0x000fe2000001140b */
[----:B------:R-:W-:Y:S01]  /*04d0*/  ULOP3.LUT UR56, UR35, UR56, URZ, 0x3c, !UPT ;  /* 0x0000003823387292 */ /* 0x000fe2000f8e3c3f */
[----:B------:R-:W-:Y:S01]  /*04e0*/  LOP3.LUT R9, R3, R5, RZ, 0x3c, !PT ;  /* 0x0000000503097212 */ /* 0x000fe200078e3cff */
[----:B------:R-:W-:Y:S01]  /*04f0*/  IMAD R7, R2, 0x8, R7 ;  /* 0x0000000802077824 */ /* 0x000fe200078e0207 */
[----:B------:R-:W-:Y:S01]  /*0500*/  LEA.HI R22, R6, R4, RZ, 0x2 ;  /* 0x0000000406167211 */ /* 0x000fe200078f10ff */
[----:B------:R-:W-:Y:S01]  /*0510*/  USHF.R.S32.HI UR57, URZ, 0x1f, UR35 ;  /* 0x0000001f3f397899 */ /* 0x000fe20008011423 */
[-C--:B------:R-:W-:Y:S01]  /*0520*/  LEA.HI R3, R11, R2.reuse, RZ, 0x1 ;  /* 0x000000020b037211 */ /* 0x080fe200078f08ff */
[----:B------:R-:W-:Y:S01]  /*0530*/  UISETP.NE.AND UP6, UPT, UR8, URZ, UPT ;  /* 0x0000003f0800728c */ /* 0x000fe2000bfc5270 */
[----:B------:R-:W-:Y:S01]  /*0540*/  LEA.HI R0, R0, R2, RZ, 0x2 ;  /* 0x0000000200007211 */ /* 0x000fe200078f10ff */
[----:B------:R-:W-:Y:S01]  /*0550*/  USHF.R.S32.HI UR59, URZ, 0x1f, UR32 ;  /* 0x0000001f3f3b7899 */ /* 0x000fe20008011420 */
[----:B------:R-:W-:Y:S01]  /*0560*/  LOP3.LUT R4, R10, 0xfffffff0, RZ, 0xc0, !PT ;  /* 0xfffffff00a047812 */ /* 0x000fe200078ec0ff */
[----:B------:R-:W-:Y:S01]  /*0570*/  USHF.R.S32.HI UR58, URZ, 0x1f, UR35 ;  /* 0x0000001f3f3a7899 */ /* 0x000fe20008011423 */
[----:B------:R-:W-:Y:S01]  /*0580*/  LOP3.LUT R5, R3, 0xfffffffe, RZ, 0xc0, !PT ;  /* 0xfffffffe03057812 */ /* 0x000fe200078ec0ff */
[----:B------:R-:W-:Y:S01]  /*0590*/  UIMAD.WIDE.U32 UR42, UR36, UR44, URZ ;  /* 0x0000002c242a72a5 */ /* 0x000fe2000f8e003f */
[----:B------:R-:W-:Y:S01]  /*05a0*/  LOP3.LUT R3, R0, 0xfffffffc, RZ, 0xc0, !PT ;  /* 0xfffffffc00037812 */ /* 0x000fe200078ec0ff */
[C---:B------:R-:W-:Y:S01]  /*05b0*/  IMAD.IADD R0, R21.reuse, 0x1, -R4 ;  /* 0x0000000115007824 */ /* 0x040fe200078e0a04 */
[----:B------:R-:W-:Y:S01]  /*05c0*/  LEA.HI R10, R20, R21, RZ, 0x6 ;  /* 0x00000015140a7211 */ /* 0x000fe200078f30ff */
[----:B------:R-:W-:Y:S01]  /*05d0*/  IMAD.IADD R183, R2, 0x1, -R5 ;  /* 0x0000000102b77824 */ /* 0x000fe200078e0a05 */
[----:B------:R-:W-:Y:S01]  /*05e0*/  LOP3.LUT P2, RZ, R8, 0x2, RZ, 0xc0, !PT ;  /* 0x0000000208ff7812 */ /* 0x000fe2000784c0ff */
[----:B------:R-:W-:Y:S01]  /*05f0*/  IMAD.IADD R11, R2, 0x1, -R3 ;  /* 0x00000001020b7824 */ /* 0x000fe200078e0a03 */
[----:B------:R-:W-:Y:S01]  /*0600*/  SHF.R.S32.HI R4, RZ, 0x1f, R0 ;  /* 0x0000001fff047819 */ /* 0x000fe20000011400 */
[----:B------:R-:W-:Y:S01]  /*0610*/  UIMAD UR51, UR37, UR44, URZ ;  /* 0x0000002c253372a4 */ /* 0x000fe2000f8e023f */
[----:B------:R-:W-:Y:S01]  /*0620*/  LOP3.LUT R3, R16, 0xfffffff8, RZ, 0xc0, !PT ;  /* 0xfffffff810037812 */ /* 0x000fe200078ec0ff */
[----:B------:R-:W-:Y:S01]  /*0630*/  USHF.R.S32.HI UR53, URZ, 0x1f, UR47 ;  /* 0x0000001f3f357899 */ /* 0x000fe2000801142f */
[-C--:B------:R-:W-:Y:S01]  /*0640*/  LEA.HI R2, R0, R0.reuse, RZ, 0x1 ;  /* 0x0000000000027211 */ /* 0x080fe200078f08ff */
[----:B------:R-:W-:Y:S01]  /*0650*/  UIMAD UR50, UR4, UR50, URZ ;  /* 0x00000032043272a4 */ /* 0x000fe2000f8e023f */
[----:B------:R-:W-:Y:S01]  /*0660*/  LEA.HI R12, R4, R0, RZ, 0x3 ;  /* 0x00000000040c7211 */ /* 0x000fe200078f18ff */
[----:B------:R-:W-:Y:S01]  /*0670*/  IMAD.IADD R3, R21, 0x1, -R3 ;  /* 0x0000000115037824 */ /* 0x000fe200078e0a03 */
[----:B------:R-:W-:Y:S01]  /*0680*/  LOP3.LUT R5, R2, 0x7fffffe, RZ, 0xc0, !PT ;  /* 0x07fffffe02057812 */ /* 0x000fe200078ec0ff */
[----:B------:R-:W-:Y:S01]  /*0690*/  @!UP5 UIMAD UR49, UR5, UR49, URZ ;  /* 0x000000310531d2a4 */ /* 0x000fe2000f8e023f */
[----:B------:R-:W-:Y:S01]  /*06a0*/  LOP3.LUT R4, R12, 0xfffffff8, RZ, 0xc0, !PT ;  /* 0xfffffff80c047812 */ /* 0x000fe200078ec0ff */
[----:B------:R-:W-:Y:S01]  /*06b0*/  USHF.R.S32.HI UR48, URZ, 0x1f, UR41 ;  /* 0x0000001f3f307899 */ /* 0x000fe20008011429 */
[----:B------:R-:W-:Y:S01]  /*06c0*/  LEA.HI R6, R3, R3, RZ, 0x1 ;  /* 0x0000000303067211 */ /* 0x000fe200078f08ff */
[C---:B------:R-:W-:Y:S01]  /*06d0*/  IMAD.IADD R19, R0.reuse, 0x1, -R5 ;  /* 0x0000000100137824 */ /* 0x040fe200078e0a05 */
[----:B------:R-:W-:Y:S01]  /*06e0*/  SHF.R.S32.HI R10, RZ, 0x6, R10 ;  /* 0x00000006ff0a7819 */ /* 0x000fe2000001140a */
[----:B------:R-:W-:Y:S01]  /*06f0*/  IMAD.IADD R14, R0, 0x1, -R4 ;  /* 0x00000001000e7824 */ /* 0x000fe200078e0a04 */
[----:B------:R-:W-:Y:S01]  /*0700*/  LOP3.LUT R0, R6, 0x3fffffe, RZ, 0xc0, !PT ;  /* 0x03fffffe06007812 */ /* 0x000fe200078ec0ff */
[----:B------:R-:W-:Y:S01]  /*0710*/  IMAD.U32 R4, R7, 0x20, R9 ;  /* 0x0000002007047824 */ /* 0x000fe200078e0009 */
[----:B------:R-:W-:Y:S01]  /*0720*/  LEA.HI R9, R20, R21, RZ, 0x7 ;  /* 0x0000001514097211 */ /* 0x000fe200078f38ff */
[----:B------:R-:W-:Y:S01]  /*0730*/  IMAD.SHL.U32 R21, R21, 0x2, RZ ;  /* 0x0000000215157824 */ /* 0x000fe200078e00ff */
[----:B------:R-:W-:Y:S01]  /*0740*/  LOP3.LUT P5, RZ, R14, 0x2, RZ, 0xc0, !PT ;  /* 0x000000020eff7812 */ /* 0x000fe200078ac0ff */
[C---:B------:R-:W-:Y:S01]  /*0750*/  IMAD.IADD R5, R3.reuse, 0x1, -R0 ;  /* 0x0000000103057824 */ /* 0x040fe200078e0a00 */
[----:B------:R1:W-:Y:S01]  /*0760*/  STL [R1+0x8], R4 ;  /* 0x0000080401007387 */ /* 0x0003e20000100800 */
[----:B------:R-:W-:Y:S01]  /*0770*/  IMAD R0, R10, 0x4, R15 ;  /* 0x000000040a007824 */ /* 0x000fe200078e020f */
[----:B------:R-:W-:Y:S01]  /*0780*/  LOP3.LUT P6, RZ, R14, 0x4, RZ, 0xc0, !PT ;  /* 0x000000040eff7812 */ /* 0x000fe200078cc0ff */
[----:B------:R-:W-:Y:S01]  /*0790*/  IMAD.SHL.U32 R3, R3, 0x40, RZ ;  /* 0x0000004003037824 */ /* 0x000fe200078e00ff */
[----:B------:R-:W-:Y:S01]  /*07a0*/  SEL R178, R182, 0xffffffe0, !P5 ;  /* 0xffffffe0b6b27807 */ /* 0x000fe20006800000 */
[----:B------:R-:W-:Y:S01]  /*07b0*/  IMAD R17, R0, 0x8, R5 ;  /* 0x0000000800117824 */ /* 0x000fe200078e0205 */
[--C-:B------:R-:W-:Y:S01]  /*07c0*/  SHF.R.S32.HI R5, RZ, 0x1, R2.reuse ;  /* 0x00000001ff057819 */ /* 0x100fe20000011402 */
[----:B------:R-:W-:Y:S01]  /*07d0*/  UMOV UR40, 0xffffd000 ;  /* 0xffffd00000287882 */ /* 0x000fe20000000000 */
[----:B------:R-:W-:-:S02]  /*07e0*/  SHF.R.S32.HI R2, RZ, 0x1f, R2 ;  /* 0x0000001fff027819 */ /* 0x000fc40000011402 */
[----:B------:R-:W-:Y:S01]  /*07f0*/  SHF.R.S32.HI R0, RZ, 0x1, R6 ;  /* 0x00000001ff007819 */ /* 0x000fe20000011406 */
[----:B------:R-:W-:Y:S01]  /*0800*/  IMAD.SHL.U32 R6, R18, 0x2, RZ ;  /* 0x0000000212067824 */ /* 0x000fe200078e00ff */
[----:B------:R-:W-:Y:S02]  /*0810*/  SEL R179, R179, 0x40, P6 ;  /* 0x00000040b3b37807 */ /* 0x000fe40003000000 */
[----:B------:R-:W-:-:S04]  /*0820*/  LOP3.LUT P4, RZ, R0, 0x2, RZ, 0xc0, !PT ;  /* 0x0000000200ff7812 */ /* 0x000fc8000788c0ff */
[----:B------:R-:W-:Y:S02]  /*0830*/  SEL R172, R182, 0xffffffe0, !P4 ;  /* 0xffffffe0b6ac7807 */ /* 0x000fe40006000000 */
[----:B-1----:R-:W-:-:S04]  /*0840*/  LOP3.LUT R4, R8, 0x1, RZ, 0xc0, !PT ;  /* 0x0000000108047812 */ /* 0x002fc800078ec0ff */
[----:B------:R-:W-:Y:S02]  /*0850*/  ISETP.NE.U32.AND P3, PT, R4, 0x1, PT ;  /* 0x000000010400780c */ /* 0x000fe40003f65070 */
[----:B------:R-:W-:Y:S01]  /*0860*/  LEA.HI R4, R2, R5, RZ, 0x2 ;  /* 0x0000000502047211 */ /* 0x000fe200078f10ff */
[----:B------:R-:W-:Y:S01]  /*0870*/  IMAD.SHL.U32 R2, R0, 0x40, RZ ;  /* 0x0000004000027824 */ /* 0x000fe200078e00ff */
[----:B------:R-:W-:Y:S01]  /*0880*/  LOP3.LUT R0, R3, 0x1c0, RZ, 0xc0, !PT ;  /* 0x000001c003007812 */ /* 0x000fe200078ec0ff */
[----:B------:R-:W-:Y:S01]  /*0890*/  IMAD.SHL.U32 R3, R11, 0x10, RZ ;  /* 0x000000100b037824 */ /* 0x000fe200078e00ff */
[----:B------:R-:W-:Y:S02]  /*08a0*/  LOP3.LUT R4, R4, 0xfffffffc, RZ, 0xc0, !PT ;  /* 0xfffffffc04047812 */ /* 0x000fe400078ec0ff */
[----:B------:R-:W-:Y:S02]  /*08b0*/  LOP3.LUT R2, R2, 0xc0, RZ, 0xc0, !PT ;  /* 0x000000c002027812 */ /* 0x000fe400078ec0ff */
[----:B------:R-:W-:Y:S01]  /*08c0*/  LOP3.LUT R3, R0, 0x30, R3, 0xf8, !PT ;  /* 0x0000003000037812 */ /* 0x000fe200078ef803 */
[----:B------:R-:W-:Y:S01]  /*08d0*/  IMAD.IADD R13, R5, 0x1, -R4 ;  /* 0x00000001050d7824 */ /* 0x000fe200078e0a04 */
[----:B------:R-:W-:-:S02]  /*08e0*/  LOP3.LUT R5, R2, 0x8, R16, 0xf8, !PT ;  /* 0x0000000802057812 */ /* 0x000fc400078ef810 */
[----:B------:R-:W-:Y:S02]  /*08f0*/  SHF.R.U32.HI R4, RZ, 0x3, R2 ;  /* 0x00000003ff047819 */ /* 0x000fe40000011602 */
[----:B------:R-:W-:Y:S02]  /*0900*/  LOP3.LUT R2, R3, 0x8, R16, 0xf8, !PT ;  /* 0x0000000803027812 */ /* 0x000fe400078ef810 */
[----:B------:R-:W-:Y:S02]  /*0910*/  LOP3.LUT R173, R5, R4, RZ, 0x3c, !PT ;  /* 0x0000000405ad7212 */ /* 0x000fe400078e3cff */
        /* <DEDUP_REMOVED lines=10> */
[----:B------:R-:W-:Y:S01]  /*09c0*/  IMAD.IADD R7, R8, 0x1, -R0 ;  /* 0x0000000108077824 */ /* 0x000fe200078e0a00 */
[----:B------:R-:W-:Y:S01]  /*09d0*/  SEL R185, R185, 0x10, !P3 ;  /* 0x00000010b9b97807 */ /* 0x000fe20005800000 */
[----:B------:R-:W-:Y:S01]  /*09e0*/  IMAD.SHL.U32 R0, R10, 0x20, RZ ;  /* 0x000000200a007824 */ /* 0x000fe200078e00ff */
[----:B------:R-:W-:Y:S01]  /*09f0*/  LOP3.LUT P0, RZ, R13, 0x2, RZ, 0xc0, !PT ;  /* 0x000000020dff7812 */ /* 0x000fe2000780c0ff */
[----:B------:R-:W-:-:S02]  /*0a00*/  IMAD R12, R3, 0x8, R19 ;  /* 0x00000008030c7824 */ /* 0x000fc400078e0213 */
[C---:B------:R-:W-:Y:S01]  /*0a10*/  IMAD R177, R11.reuse, 0x2, R3 ;  /* 0x000000020bb17824 */ /* 0x040fe200078e0203 */
[----:B------:R-:W-:Y:S02]  /*0a20*/  LOP3.LUT R8, R0, 0x6, R21, 0xf8, !PT ;  /* 0x0000000600087812 */ /* 0x000fe400078ef815 */
[----:B------:R-:W-:Y:S01]  /*0a30*/  LOP3.LUT R5, R2, 0x20, R0, 0xf8, !PT ;  /* 0x0000002002057812 */ /* 0x000fe200078ef800 */
[----:B------:R-:W-:Y:S01]  /*0a40*/  IMAD R0, R11, 0x200, R6 ;  /* 0x000002000b007824 */ /* 0x000fe200078e0206 */
[----:B------:R-:W-:Y:S01]  /*0a50*/  SHF.R.U32.HI R2, RZ, 0x3, R2 ;  /* 0x00000003ff027819 */ /* 0x000fe20000011602 */
[----:B------:R1:W-:Y:S01]  /*0a60*/  STL [R1+0x14], R8 ;  /* 0x0000140801007387 */ /* 0x0003e20000100800 */
[----:B------:R-:W-:Y:S01]  /*0a70*/  SEL R182, R182, 0xffffffe0, !P0 ;  /* 0xffffffe0b6b67807 */ /* 0x000fe20004000000 */
        /* <DEDUP_REMOVED lines=21> */
[----:B------:R-:W-:Y:S01]  /*0bd0*/  IMAD.SHL.U32 R188, R188, 0x2, RZ ;  /* 0x00000002bcbc7824 */ /* 0x000fe200078e00ff */
[----:B------:R-:W-:Y:S01]  /*0be0*/  LOP3.LUT R0, R0, 0x1c0, RZ, 0xc0, !PT ;  /* 0x000001c000007812 */ /* 0x000fe200078ec0ff */
[----:B------:R-:W-:Y:S01]  /*0bf0*/  IMAD.IADD R8, R8, 0x1, R10 ;  /* 0x0000000108087824 */ /* 0x000fe200078e020a */
        /* <DEDUP_REMOVED lines=21> */
[C---:B------:R-:W-:Y:S01]  /*0d50*/  IADD3 R251, R250.reuse, 0x20, RZ ;  /* 0x00000020fafb7810 */ /* 0x040fe20007ffe0ff */
[----:B------:R-:W-:Y:S01]  /*0d60*/  IMAD.IADD R180, R177, 0x1, R179 ;  /* 0x00000001b1b47824 */ /* 0x000fe200078e02b3 */
[----:B------:R-:W-:Y:S01]  /*0d70*/  SHF.R.S32.HI R2, RZ, 0x1f, R0 ;  /* 0x0000001fff027819 */ /* 0x000fe20000011400 */
[----:B------:R-:W-:Y:S01]  /*0d80*/  IMAD.IADD R183, R183, 0x1, R5 ;  /* 0x00000001b7b77824 */ /* 0x000fe200078e0205 */
[----:B------:R-:W-:Y:S01]  /*0d90*/  @P1 IADD3 R251, R250, -0x20, RZ ;  /* 0xffffffe0fafb1810 */ /* 0x000fe20007ffe0ff */
[----:B------:R-:W-:Y:S01]  /*0da0*/  IMAD.IADD R185, R185, 0x1, R186 ;  /* 0x00000001b9b97824 */ /* 0x000fe200078e02ba */
[C---:B------:R-:W-:Y:S01]  /*0db0*/  SHF.L.U64.HI R2, R0.reuse, 0x2, R2 ;  /* 0x0000000200027819 */ /* 0x040fe20000010202 */
[----:B------:R-:W-:-:S02]  /*0dc0*/  IMAD.SHL.U32 R0, R0, 0x4, RZ ;  /* 0x0000000400007824 */ /* 0x000fc400078e00ff */
[----:B------:R-:W-:Y:S02]  /*0dd0*/  IMAD.IADD R179, R178, 0x1, R179 ;  /* 0x00000001b2b37824 */ /* 0x000fe400078e02b3 */
[----:B------:R1:W-:Y:S04]  /*0de0*/  STL [R1+0x10], R2 ;  /* 0x0000100201007387 */ /* 0x0003e80000100800 */
[----:B------:R2:W-:Y:S01]  /*0df0*/  STL [R1+0xc], R0 ;  /* 0x00000c0001007387 */ /* 0x0005e20000100800 */
[----:B-1--4-:R-:W-:-:S03]  /*0e00*/  IMAD.SHL.U32 R2, R3, 0x2, RZ ;  /* 0x0000000203027824 */ /* 0x012fc600078e00ff */
.L_x_482:
[----:B------:R-:W-:Y:S02]  /*0e10*/  ULDC.64 UR4, c[0x0][0x240] ;  /* 0x0000900000047ab9 */ /* 0x000fe40000000a00 */
[----:B------:R-:W-:Y:S02]  /*0e20*/  UISETP.NE.U32.AND UP1, UPT, URZ, UR4, UPT ;  /* 0x000000043f00728c */ /* 0x000fe4000bf25070 */
[----:B------:R-:W-:-:S02]  /*0e30*/  USHF.L.U32 UR11, UR32, 0x2, URZ ;  /* 0x00000002200b7899 */ /* 0x000fc4000800063f */
[----:B------:R-:W-:Y:S02]  /*0e40*/  USHF.R.S32.HI UR39, URZ, 0x1f, UR32 ;  /* 0x0000001f3f277899 */ /* 0x000fe40008011420 */
[----:B------:R-:W-:Y:S02]  /*0e50*/  UISETP.NE.AND.EX UP1, UPT, URZ, UR5, UPT, UP1 ;  /* 0x000000053f00728c */ /* 0x000fe4000bf25310 */
[----:B------:R-:W-:Y:S02]  /*0e60*/  ULDC.64 UR8, c[0x0][0x250] ;  /* 0x0000940000087ab9 */ /* 0x000fe40000000a00 */
[----:B------:R-:W-:Y:S02]  /*0e70*/  UISETP.NE.U32.AND UP3, UPT, URZ, UR8, UPT ;  /* 0x000000083f00728c */ /* 0x000fe4000bf65070 */
[----:B------:R-:W-:Y:S01]  /*0e80*/  USHF.L.U64.HI UR10, UR32, 0x2, UR39 ;  /* 0x00000002200a7899 */ /* 0x000fe20008010227 */
[----:B------:R-:W-:Y:S01]  /*0e90*/  PLOP3.LUT P2, PT, PT, PT, UP1, 0x80, 0x0 ;  /* 0x000000000000781c */ /* 0x000fe20003f4f018 */
[----:B------:R-:W-:-:S02]  /*0ea0*/  UIADD3 UR4, UP0, UR11, UR4, URZ ;  /* 0x000000040b047290 */ /* 0x000fc4000ff1e03f */
[----:B------:R-:W-:Y:S02]  /*0eb0*/  UISETP.NE.AND.EX UP3, UPT, URZ, UR9, UPT, UP3 ;  /* 0x000000093f00728c */ /* 0x000fe4000bf65330 */
[----:B------:R-:W-:Y:S02]  /*0ec0*/  UIADD3.X UR5, UR10, UR5, URZ, UP0, !UPT ;  /* 0x000000050a057290 */ /* 0x000fe400087fe43f */
[----:B-123--:R-:W-:Y:S01]  /*0ed0*/  IMAD.U32 R4, RZ, RZ, UR4 ;  /* 0x00000004ff047e24 */ /* 0x00efe2000f8e00ff */
[----:B------:R-:W-:Y:S01]  /*0ee0*/  ULDC.U8 UR14, c[0x0][0x312] ;  /* 0x0000c480000e7ab9 */ /* 0x000fe20000000000 */
[----:B------:R-:W-:Y:S01]  /*0ef0*/  PLOP3.LUT P0, PT, PT, PT, UP3, 0x80, 0x0 ;  /* 0x000000000000781c */ /* 0x000fe20003f0f038 */
[----:B------:R-:W-:Y:S01]  /*0f00*/  ULDC.64 UR6, c[0x0][0x248] ;  /* 0x0000920000067ab9 */ /* 0x000fe20000000a00 */
[----:B------:R-:W-:Y:S01]  /*0f10*/  IMAD.U32 R5, RZ, RZ, UR5 ;  /* 0x00000005ff057e24 */ /* 0x000fe2000f8e00ff */
[----:B------:R-:W-:Y:S02]  /*0f20*/  UISETP.NE.AND UP4, UPT, UR14, URZ, UPT ;  /* 0x0000003f0e00728c */ /* 0x000fe4000bf85270 */
[----:B------:R-:W-:-:S02]  /*0f30*/  @UP3 UIADD3 UR4, UP0, UR11, UR8, URZ ;  /* 0x000000080b043290 */ /* 0x000fc4000ff1e03f */
[----:B------:R1:W3:Y:S01]  /*0f40*/  @P2 LDG.E R8, [R4.64] ;  /* 0x0000000c04082981 */ /* 0x0002e2000c1e1900 */
[----:B------:R-:W-:Y:S02]  /*0f50*/  UISETP.EQ.U32.AND UP2, UPT, URZ, UR6, UPT ;  /* 0x000000063f00728c */ /* 0x000fe4000bf42070 */
[----:B------:R-:W-:Y:S01]  /*0f60*/  @UP3 UIADD3.X UR5, UR10, UR9, URZ, UP0, !UPT ;  /* 0x000000090a053290 */ /* 0x000fe200087fe43f */
[----:B----4-:R1:W4:Y:S01]  /*0f70*/  @P2 LDG.E R3, [R4.64+0x4] ;  /* 0x0000040c04032981 */ /* 0x010322000c1e1900 */
[----:B------:R-:W-:Y:S01]  /*0f80*/  MOV R6, UR4 ;  /* 0x0000000400067c02 */ /* 0x000fe20008000f00 */
[----:B------:R-:W-:-:S03]  /*0f90*/  UISETP.EQ.OR.EX UP2, UPT, URZ, UR7, !UP4, UP2 ;  /* 0x000000073f00728c */ /* 0x000fc6000e742720 */
[----:B------:R-:W-:Y:S01]  /*0fa0*/  IMAD.U32 R7, RZ, RZ, UR5 ;  /* 0x00000005ff077e24 */ /* 0x000fe2000f8e00ff */
[----:B------:R-:W-:-:S04]  /*0fb0*/  UIADD3 UR6, UP0, UR11, UR6, URZ ;  /* 0x000000060b067290 */ /* 0x000fc8000ff1e03f */
[----:B-----5:R-:W5:Y:S01]  /*0fc0*/  @P0 LDG.E R6, [R6.64] ;  /* 0x0000000c06060981 */ /* 0x020f62000c1e1900 */
[----:B------:R-:W-:Y:S01]  /*0fd0*/  PLOP3.LUT P1, PT, PT, PT, UP2, 0x80, 0x0 ;  /* 0x000000000000781c */ /* 0x000fe20003f2f028 */
[----:B------:R-:W-:Y:S01]  /*0fe0*/  UIADD3.X UR7, UR10, UR7, URZ, UP0, !UPT ;  /* 0x000000070a077290 */ /* 0x000fe200087fe43f */
[----:B-1----:R-:W-:-:S05]  /*0ff0*/  IMAD.U32 R4, RZ, RZ, UR6 ;  /* 0x00000006ff047e24 */ /* 0x002fca000f8e00ff */
[----:B------:R-:W-:-:S06]  /*1000*/  MOV R5, UR7 ;  /* 0x0000000700057c02 */ /* 0x000fcc0008000f00 */
[----:B--2---:R-:W2:Y:S01]  /*1010*/  @!P1 LDG.E R0, [R4.64] ;  /* 0x0000000c04009981 */ /* 0x004ea2000c1e1900 */
[----:B------:R-:W-:Y:S02]  /*1020*/  UMOV UR15, 0xffffffff ;  /* 0xffffffff000f7882 */ /* 0x000fe40000000000 */
[----:B------:R-:W-:Y:S02]  /*1030*/  UMOV UR19, URZ ;  /* 0x0000003f00137c82 */ /* 0x000fe40008000000 */
[----:B------:R-:W-:Y:S02]  /*1040*/  UMOV UR26, 0xffffffff ;  /* 0xffffffff001a7882 */ /* 0x000fe40000000000 */
[----:B------:R-:W-:Y:S01]  /*1050*/  ULDC UR6, c[0x0][0x218] ;  /* 0x0000860000067ab9 */ /* 0x000fe20000000800 */
[----:B---3--:R-:W1:Y:S08]  /*1060*/  @P2 R2UR UR15, R8 ;  /* 0x00000000080f23c2 */ /* 0x008e7000000e0000 */
[----:B----4-:R-:W1:Y:S08]  /*1070*/  @P2 R2UR UR4, R3 ;  /* 0x00000000030423c2 */ /* 0x010e7000000e0000 */
[----:B-----5:R3:W4:Y:S01]  /*1080*/  @P0 R2UR UR19, R6 ;  /* 0x00000000061303c2 */ /* 0x02072200000e0000 */
[----:B------:R-:W-:-:S04]  /*1090*/  ISETP.NE.U32.AND P0, PT, RZ, c[0x0][0x248], PT ;  /* 0x00009200ff007a0c */ /* 0x000fc80003f05070 */
[----:B------:R-:W-:Y:S01]  /*10a0*/  ISETP.NE.AND.EX P0, PT, RZ, c[0x0][0x24c], PT, P0 ;  /* 0x00009300ff007a0c */ /* 0x000fe20003f05300 */
[----:B-1----:R-:W-:Y:S02]  /*10b0*/  @UP1 UIADD3 UR25, UR4, -UR15, URZ ;  /* 0x8000000f04191290 */ /* 0x002fe4000fffe03f */
[----:B--2---:R3:W1:Y:S05]  /*10c0*/  @!P1 R2UR UR26, R0 ;  /* 0x00000000001a93c2 */ /* 0x00466a00000e0000 */
[----:B------:R-:W-:-:S05]  /*10d0*/  @!UP1 ULDC UR25, c[0x0][0x214] ;  /* 0x0000850000199ab9 */ /* 0x000fca0000000800 */
[----:B------:R-:W-:Y:S05]  /*10e0*/  @!P0 BRA `(.L_x_441) ;  /* 0x0000007000008947 */ /* 0x000fea0003800000 */
[----:B----4-:R-:W-:-:S13]  /*10f0*/  PLOP3.LUT P0, PT, PT, PT, UP4, 0x80, 0x0 ;  /* 0x000000000000781c */ /* 0x010fda0003f0f048 */
[----:B---3--:R-:W2:Y:S04]  /*1100*/  @P0 LDG.E R0, [R4.64+0x4] ;  /* 0x0000040c04000981 */ /* 0x008ea8000c1e1900 */
[----:B------:R-:W3:Y:S01]  /*1110*/  @!P0 LDG.E R4, [R4.64] ;  /* 0x0000000c04048981 */ /* 0x000ee2000c1e1900 */
[----:B--2---:R-:W2:Y:S02]  /*1120*/  @P0 R2UR UR4, R0 ;  /* 0x00000000000403c2 */ /* 0x004ea400000e0000 */
[----:B-12---:R-:W-:-:S11]  /*1130*/  @UP4 UIADD3 UR6, UR4, -UR26, URZ ;  /* 0x8000001a04064290 */ /* 0x006fd6000fffe03f */
[----:B---3--:R1:W2:Y:S01]  /*1140*/  @!P0 R2UR UR6, R4 ;  /* 0x00000000040683c2 */ /* 0x0082a200000e0000 */
[----:B------:R-:W-:-:S07]  /*1150*/  DEPBAR.LE SB1, 0x0, {2} ;  /* 0x000090040000791a */ /* 0x000fce0000000000 */
.L_x_441:
[----:B----4-:R-:W-:Y:S02]  /*1160*/  ULDC.64 UR4, c[0x0][0x258] ;  /* 0x0000960000047ab9 */ /* 0x010fe40000000a00 */
        /* <DEDUP_REMOVED lines=8> */
[----:B---3--:R-:W2:Y:S01]  /*11f0*/  @P0 LDG.E R0, [R4.64] ;  /* 0x0000000c04000981 */ /* 0x008ea2000c1e1900 */
        /* <DEDUP_REMOVED lines=49> */
.L_x_443:
        /* <DEDUP_REMOVED lines=18> */
.L_x_444:
        /* <DEDUP_REMOVED lines=70> */
.L_x_445:
[----:B------:R-:W-:Y:S02]  /*1a90*/  UMOV UR9, UR50 ;  /* 0x0000003200097c82 */ /* 0x000fe40008000000 */
.L_x_446:
[----:B------:R-:W1:Y:S01]  /*1aa0*/  S2R R10, SR_TID.X ;  /* 0x00000000000a7919 */ /* 0x000e620000002100 */
[----:B------:R-:W-:Y:S01]  /*1ab0*/  UIADD3 UR4, UP4, UP3, UR4, UR41, UR47 ;  /* 0x0000002904047290 */ /* 0x000fe2000fb9e02f */
[----:B------:R-:W-:Y:S01]  /*1ac0*/  SHF.R.S32.HI R223, RZ, 0x1f, R222 ;  /* 0x0000001fffdf7819 */ /* 0x000fe200000114de */
[----:B------:R-:W-:Y:S01]  /*1ad0*/  ULDC UR15, c[0x0][0x2e8] ;  /* 0x0000ba00000f7ab9 */ /* 0x000fe20000000800 */
[C---:B------:R-:W-:Y:S01]  /*1ae0*/  IADD3 R4, P1, R222.reuse, UR27, RZ ;  /* 0x0000001bde047c10 */ /* 0x040fe2000ff3e0ff */
[----:B------:R-:W-:Y:S01]  /*1af0*/  UIADD3 UR21, UP2, UP1, UR11, UR4, UR21 ;  /* 0x000000040b157290 */ /* 0x000fe2000f95e015 */
[----:B------:R-:W-:Y:S01]  /*1b00*/  IMAD.U32 R12, RZ, RZ, UR35 ;  /* 0x00000023ff0c7e24 */ /* 0x000fe2000f8e00ff */
[----:B------:R-:W-:Y:S01]  /*1b10*/  UIADD3.X UR4, UR7, UR48, UR53, UP4, UP3 ;  /* 0x0000003007047290 */ /* 0x000fe2000a7e6435 */
[----:B------:R-:W-:Y:S01]  /*1b20*/  BSSY B1, `(.L_x_442) ;  /* 0x00007ba000017945 */ /* 0x000fe20003800000 */
[----:B------:R-:W-:-:S02]  /*1b30*/  IADD3 R14, R222, 0x20, RZ ;  /* 0x00000020de0e7810 */ /* 0x000fc40007ffe0ff */
[----:B------:R-:W-:Y:S01]  /*1b40*/  UIADD3.X UR10, UR8, UR4, UR10, UP2, UP1 ;  /* 0x00000004080a7290 */ /* 0x000fe200097e240a */
[----:B------:R-:W-:Y:S02]  /*1b50*/  IADD3 R16, R222, 0x40, RZ ;  /* 0x00000040de107810 */ /* 0x000fe40007ffe0ff */
        /* <DEDUP_REMOVED lines=33> */
[----:B------:R-:W-:Y:S02]  /*1d70*/  ULDC.64 UR4, c[0x0][0x3c8] ;  /* 0x0000f20000047ab9 */ /* 0x000fe40000000a00 */
[----:B------:R-:W-:Y:S01]  /*1d80*/  IMAD.WIDE.U32 R4, R0, c[0x0][0x378], R4 ;  /* 0x0000de0000047a25 */ /* 0x000fe200078e0004 */
[----:B------:R-:W-:Y:S01]  /*1d90*/  LEA.HI R0, R11, R10, RZ, 0x5 ;  /* 0x0000000a0b007211 */ /* 0x000fe200078f28ff */
[----:B------:R-:W-:-:S03]  /*1da0*/  UISETP.GT.AND UP1, UPT, UR34, UR11, UPT ;  /* 0x0000000b2200728c */ /* 0x000fc6000bf24270 */
[----:B------:R-:W-:Y:S02]  /*1db0*/  LOP3.LUT R6, R0, 0xffffffe0, RZ, 0xc0, !PT ;  /* 0xffffffe000067812 */ /* 0x000fe400078ec0ff */
[----:B------:R-:W-:Y:S01]  /*1dc0*/  IADD3 R5, R5, UR6, RZ ;  /* 0x0000000605057c10 */ /* 0x000fe2000fffe0ff */
[----:B------:R-:W-:Y:S02]  /*1dd0*/  UIADD3 UR6, UR16, UR9, URZ ;  /* 0x0000000910067290 */ /* 0x000fe4000fffe03f */
[----:B------:R-:W-:Y:S01]  /*1de0*/  IMAD.IADD R6, R10, 0x1, -R6 ;  /* 0x000000010a067824 */ /* 0x000fe200078e0a06 */
[----:B------:R-:W-:Y:S01]  /*1df0*/  SHF.R.S32.HI R10, RZ, 0x5, R0 ;  /* 0x00000005ff0a7819 */ /* 0x000fe20000011400 */
[----:B------:R-:W-:Y:S01]  /*1e00*/  IMAD R0, R20, c[0x0][0x370], RZ ;  /* 0x0000dc0014007a24 */ /* 0x000fe200078e02ff */
[----:B------:R-:W-:Y:S02]  /*1e10*/  UIADD3 UR16, UR16, UR17, URZ ;  /* 0x0000001110107290 */ /* 0x000fe4000fffe03f */
[----:B------:R-:W-:Y:S01]  /*1e20*/  UIMAD.WIDE UR6, UR6, UR61, UR4 ;  /* 0x0000003d060672a5 */ /* 0x000fe2000f8e0204 */
[----:B------:R-:W-:Y:S01]  /*1e30*/  IMAD R10, R10, UR46, R6 ;  /* 0x0000002e0a0a7c24 */ /* 0x000fe2000f8e0206 */
[----:B------:R-:W-:Y:S01]  /*1e40*/  UIMAD.WIDE UR16, UR16, UR61, UR30 ;  /* 0x0000003d101072a5 */ /* 0x000fe2000f8e021e */
[C---:B------:R-:W-:Y:S01]  /*1e50*/  IMAD R11, R3.reuse, c[0x0][0x374], R0 ;  /* 0x0000dd00030b7a24 */ /* 0x040fe200078e0200 */
[----:B------:R-:W-:Y:S01]  /*1e60*/  UIADD3 UR5, UR34, -0x1, URZ ;  /* 0xffffffff22057890 */ /* 0x000fe2000fffe03f */
[----:B------:R-:W-:Y:S01]  /*1e70*/  IMAD.WIDE.U32 R6, R3, c[0x0][0x370], R4 ;  /* 0x0000dc0003067a25 */ /* 0x000fe200078e0004 */
[----:B------:R-:W-:Y:S01]  /*1e80*/  IADD3 R0, P1, R10, UR21, RZ ;  /* 0x000000150a007c10 */ /* 0x000fe2000ff3e0ff */
[----:B------:R-:W-:-:S02]  /*1e90*/  UMOV UR9, UR7 ;  /* 0x0000000700097c82 */ /* 0x000fc40008000000 */
[----:B------:R-:W-:Y:S01]  /*1ea0*/  IMAD.IADD R7, R7, 0x1, R11 ;  /* 0x0000000107077824 */ /* 0x000fe200078e020b */
[----:B------:R-:W-:Y:S01]  /*1eb0*/  LEA.HI.X.SX32 R10, R10, UR10, 0x1, P1 ;  /* 0x0000000a0a0a7c11 */ /* 0x000fe200088f0eff */
[----:B------:R-:W-:Y:S01]  /*1ec0*/  IMAD.WIDE.U32 R4, R12, c[0x0][0x1a8], R8 ;  /* 0x00006a000c047a25 */ /* 0x000fe200078e0008 */
[----:B------:R-:W-:Y:S01]  /*1ed0*/  LEA R190, P1, R0, c[0x0][0x350], 0x2 ;  /* 0x0000d40000be7a11 */ /* 0x000fe200078210ff */
[----:B------:R-:W-:Y:S01]  /*1ee0*/  UMOV UR10, UR6 ;  /* 0x00000006000a7c82 */ /* 0x000fe20008000000 */
[----:B------:R-:W-:Y:S01]  /*1ef0*/  LEA R194, P2, R6, c[0x0][0x330], 0x1 ;  /* 0x0000cc0006c27a11 */ /* 0x000fe200078408ff */
[----:B------:R-:W-:Y:S01]  /*1f00*/  UMOV UR7, UR17 ;  /* 0x0000001100077c82 */ /* 0x000fe20008000000 */
[----:B------:R-:W-:Y:S02]  /*1f10*/  LEA.HI.X R189, R0, c[0x0][0x354], R10, 0x2, P1 ;  /* 0x0000d50000bd7a11 */ /* 0x000fe400008f140a */
[----:B------:R-:W-:Y:S02]  /*1f20*/  PLOP3.LUT P1, PT, PT, PT, UP1, 0x80, 0x0 ;  /* 0x000000000000781c */ /* 0x000fe40003f2f018 */
[----:B------:R-:W-:-:S02]  /*1f30*/  LEA.HI.X R193, R6, c[0x0][0x334], R7, 0x1, P2 ;  /* 0x0000cd0006c17a11 */ /* 0x000fc400010f0c07 */
[----:B------:R-:W-:Y:S01]  /*1f40*/  IADD3 R0, R5, UR8, RZ ;  /* 0x0000000805007c10 */ /* 0x000fe2000fffe0ff */
[----:B------:R-:W-:Y:S01]  /*1f50*/  UMOV UR8, UR16 ;  /* 0x0000001000087c82 */ /* 0x000fe20008000000 */
[----:B------:R-:W-:-:S04]  /*1f60*/  LEA R192, P2, R4, c[0x0][0x160], 0x1 ;  /* 0x0000580004c07a11 */ /* 0x000fc800078408ff */
        /* <DEDUP_REMOVED lines=20> */
.L_x_448:
        /* <DEDUP_REMOVED lines=18> */
.L_x_449:
        /* <DEDUP_REMOVED lines=32> */
.L_x_451:
[----:B------:R-:W-:Y:S05]  /*23d0*/  BSYNC B0 ;  /* 0x0000000000007941 */ /* 0x000fea0003800000 */
.L_x_450:
[----:B------:R-:W-:Y:S01]  /*23e0*/  IADD3 R0, R3, 0x40, RZ ;  /* 0x0000004003007810 */ /* 0x000fe20007ffe0ff */
[----:B------:R-:W-:Y:S03]  /*23f0*/  BSSY B0, `(.L_x_452) ;  /* 0x0000012000007945 */ /* 0x000fe60003800000 */
[----:B------:R-:W-:-:S13]  /*2400*/  ISETP.GE.AND P3, PT, R0, UR4, PT ;  /* 0x0000000400007c0c */ /* 0x000fda000bf66270 */
        /* <DEDUP_REMOVED lines=16> */
.L_x_453:
[----:B------:R-:W-:Y:S05]  /*2510*/  BSYNC B0 ;  /* 0x0000000000007941 */ /* 0x000fea0003800000 */
.L_x_452:
        /* <DEDUP_REMOVED lines=29> */
.L_x_455:
[----:B------:R-:W-:Y:S05]  /*26f0*/  BSYNC B0 ;  /* 0x0000000000007941 */ /* 0x000fea0003800000 */
.L_x_454:
        /* <DEDUP_REMOVED lines=18> */
.L_x_447:
[----:B------:R-:W2:Y:S01]  /*2820*/  LDL R8, [R1+0x8] ;  /* 0x0000080001087983 */ /* 0x000ea20000100800 */
[----:B------:R-:W-:Y:S01]  /*2830*/  PLOP3.LUT P0, PT, PT, PT, UP6, 0x80, 0x0 ;  /* 0x000000000000781c */ /* 0x000fe20003f0f068 */
[----:B------:R-:W-:Y:S01]  /*2840*/  UIMAD UR4, UR5, -0x40, UR25 ;  /* 0xffffffc0050478a4 */ /* 0x000fe2000f8e0219 */
[----:B------:R-:W-:Y:S01]  /*2850*/  BSSY B0, `(.L_x_457) ;  /* 0x0000029000007945 */ /* 0x000fe20003800000 */
[----:B------:R-:W-:-:S10]  /*2860*/  ULEA.HI UR6, UR5, UR5, URZ, 0x1 ;  /* 0x0000000505067291 */ /* 0x000fd4000f8f083f */
[----:B------:R-:W-:Y:S01]  /*2870*/  @P0 BAR.SYNC.DEFER_BLOCKING 0x0 ;  /* 0x0000000000000b1d */ /* 0x000fe20000010000 */
[----:B------:R-:W-:Y:S01]  /*2880*/  ISETP.GE.AND P1, PT, R3, UR4, PT ;  /* 0x0000000403007c0c */ /* 0x000fe2000bf26270 */
[----:B------:R-:W-:-:S04]  /*2890*/  ULOP3.LUT UR6, UR6, 0xfffffffe, URZ, 0xc0, !UPT ;  /* 0xfffffffe06067892 */ /* 0x000fc8000f8ec03f */
[----:B------:R-:W-:-:S04]  /*28a0*/  UIADD3 UR6, UR5, -UR6, URZ ;  /* 0x8000000605067290 */ /* 0x000fc8000fffe03f */
[----:B------:R-:W-:Y:S01]  /*28b0*/  UISETP.NE.AND UP0, UPT, UR6, 0x1, UPT ;  /* 0x000000010600788c */ /* 0x000fe2000bf05270 */
[----:B--2---:R-:W-:-:S05]  /*28c0*/  IMAD.SHL.U32 R0, R8, 0x2, RZ ;  /* 0x0000000208007824 */ /* 0x004fca00078e00ff */
        /* <DEDUP_REMOVED lines=33> */
.L_x_458:
[----:B------:R-:W-:Y:S05]  /*2ae0*/  BSYNC B0 ;  /* 0x0000000000007941 */ /* 0x000fea0003800000 */
.L_x_457:
[----:B------:R-:W-:Y:S01]  /*2af0*/  PLOP3.LUT P0, PT, PT, PT, UP0, 0x80, 0x0 ;  /* 0x000000000000781c */ /* 0x000fe20003f0f008 */
[----:B------:R-:W-:Y:S01]  /*2b00*/  BSSY B0, `(.L_x_459) ;  /* 0x0000034000007945 */ /* 0x000fe20003800000 */
[----:B--2---:R-:W-:-:S04]  /*2b10*/  IADD3 R4, R8, 0x1800, RZ ;  /* 0x0000180008047810 */ /* 0x004fc80007ffe0ff */
        /* <DEDUP_REMOVED lines=16> */
.L_x_460:
        /* <DEDUP_REMOVED lines=34> */
.L_x_461:
[----:B------:R-:W-:Y:S05]  /*2e40*/  BSYNC B0 ;  /* 0x0000000000007941 */ /* 0x000fea0003800000 */
.L_x_459:
[----:B------:R-:W3:Y:S01]  /*2e50*/  LDL R21, [R1+0x18] ;  /* 0x0000180001157983 */ /* 0x000ee20000100800 */
[----:B------:R-:W-:Y:S01]  /*2e60*/  IMAD.MOV.U32 R239, RZ, RZ, 0x7f800000 ;  /* 0x7f800000ffef7424 */ /* 0x000fe200078e00ff */
[----:B------:R-:W-:Y:S01]  /*2e70*/  ULDC.64 UR16, c[0x0][0x198] ;  /* 0x0000660000107ab9 */ /* 0x000fe20000000a00 */
[----:B------:R-:W-:Y:S02]  /*2e80*/  IMAD.MOV.U32 R240, RZ, RZ, 0x7f800000 ;  /* 0x7f800000fff07424 */ /* 0x000fe400078e00ff */
[----:B------:R-:W-:Y:S01]  /*2e90*/  IMAD.MOV.U32 R237, RZ, RZ, 0x7f800000 ;  /* 0x7f800000ffed7424 */ /* 0x000fe200078e00ff */
[----:B------:R-:W-:Y:S01]  /*2ea0*/  UIMAD UR6, UR20, UR16, URZ ;  /* 0x00000010140672a4 */ /* 0x000fe2000f8e023f */
[----:B------:R-:W-:Y:S02]  /*2eb0*/  IMAD.U32 R17, RZ, RZ, UR24 ;  /* 0x00000018ff117e24 */ /* 0x000fe4000f8e00ff */
[----:B------:R-:W-:Y:S01]  /*2ec0*/  IMAD.MOV.U32 R238, RZ, RZ, 0x7f800000 ;  /* 0x7f800000ffee7424 */ /* 0x000fe200078e00ff */
[----:B------:R-:W-:Y:S01]  /*2ed0*/  UIMAD UR6, UR24, UR17, UR6 ;  /* 0x00000011180672a4 */ /* 0x000fe2000f8e0206 */
[----:B------:R-:W-:Y:S01]  /*2ee0*/  BSSY B0, `(.L_x_462) ;  /* 0x0000045000007945 */ /* 0x000fe20003800000 */
[----:B--23--:R-:W-:-:S02]  /*2ef0*/  IADD3 R5, R21, 0x28, RZ ;  /* 0x0000002815057810 */ /* 0x00cfc40007ffe0ff */
[----:B------:R-:W-:Y:S02]  /*2f00*/  IADD3 R4, R21, 0x8, RZ ;  /* 0x0000000815047810 */ /* 0x000fe40007ffe0ff */
[----:B------:R-:W-:Y:S02]  /*2f10*/  ISETP.GE.AND P3, PT, R5, UR4, PT ;  /* 0x0000000405007c0c */ /* 0x000fe4000bf66270 */
[C---:B------:R-:W-:Y:S02]  /*2f20*/  IADD3 R6, R21.reuse, 0x20, RZ ;  /* 0x0000002015067810 */ /* 0x040fe40007ffe0ff */
[----:B------:R-:W-:Y:S01]  /*2f30*/  ISETP.GE.AND P5, PT, R4, UR4, PT ;  /* 0x0000000404007c0c */ /* 0x000fe2000bfa6270 */
[C---:B------:R-:W-:Y:S01]  /*2f40*/  IMAD.SHL.U32 R4, R21.reuse, 0x4, RZ ;  /* 0x0000000415047824 */ /* 0x040fe200078e00ff */
[----:B------:R-:W-:Y:S02]  /*2f50*/  ISETP.GE.AND P6, PT, R21, UR4, PT ;  /* 0x0000000415007c0c */ /* 0x000fe4000bfc6270 */
[----:B------:R-:W-:-:S02]  /*2f60*/  SHF.R.S32.HI R19, RZ, 0x1f, R21 ;  /* 0x0000001fff137819 */ /* 0x000fc40000011415 */
[----:B------:R-:W-:Y:S02]  /*2f70*/  ISETP.GE.AND P4, PT, R6, UR4, PT ;  /* 0x0000000406007c0c */ /* 0x000fe4000bf86270 */
[----:B------:R-:W-:Y:S02]  /*2f80*/  SHF.R.S32.HI R7, RZ, 0x1f, R5 ;  /* 0x0000001fff077819 */ /* 0x000fe40000011405 */
[----:B------:R-:W-:Y:S02]  /*2f90*/  @!P3 LEA R6, P1, R5, UR8, 0x2 ;  /* 0x000000080506bc11 */ /* 0x000fe4000f8210ff */
[----:B------:R-:W-:Y:S02]  /*2fa0*/  IADD3 R4, P2, R4, UR8, RZ ;  /* 0x0000000804047c10 */ /* 0x000fe4000ff5e0ff */
[----:B------:R-:W-:Y:S01]  /*2fb0*/  SHF.L.U64.HI R8, R21, 0x2, R19 ;  /* 0x0000000215087819 */ /* 0x000fe20000010213 */
[----:B------:R-:W-:Y:S01]  /*2fc0*/  UIMAD UR4, UR18, -0x80, UR14 ;  /* 0xffffff80120478a4 */ /* 0x000fe2000f8e020e */
[----:B------:R-:W-:-:S02]  /*2fd0*/  @!P3 LEA.HI.X R7, R5, UR7, R7, 0x2, P1 ;  /* 0x000000070507bc11 */ /* 0x000fc400088f1407 */
[----:B------:R-:W-:-:S03]  /*2fe0*/  IADD3.X R5, R8, UR7, RZ, P2, !PT ;  /* 0x0000000708057c10 */ /* 0x000fc600097fe4ff */
[----:B------:R2:W5:Y:S04]  /*2ff0*/  @!P3 LDG.E R238, [R6.64] ;  /* 0x0000000c06eeb981 */ /* 0x000568000c1e1900 */
[----:B------:R3:W5:Y:S01]  /*3000*/  @!P6 LDG.E R239, [R4.64] ;  /* 0x0000000c04efe981 */ /* 0x000762000c1e1900 */
[----:B------:R-:W-:-:S03]  /*3010*/  ISETP.GE.AND P6, PT, R3, UR4, PT ;  /* 0x0000000403007c0c */ /* 0x000fc6000bfc6270 */
[----:B------:R3:W5:Y:S04]  /*3020*/  @!P5 LDG.E R240, [R4.64+0x20] ;  /* 0x0000200c04f0d981 */ /* 0x000768000c1e1900 */
[----:B------:R3:W5:Y:S06]  /*3030*/  @!P4 LDG.E R237, [R4.64+0x80] ;  /* 0x0000800c04edc981 */ /* 0x00076c000c1e1900 */
[----:B------:R4:W-:Y:S04]  /*3040*/  @P6 STS [R0+0x9000], RZ ;  /* 0x009000ff00006388 */ /* 0x0009e80000000800 */
[----:B------:R4:W-:Y:S04]  /*3050*/  @P6 STS [R0+0x9004], RZ ;  /* 0x009004ff00006388 */ /* 0x0009e80000000800 */
[----:B------:R4:W-:Y:S04]  /*3060*/  @P6 STS.64 [R0+0x9008], RZ ;  /* 0x009008ff00006388 */ /* 0x0009e80000000a00 */
[----:B------:R4:W-:Y:S04]  /*3070*/  @P6 STS.128 [R0+0xb000], RZ ;  /* 0x00b000ff00006388 */ /* 0x0009e80000000c00 */
[----:B------:R4:W-:Y:S01]  /*3080*/  @P6 STS.128 [R0+0xd000], RZ ;  /* 0x00d000ff00006388 */ /* 0x0009e20000000c00 */
[----:B---3--:R-:W-:-:S05]  /*3090*/  IMAD.WIDE.U32 R4, R17, c[0x0][0x198], R222 ;  /* 0x0000660011047a25 */ /* 0x008fca00078e00de */
[----:B--2---:R-:W-:Y:S01]  /*30a0*/  IADD3 R6, P1, R4, UR22, RZ ;  /* 0x0000001604067c10 */ /* 0x004fe2000ff3e0ff */
[----:B------:R-:W-:-:S05]  /*30b0*/  IMAD.U32 R4, RZ, RZ, UR6 ;  /* 0x00000006ff047e24 */ /* 0x000fca000f8e00ff */
[----:B------:R-:W-:Y:S01]  /*30c0*/  IADD3.X R7, R5, UR29, R4, P1, !PT ;  /* 0x0000001d05077c10 */ /* 0x000fe20008ffe404 */
[----:B------:R-:W-:-:S04]  /*30d0*/  IMAD R4, R18, c[0x0][0x1b0], RZ ;  /* 0x00006c0012047a24 */ /* 0x000fc800078e02ff */
[C---:B------:R-:W-:Y:S02]  /*30e0*/  IMAD R4, R15.reuse, c[0x0][0x1b4], R4 ;  /* 0x00006d000f047a24 */ /* 0x040fe400078e0204 */
[----:B------:R-:W-:-:S04]  /*30f0*/  IMAD.WIDE.U32 R6, R15, c[0x0][0x1b0], R6 ;  /* 0x00006c000f067a25 */ /* 0x000fc800078e0006 */
[----:B------:R-:W-:Y:S01]  /*3100*/  IMAD.IADD R13, R7, 0x1, R4 ;  /* 0x00000001070d7824 */ /* 0x000fe200078e0204 */
[----:B------:R-:W-:Y:S05]  /*3110*/  @P6 BRA `(.L_x_463) ;  /* 0x0000021000006947 */ /* 0x000fea0003800000 */
[----:B----4-:R-:W-:Y:S01]  /*3120*/  ISETP.GE.AND P4, PT, R222, c[0x0][0x220], PT ;  /* 0x00008800de007a0c */ /* 0x010fe20003f86270 */
        /* <DEDUP_REMOVED lines=32> */
.L_x_463:
[----:B----4-:R-:W-:Y:S05]  /*3330*/  BSYNC B0 ;  /* 0x0000000000007941 */ /* 0x010fea0003800000 */
.L_x_462:
[----:B------:R-:W-:Y:S01]  /*3340*/  IADD3 R4, R3, 0x40, RZ ;  /* 0x0000004003047810 */ /* 0x000fe20007ffe0ff */
[----:B------:R-:W-:Y:S03]  /*3350*/  BSSY B0, `(.L_x_464) ;  /* 0x0000026000007945 */ /* 0x000fe60003800000 */
[----:B------:R-:W-:-:S13]  /*3360*/  ISETP.GE.AND P5, PT, R4, UR4, PT ;  /* 0x0000000404007c0c */ /* 0x000fda000bfa6270 */
        /* <DEDUP_REMOVED lines=10> */
[----:B--2---:R-:W-:-:S04]  /*3410*/  IMAD.WIDE.U32 R10, R4, c[0x0][0x198], R6 ;  /* 0x00006600040a7a25 */ /* 0x004fc800078e0006 */
        /* <DEDUP_REMOVED lines=25> */
.L_x_465:
[----:B------:R-:W-:Y:S05]  /*35b0*/  BSYNC B0 ;  /* 0x0000000000007941 */ /* 0x000fea0003800000 */
.L_x_464:
[----:B------:R-:W-:Y:S01]  /*35c0*/  ULDC.64 UR16, c[0x0][0x1a0] ;  /* 0x0000680000107ab9 */ /* 0x000fe20000000a00 */
[----:B------:R-:W-:Y:S01]  /*35d0*/  IMAD.WIDE.U32 R4, R17, c[0x0][0x1a0], R222 ;  /* 0x0000680011047a25 */ /* 0x000fe200078e00de */
[----:B------:R-:W-:Y:S01]  /*35e0*/  UIMAD UR4, UR20, UR16, URZ ;  /* 0x00000010140472a4 */ /* 0x000fe2000f8e023f */
[----:B------:R4:W-:Y:S01]  /*35f0*/  @P6 STS [R0+0xf000], RZ ;  /* 0x00f000ff00006388 */ /* 0x0009e20000000800 */
[----:B------:R-:W-:Y:S02]  /*3600*/  BSSY B0, `(.L_x_466) ;  /* 0x000002f000007945 */ /* 0x000fe40003800000 */
[----:B------:R-:W-:Y:S01]  /*3610*/  UIMAD UR4, UR24, UR17, UR4 ;  /* 0x00000011180472a4 */ /* 0x000fe2000f8e0204 */
[----:B------:R4:W-:Y:S01]  /*3620*/  @P6 STS [R0+0xf004], RZ ;  /* 0x00f004ff00006388 */ /* 0x0009e20000000800 */
[----:B--2---:R-:W-:-:S03]  /*3630*/  IADD3 R6, P1, R4, UR23, RZ ;  /* 0x0000001704067c10 */ /* 0x004fc6000ff3e0ff */
[----:B------:R4:W-:Y:S01]  /*3640*/  @P6 STS.64 [R0+0xf008], RZ ;  /* 0x00f008ff00006388 */ /* 0x0009e20000000a00 */
[----:B------:R-:W-:-:S03]  /*3650*/  MOV R4, UR4 ;  /* 0x0000000400047c02 */ /* 0x000fc60008000f00 */
[----:B------:R4:W-:Y:S01]  /*3660*/  @P6 STS.128 [R0+0x11000], RZ ;  /* 0x011000ff00006388 */ /* 0x0009e20000000c00 */
[----:B------:R-:W-:Y:S01]  /*3670*/  IADD3.X R7, R5, UR28, R4, P1, !PT ;  /* 0x0000001c05077c10 */ /* 0x000fe20008ffe404 */
[----:B------:R-:W-:Y:S02]  /*3680*/  IMAD R4, R18, c[0x0][0x1b8], RZ ;  /* 0x00006e0012047a24 */ /* 0x000fe400078e02ff */
[----:B------:R4:W-:Y:S02]  /*3690*/  @P6 STS.128 [R0+0x13000], RZ ;  /* 0x013000ff00006388 */ /* 0x0009e40000000c00 */
        /* <DEDUP_REMOVED lines=37> */
.L_x_467:
[----:B------:R-:W-:Y:S05]  /*38f0*/  BSYNC B0 ;  /* 0x0000000000007941 */ /* 0x000fea0003800000 */
.L_x_466:
        /* <DEDUP_REMOVED lines=14> */
[C---:B------:R-:W-:Y:S01]  /*39e0*/  @!P4 LEA R6, P5, R8.reuse, c[0x0][0x170], 0x1 ;  /* 0x00005c000806ca11 */ /* 0x040fe200078a08ff */
[----:B------:R2:W-:Y:S01]  /*39f0*/  @P4 STS.128 [R0+0x10000], RZ ;  /* 0x010000ff00004388 */ /* 0x0005e20000000c00 */
[----:B------:R-:W-:Y:S01]  /*3a00*/  @!P3 LEA R4, P2, R8, c[0x0][0x170], 0x1 ;  /* 0x00005c000804ba11 */ /* 0x000fe200078408ff */
[----:B------:R-:W-:-:S05]  /*3a10*/  IMAD.IADD R3, R9, 0x1, R3 ;  /* 0x0000000109037824 */ /* 0x000fca00078e0203 */
        /* <DEDUP_REMOVED lines=19> */
.L_x_469:
[----:B------:R-:W-:Y:S05]  /*3b50*/  BSYNC B0 ;  /* 0x0000000000007941 */ /* 0x000fea0003800000 */
.L_x_468:
[----:B-1234-:R-:W-:Y:S01]  /*3b60*/  IMAD.U32 R0, RZ, RZ, UR25 ;  /* 0x00000019ff007e24 */ /* 0x01efe2000f8e00ff */
[----:B------:R-:W-:Y:S01]  /*3b70*/  IADD3 R3, R21, 0x1, RZ ;  /* 0x0000000115037810 */ /* 0x000fe20007ffe0ff */
[----:B------:R-:W0:Y:S01]  /*3b80*/  LDGDEPBAR ;  /* 0x00000000000079af */ /* 0x000e220000000000 */
[----:B------:R-:W-:Y:S01]  /*3b90*/  IMAD.SHL.U32 R175, R183, 0x2, RZ ;  /* 0x00000002b7af7824 */ /* 0x000fe200078e00ff */
[----:B------:R-:W-:Y:S01]  /*3ba0*/  UIADD3 UR15, UR25, 0x80, UR24 ;  /* 0x00000080190f7890 */ /* 0x000fe2000fffe018 */
[----:B------:R-:W-:Y:S01]  /*3bb0*/  IADD3 R4, R3, UR14, -R0 ;  /* 0x0000000e03047c10 */ /* 0x000fe2000fffe800 */
        /* <DEDUP_REMOVED lines=8> */
[----:B------:R-:W-:Y:S01]  /*3c40*/  CS2R R130, SRZ ;  /* 0x0000000000827805 */ /* 0x000fe2000001ff00 */
        /* <DEDUP_REMOVED lines=12> */
[----:B------:R-:W-:Y:S01]  /*3d10*/  CS2R R114, SRZ ;  /* 0x0000000000727805 */ /* 0x000fe2000001ff00 */
[----:B------:R-:W-:Y:S01]  /*3d20*/  IMAD.SHL.U32 R241, R0, 0x8, RZ ;  /* 0x0000000800f17824 */ /* 0x000fe200078e00ff */
[----:B------:R-:W-:Y:S01]  /*3d30*/  CS2R R112, SRZ ;  /* 0x0000000000707805 */ /* 0x000fe2000001ff00 */
[----:B------:R-:W-:Y:S01]  /*3d40*/  CS2R R106, SRZ ;  /* 0x00000000006a7805 */ /* 0x000fe2000001ff00 */
[----:B------:R-:W-:Y:S01]  /*3d50*/  IADD3 R0, R5, 0x40, RZ ;  /* 0x0000004005007810 */ /* 0x000fe20007ffe0ff */
[----:B------:R-:W-:Y:S01]  /*3d60*/  CS2R R104, SRZ ;  /* 0x0000000000687805 */ /* 0x000fe2000001ff00 */
[----:B------:R-:W-:Y:S01]  /*3d70*/  CS2R R102, SRZ ;  /* 0x0000000000667805 */ /* 0x000fe2000001ff00 */
[----:B------:R-:W-:Y:S01]  /*3d80*/  CS2R R100, SRZ ;  /* 0x0000000000647805 */ /* 0x000fe2000001ff00 */
[----:B-1----:R-:W-:Y:S01]  /*3d90*/  SHF.L.U64.HI R4, R21, 0x2, R19 ;  /* 0x0000000215047819 */ /* 0x002fe20000010213 */
[----:B------:R-:W-:Y:S01]  /*3da0*/  IMAD.IADD R0, R241, 0x1, R0 ;  /* 0x00000001f1007824 */ /* 0x000fe200078e0200 */
[----:B------:R-:W-:Y:S01]  /*3db0*/  CS2R R94, SRZ ;  /* 0x00000000005e7805 */ /* 0x000fe2000001ff00 */
[----:B------:R-:W-:Y:S01]  /*3dc0*/  CS2R R92, SRZ ;  /* 0x00000000005c7805 */ /* 0x000fe2000001ff00 */
[----:B------:R-:W-:Y:S01]  /*3dd0*/  CS2R R98, SRZ ;  /* 0x0000000000627805 */ /* 0x000fe2000001ff00 */
[----:B------:R1:W-:Y:S01]  /*3de0*/  STL [R1], R4 ;  /* 0x0000000401007387 */ /* 0x0003e20000100800 */
        /* <DEDUP_REMOVED lines=24> */
[----:B-1----:R-:W-:Y:S01]  /*3f70*/  IADD3 R4, R5, 0x20, RZ ;  /* 0x0000002005047810 */ /* 0x002fe20007ffe0ff */
[----:B------:R-:W-:Y:S01]  /*3f80*/  CS2R R48, SRZ ;  /* 0x0000000000307805 */ /* 0x000fe2000001ff00 */
[----:B------:R-:W-:Y:S01]  /*3f90*/  CS2R R42, SRZ ;  /* 0x00000000002a7805 */ /* 0x000fe2000001ff00 */
[----:B------:R-:W-:Y:S01]  /*3fa0*/  CS2R R40, SRZ ;  /* 0x0000000000287805 */ /* 0x000fe2000001ff00 */
[----:B------:R-:W-:Y:S01]  /*3fb0*/  IADD3 R4, R241, R4, RZ ;  /* 0x00000004f1047210 */ /* 0x000fe20007ffe0ff */
[----:B------:R-:W-:Y:S01]  /*3fc0*/  CS2R R38, SRZ ;  /* 0x0000000000267805 */ /* 0x000fe2000001ff00 */
[----:B------:R-:W-:Y:S01]  /*3fd0*/  CS2R R36, SRZ ;  /* 0x0000000000247805 */ /* 0x000fe2000001ff00 */
[----:B------:R-:W-:Y:S01]  /*3fe0*/  SHF.L.U32 R252, R21, 0x2, RZ ;  /* 0x0000000215fc7819 */ /* 0x000fe200000006ff */
[----:B------:R-:W-:Y:S01]  /*3ff0*/  IMAD.IADD R176, R175, 0x1, R182 ;  /* 0x00000001afb07824 */ /* 0x000fe200078e02b6 */
[C---:B------:R-:W-:Y:S01]  /*4000*/  IADD3 R5, R241.reuse, R4, RZ ;  /* 0x00000004f1057210 */ /* 0x040fe20007ffe0ff */
[C---:B------:R-:W-:Y:S01]  /*4010*/  IMAD.IADD R4, R241.reuse, 0x1, R0 ;  /* 0x00000001f1047824 */ /* 0x040fe200078e0200 */
[C---:B------:R-:W-:Y:S01]  /*4020*/  IADD3 R243, R222.reuse, 0x40, RZ ;  /* 0x00000040def37810 */ /* 0x040fe20007ffe0ff */
[----:B------:R-:W-:Y:S01]  /*4030*/  UIADD3 UR15, UR15, -UR14, URZ ;  /* 0x8000000e0f0f7290 */ /* 0x000fe2000fffe03f */
[----:B------:R-:W-:Y:S01]  /*4040*/  IADD3 R242, R222, 0x20, RZ ;  /* 0x00000020def27810 */ /* 0x000fe20007ffe0ff */
[C---:B------:R-:W-:Y:S01]  /*4050*/  IMAD.IADD R247, R241.reuse, 0x1, R5 ;  /* 0x00000001f1f77824 */ /* 0x040fe200078e0205 */
[----:B------:R-:W-:-:S03]  /*4060*/  IADD3 R245, R241, R4, RZ ;  /* 0x00000004f1f57210 */ /* 0x000fc60007ffe0ff */
[C---:B------:R-:W-:Y:S02]  /*4070*/  IMAD.IADD R246, R241.reuse, 0x1, R247 ;  /* 0x00000001f1f67824 */ /* 0x040fe400078e02f7 */
[----:B------:R-:W-:-:S03]  /*4080*/  IMAD.IADD R244, R241, 0x1, R245 ;  /* 0x00000001f1f47824 */ /* 0x000fc600078e02f5 */
[C---:B------:R-:W-:Y:S01]  /*4090*/  IADD3 R249, R241.reuse, R246, RZ ;  /* 0x000000f6f1f97210 */ /* 0x040fe20007ffe0ff */
[----:B------:R-:W-:Y:S02]  /*40a0*/  IMAD.IADD R248, R241, 0x1, R244 ;  /* 0x00000001f1f87824 */ /* 0x000fe400078e02f4 */
.L_x_472:
[----:B------:R-:W0:Y:S01]  /*40b0*/  LDGDEPBAR ;  /* 0x00000000000079af */ /* 0x000e220000000000 */
[----:B------:R-:W-:Y:S01]  /*40c0*/  IADD3 R0, R182, R174, RZ ;  /* 0x000000aeb6007210 */ /* 0x000fe20007ffe0ff */
[----:B------:R-:W-:Y:S01]  /*40d0*/  USHF.L.U32 UR6, UR5, 0x6, URZ ;  /* 0x0000000605067899 */ /* 0x000fe2000800063f */
[----:B-----5:R-:W-:Y:S01]  /*40e0*/  FSETP.NEU.FTZ.AND P1, PT, R239, -INF , PT ;  /* 0xff800000ef00780b */ /* 0x020fe20003f3d000 */
[----:B------:R-:W-:Y:S02]  /*40f0*/  USHF.L.U32 UR4, UR18, 0x7, URZ ;  /* 0x0000000712047899 */ /* 0x000fe4000800063f */
[----:B------:R-:W-:Y:S02]  /*4100*/  UISETP.GE.AND UP0, UPT, UR6, UR15, UPT ;  /* 0x0000000f0600728c */ /* 0x000fe4000bf06270 */
[----:B------:R-:W2:Y:S01]  /*4110*/  LDL R196, [R1+0x4] ;  /* 0x0000040001c47983 */ /* 0x000ea20000100800 */
[----:B------:R-:W-:Y:S02]  /*4120*/  UIADD3 UR4, UR4, 0x80, URZ ;  /* 0x0000008004047890 */ /* 0x000fe4000fffe03f */
[----:B------:R-:W-:Y:S01]  /*4130*/  UISETP.GT.AND UP3, UPT, UR5, UR11, UPT ;  /* 0x0000000b0500728c */ /* 0x000fe2000bf64270 */
[----:B------:R-:W3:Y:S01]  /*4140*/  LDL R195, [R1+0x14] ;  /* 0x0000140001c37983 */ /* 0x000ee20000100800 */
[----:B------:R-:W-:Y:S06]  /*4150*/  UISETP.LT.AND UP0, UPT, UR4, UR14, UP0 ;  /* 0x0000000e0400728c */ /* 0x000fec0008701270 */
[----:B------:R-:W-:Y:S01]  /*4160*/  PLOP3.LUT P0, PT, PT, PT, UP0, 0x80, 0x0 ;  /* 0x000000000000781c */ /* 0x000fe20003f0f008 */
[----:B------:R-:W-:Y:S04]  /*4170*/  DEPBAR.LE SB0, 0x0 ;  /* 0x000080000000791a */ /* 0x000fe80000000000 */
[----:B------:R-:W-:Y:S08]  /*4180*/  BAR.SYNC.DEFER_BLOCKING 0x0 ;  /* 0x0000000000007b1d */ /* 0x000ff00000010000 */
[----:B------:R-:W-:Y:S08]  /*4190*/  LDSM.16.M88.4 R32, [R174] ;  /* 0x00000000ae20783b */ /* 0x000ff00000000200 */
[----:B------:R-:W1:Y:S08]  /*41a0*/  LDSM.16.M88.4 R16, [R173+0x9000] ;  /* 0x00900000ad10783b */ /* 0x000e700000000200 */
[----:B------:R-:W4:Y:S08]  /*41b0*/  LDSM.16.M88.4 R28, [R174+0x800] ;  /* 0x00080000ae1c783b */ /* 0x000f300000000200 */
[----:B------:R-:W4:Y:S08]  /*41c0*/  LDSM.16.M88.4 R132, [R173+0x9400] ;  /* 0x00940000ad84783b */ /* 0x000f300000000200 */
[----:B------:R-:W-:Y:S08]  /*41d0*/  LDSM.16.M88.4 R136, [R0] ;  /* 0x000000000088783b */ /* 0x000ff00000000200 */
[----:B------:R-:W4:Y:S01]  /*41e0*/  LDSM.16.M88.4 R140, [R172+0x9000] ;  /* 0x00900000ac8c783b */ /* 0x000f220000000200 */
[-C--:B-1----:R-:W-:Y:S07]  /*41f0*/  HMMA.16816.F32 R4, R32, R16.reuse, RZ ;  /* 0x000000102004723c */ /* 0x082fee00000018ff */
[----:B------:R-:W1:Y:S01]  /*4200*/  LDSM.16.M88.4 R144, [R0+0x800] ;  /* 0x000800000090783b */ /* 0x000e620000000200 */
[C---:B----4-:R-:W-:Y:S07]  /*4210*/  HMMA.16816.F32 R8, R28.reuse, R16, RZ ;  /* 0x000000101c08723c */ /* 0x050fee00000018ff */
[----:B------:R-:W4:Y:S01]  /*4220*/  LDSM.16.M88.4 R148, [R172+0x9400] ;  /* 0x00940000ac94783b */ /* 0x000f220000000200 */
[-C--:B------:R-:W-:Y:S07]  /*4230*/  HMMA.16816.F32 R12, R28, R18.reuse, RZ ;  /* 0x000000121c0c723c */ /* 0x080fee00000018ff */
[----:B------:R-:W-:Y:S01]  /*4240*/  LDSM.16.M88.4 R152, [R174+0x1000] ;  /* 0x00100000ae98783b */ /* 0x000fe20000000200 */
[C---:B------:R-:W-:Y:S07]  /*4250*/  HMMA.16816.F32 R16, R32.reuse, R18, RZ ;  /* 0x000000122010723c */ /* 0x040fee00000018ff */
[----:B------:R-:W1:Y:S01]  /*4260*/  LDSM.16.M88.4 R156, [R173+0xb000] ;  /* 0x00b00000ad9c783b */ /* 0x000e620000000200 */
[-C--:B------:R-:W-:Y:S07]  /*4270*/  HMMA.16816.F32 R20, R32, R132.reuse, RZ ;  /* 0x000000842014723c */ /* 0x080fee00000018ff */
[----:B------:R-:W-:Y:S01]  /*4280*/  LDSM.16.M88.4 R160, [R173+0xb400] ;  /* 0x00b40000ada0783b */ /* 0x000fe20000000200 */
[C---:B------:R-:W-:Y:S07]  /*4290*/  HMMA.16816.F32 R24, R28.reuse, R132, RZ ;  /* 0x000000841c18723c */ /* 0x040fee00000018ff */
[----:B------:R-:W-:Y:S01]  /*42a0*/  LDSM.16.M88.4 R164, [R0+0x1000] ;  /* 0x0010000000a4783b */ /* 0x000fe20000000200 */
[-C--:B------:R-:W-:Y:S07]  /*42b0*/  HMMA.16816.F32 R28, R28, R134.reuse, RZ ;  /* 0x000000861c1c723c */ /* 0x080fee00000018ff */
[----:B------:R-:W-:Y:S01]  /*42c0*/  LDSM.16.M88.4 R168, [R172+0xb000] ;  /* 0x00b00000aca8783b */ /* 0x000fe20000000200 */
[----:B------:R-:W-:Y:S07]  /*42d0*/  HMMA.16816.F32 R32, R32, R134, RZ ;  /* 0x000000862020723c */ /* 0x000fee00000018ff */
[----:B------:R-:W4:Y:S01]  /*42e0*/  LDSM.16.M88.4 R132, [R174+0x1800] ;  /* 0x00180000ae84783b */ /* 0x000f220000000200 */
[-C--:B------:R-:W-:Y:S08]  /*42f0*/  HMMA.16816.F32 R4, R136, R140.reuse, R4 ;  /* 0x0000008c8804723c */ /* 0x080ff00000001804 */
[C---:B-1----:R-:W-:Y:S08]  /*4300*/  HMMA.16816.F32 R8, R144.reuse, R140, R8 ;  /* 0x0000008c9008723c */ /* 0x042ff00000001808 */
[-C--:B------:R-:W-:Y:S08]  /*4310*/  HMMA.16816.F32 R12, R144, R142.reuse, R12 ;  /* 0x0000008e900c723c */ /* 0x080ff0000000180c */
[C---:B------:R-:W-:Y:S01]  /*4320*/  HMMA.16816.F32 R16, R136.reuse, R142, R16 ;  /* 0x0000008e8810723c */ /* 0x040fe20000001810 */
[----:B------:R-:W-:Y:S07]  /*4330*/  LDSM.16.M88.4 R140, [R172+0xb400] ;  /* 0x00b40000ac8c783b */ /* 0x000fee0000000200 */
[-C--:B----4-:R-:W-:Y:S08]  /*4340*/  HMMA.16816.F32 R20, R136, R148.reuse, R20 ;  /* 0x000000948814723c */ /* 0x090ff00000001814 */
[C---:B------:R-:W-:Y:S08]  /*4350*/  HMMA.16816.F32 R24, R144.reuse, R148, R24 ;  /* 0x000000949018723c */ /* 0x040ff00000001818 */
[-C--:B------:R-:W-:Y:S01]  /*4360*/  HMMA.16816.F32 R28, R144, R150.reuse, R28 ;  /* 0x00000096901c723c */ /* 0x080fe2000000181c */
[----:B------:R-:W-:Y:S07]  /*4370*/  LDSM.16.M88.4 R144, [R174+0x2000] ;  /* 0x00200000ae90783b */ /* 0x000fee0000000200 */
[----:B------:R-:W-:Y:S01]  /*4380*/  HMMA.16816.F32 R32, R136, R150, R32 ;  /* 0x000000968820723c */ /* 0x000fe20000001820 */
[----:B------:R-:W1:Y:S07]  /*4390*/  LDSM.16.M88.4 R136, [R0+0x1800] ;  /* 0x001800000088783b */ /* 0x000e6e0000000200 */
[-C--:B------:R-:W-:Y:S01]  /*43a0*/  HMMA.16816.F32 R4, R152, R156.reuse, R4 ;  /* 0x0000009c9804723c */ /* 0x080fe20000001804 */
[----:B------:R-:W4:Y:S07]  /*43b0*/  LDSM.16.M88.4 R148, [R173+0xd000] ;  /* 0x00d00000ad94783b */ /* 0x000f2e0000000200 */
        /* <DEDUP_REMOVED lines=16> */
[C---:B------:R-:W-:Y:S08]  /*44c0*/  HMMA.16816.F32 R24, R136.reuse, R140, R24 ;  /* 0x0000008c8818723c */ /* 0x040ff00000001818 */
[-C--:B------:R-:W-:Y:S01]  /*44d0*/  HMMA.16816.F32 R28, R136, R142.reuse, R28 ;  /* 0x0000008e881c723c */ /* 0x080fe2000000181c */
[----:B------:R1:W3:Y:S07]  /*44e0*/  LDSM.16.M88.4 R136, [R0+0x2800] ;  /* 0x002800000088783b */ /* 0x0002ee0000000200 */
[----:B------:R-:W-:Y:S08]  /*44f0*/  HMMA.16816.F32 R32, R164, R142, R32 ;  /* 0x0000008ea420723c */ /* 0x000ff00000001820 */
[-C--:B----4-:R-:W-:Y:S08]  /*4500*/  HMMA.16816.F32 R4, R144, R148.reuse, R4 ;  /* 0x000000949004723c */ /* 0x090ff00000001804 */
[C---:B--2---:R-:W-:Y:S01]  /*4510*/  HMMA.16816.F32 R8, R132.reuse, R148, R8 ;  /* 0x000000948408723c */ /* 0x044fe20000001808 */
[----:B-1----:R-:W-:Y:S04]  /*4520*/  MOV R0, UR18 ;  /* 0x0000001200007c02 */ /* 0x002fe80008000f00 */
[----:B---3--:R-:W-:Y:S03]  /*4530*/  @!P0 LEA R0, R0, R195, 0x7 ;  /* 0x000000c300008211 */ /* 0x008fe600078e38ff */
[-C--:B------:R-:W-:Y:S08]  /*4540*/  HMMA.16816.F32 R12, R132, R150.reuse, R12 ;  /* 0x00000096840c723c */ /* 0x080ff0000000180c */
[C---:B------:R-:W-:Y:S08]  /*4550*/  HMMA.16816.F32 R16, R144.reuse, R150, R16 ;  /* 0x000000969010723c */ /* 0x040ff00000001810 */
[-C--:B------:R-:W-:Y:S08]  /*4560*/  HMMA.16816.F32 R20, R144, R152.reuse, R20 ;  /* 0x000000989014723c */ /* 0x080ff00000001814 */
[C---:B------:R-:W-:Y:S08]  /*4570*/  HMMA.16816.F32 R24, R132.reuse, R152, R24 ;  /* 0x000000988418723c */ /* 0x040ff00000001818 */
[-C--:B------:R-:W-:Y:S08]  /*4580*/  HMMA.16816.F32 R28, R132, R154.reuse, R28 ;  /* 0x0000009a841c723c */ /* 0x080ff0000000181c */
[----:B------:R-:W-:Y:S01]  /*4590*/  HMMA.16816.F32 R32, R144, R154, R32 ;  /* 0x0000009a9020723c */ /* 0x000fe20000001820 */
[----:B------:R-:W2:Y:S07]  /*45a0*/  LDL R144, [R1] ;  /* 0x0000000001907983 */ /* 0x000eae0000100800 */
        /* <DEDUP_REMOVED lines=10> */
[----:B------:R-:W3:Y:S01]  /*4650*/  MUFU.TANH R164, R5 ;  /* 0x0000000500a47308 */ /* 0x000ee20000002400 */
        /* <DEDUP_REMOVED lines=14> */
[----:B----4-:R-:W-:Y:S09]  /*4740*/  @!P0 IADD3 R8, R196, UR6, RZ ;  /* 0x00000006c4088c10 */ /* 0x010ff2000fffe0ff */
[----:B------:R4:W3:Y:S10]  /*4750*/  MUFU.TANH R197, R7 ;  /* 0x0000000700c57308 */ /* 0x0008f40000002400 */
[----:B------:R3:W-:Y:S01]  /*4760*/  MUFU.TANH R210, R9 ;  /* 0x0000000900d27308 */ /* 0x0007e20000002400 */
[----:B-1----:R-:W-:Y:S05]  /*4770*/  FMUL.FTZ R11, R239, 1.4426950216293334961 ;  /* 0x3fb8aa3bef0b7820 */ /* 0x002fea0000410000 */
[----:B------:R-:W-:Y:S04]  /*4780*/  FSEL R11, R11, RZ, P1 ;  /* 0x000000ff0b0b7208 */ /* 0x000fe80000800000 */
[----:B------:R1:W-:Y:S01]  /*4790*/  MUFU.TANH R206, R13 ;  /* 0x0000000d00ce7308 */ /* 0x0003e20000002400 */
[----:B----4-:R-:W4:Y:S09]  /*47a0*/  LDSM.16.M88.4 R4, [R172+0xd400] ;  /* 0x00d40000ac04783b */ /* 0x010f320000000200 */
[----:B------:R1:W1:Y:S01]  /*47b0*/  MUFU.TANH R216, R14 ;  /* 0x0000000e00d87308 */ /* 0x0002620000002400 */
[----:B---3--:R-:W-:Y:S09]  /*47c0*/  MOV R9, R148 ;  /* 0x0000009400097202 */ /* 0x008ff20000000f00 */
[----:B------:R-:W-:Y:S01]  /*47d0*/  MUFU.TANH R167, R18 ;  /* 0x0000001200a77308 */ /* 0x000fe20000002400 */
[----:B-1----:R-:W-:Y:S04]  /*47e0*/  @!P0 IMNMX R13, R8, UR14, PT ;  /* 0x0000000e080d8c17 */ /* 0x002fe8000b800200 */
[-C--:B------:R-:W-:Y:S05]  /*47f0*/  @!P0 ISETP.GE.AND P2, PT, R0, R13.reuse, PT ;  /* 0x0000000d0000820c */ /* 0x080fea0003f46270 */
[----:B------:R1:W-:Y:S01]  /*4800*/  MUFU.TANH R219, R10 ;  /* 0x0000000a00db7308 */ /* 0x0003e20000002400 */
[----:B------:R-:W-:Y:S02]  /*4810*/  @!P0 FSEL R9, R148, -INF , !P2 ;  /* 0xff80000094098808 */ /* 0x000fe40005000000 */
[----:B------:R-:W-:Y:S04]  /*4820*/  @!P0 IADD3 R14, R0, 0x1, RZ ;  /* 0x00000001000e8810 */ /* 0x000fe80007ffe0ff */
[----:B------:R-:W-:Y:S03]  /*4830*/  @!P0 ISETP.GE.AND P1, PT, R14, R13, PT ;  /* 0x0000000d0e00820c */ /* 0x000fe60003f26270 */
[----:B------:R-:W-:Y:S01]  /*4840*/  MUFU.TANH R166, R19 ;  /* 0x0000001300a67308 */ /* 0x000fe20000002400 */
[-C--:B----4-:R-:W-:Y:S09]  /*4850*/  HMMA.16816.F32 R20, R156, R4.reuse, R20 ;  /* 0x000000049c14723c */ /* 0x090ff20000001814 */
[----:B------:R3:W4:Y:S01]  /*4860*/  MUFU.TANH R207, R12 ;  /* 0x0000000c00cf7308 */ /* 0x0007220000002400 */
[C---:B------:R-:W-:Y:S04]  /*4870*/  HMMA.16816.F32 R24, R136.reuse, R4, R24 ;  /* 0x000000048818723c */ /* 0x040fe80000001818 */
[--C-:B-1----:R-:W-:Y:S01]  /*4880*/  FFMA.FTZ R10, R9, c[0x0][0x23c], -R11.reuse ;  /* 0x00008f00090a7a23 */ /* 0x102fe2000001080b */
[----:B------:R-:W-:Y:S02]  /*4890*/  MOV R9, R164 ;  /* 0x000000a400097202 */ /* 0x000fe40000000f00 */
[----:B------:R-:W-:Y:S02]  /*48a0*/  @!P0 FSEL R9, R164, -INF , !P1 ;  /* 0xff800000a4098808 */ /* 0x000fe40004800000 */
[----:B------:R1:W-:Y:S01]  /*48b0*/  MUFU.EX2 R201, R10 ;  /* 0x0000000a00c97308 */ /* 0x0003e20000000800 */
[----:B------:R-:W-:Y:S01]  /*48c0*/  FSETP.NEU.FTZ.AND P1, PT, R240, -INF , PT ;  /* 0xff800000f000780b */ /* 0x000fe20003f3d000 */
[-C--:B------:R-:W-:Y:S03]  /*48d0*/  HMMA.16816.F32 R28, R136, R6.reuse, R28 ;  /* 0x00000006881c723c */ /* 0x080fe6000000181c */
[----:B------:R-:W-:Y:S01]  /*48e0*/  FFMA.FTZ R5, R9, c[0x0][0x23c], -R11 ;  /* 0x00008f0009057a23 */ /* 0x000fe2000001080b */
[----:B------:R-:W-:Y:S01]  /*48f0*/  @!P0 IADD3 R9, R8, 0x20, RZ ;  /* 0x0000002008098810 */ /* 0x000fe20007ffe0ff */
[----:B------:R-:W-:Y:S01]  /*4900*/  FMUL.FTZ R20, R20, c[0x0][0x2ec] ;  /* 0x0000bb0014147a20 */ /* 0x000fe20000410000 */
[----:B------:R-:W-:Y:S02]  /*4910*/  MOV R4, R198 ;  /* 0x000000c600047202 */ /* 0x000fe40000000f00 */
[----:B------:R4:W-:Y:S01]  /*4920*/  MUFU.EX2 R145, R5 ;  /* 0x0000000500917308 */ /* 0x0009e20000000800 */
[----:B------:R-:W-:Y:S01]  /*4930*/  @!P0 IMNMX R9, R9, UR14, PT ;  /* 0x0000000e09098c17 */ /* 0x000fe2000b800200 */
[----:B------:R-:W-:Y:S04]  /*4940*/  HMMA.16816.F32 R32, R156, R6, R32 ;  /* 0x000000069c20723c */ /* 0x000fe80000001820 */
[C---:B---3--:R-:W-:Y:S01]  /*4950*/  @!P0 IADD3 R12, R8.reuse, 0x8, RZ ;  /* 0x00000008080c8810 */ /* 0x048fe20007ffe0ff */
[----:B------:R-:W-:Y:S01]  /*4960*/  FMUL.FTZ R21, R21, c[0x0][0x2ec] ;  /* 0x0000bb0015157a20 */ /* 0x000fe20000410000 */
[----:B------:R-:W-:Y:S01]  /*4970*/  @!P0 IADD3 R8, R8, 0x28, RZ ;  /* 0x0000002808088810 */ /* 0x000fe20007ffe0ff */
[----:B------:R-:W-:Y:S01]  /*4980*/  FMUL.FTZ R22, R22, c[0x0][0x2ec] ;  /* 0x0000bb0016167a20 */ /* 0x000fe20000410000 */
[----:B------:R-:W-:Y:S01]  /*4990*/  MUFU.TANH R161, R20 ;  /* 0x0000001400a17308 */ /* 0x000fe20000002400 */
[----:B------:R-:W-:Y:S03]  /*49a0*/  @!P0 IMNMX R12, R12, UR14, PT ;  /* 0x0000000e0c0c8c17 */ /* 0x000fe6000b800200 */
[----:B-1----:R-:W-:Y:S01]  /*49b0*/  FMUL.FTZ R10, R240, 1.4426950216293334961 ;  /* 0x3fb8aa3bf00a7820 */ /* 0x002fe20000410000 */
[-C--:B------:R-:W-:Y:S01]  /*49c0*/  @!P0 ISETP.GE.AND P2, PT, R0, R12.reuse, PT ;  /* 0x0000000c0000820c */ /* 0x080fe20003f46270 */
[----:B------:R-:W-:Y:S01]  /*49d0*/  FMUL.FTZ R28, R28, c[0x0][0x2ec] ;  /* 0x0000bb001c1c7a20 */ /* 0x000fe20000410000 */
[----:B------:R-:W-:Y:S01]  /*49e0*/  @!P0 IMNMX R8, R8, UR14, PT ;  /* 0x0000000e08088c17 */ /* 0x000fe2000b800200 */
[----:B------:R-:W-:Y:S01]  /*49f0*/  FMUL.FTZ R29, R29, c[0x0][0x2ec] ;  /* 0x0000bb001d1d7a20 */ /* 0x000fe20000410000 */
[----:B------:R-:W-:Y:S01]  /*4a00*/  @!P0 FSEL R4, R198, -INF , !P2 ;  /* 0xff800000c6048808 */ /* 0x000fe20005000000 */
[----:B------:R-:W1:Y:S01]  /*4a10*/  MUFU.TANH R214, R15 ;  /* 0x0000000f00d67308 */ /* 0x000e620000002400 */
[----:B------:R-:W-:Y:S01]  /*4a20*/  FSEL R10, R10, RZ, P1 ;  /* 0x000000ff0a0a7208 */ /* 0x000fe20000800000 */
[----:B------:R-:W-:Y:S01]  /*4a30*/  FMUL.FTZ R30, R30, c[0x0][0x2ec] ;  /* 0x0000bb001e1e7a20 */ /* 0x000fe20000410000 */
[----:B------:R-:W-:Y:S01]  /*4a40*/  @!P0 ISETP.GE.AND P1, PT, R14, R12, PT ;  /* 0x0000000c0e00820c */ /* 0x000fe20003f26270 */
[----:B------:R-:W-:Y:S01]  /*4a50*/  FMUL.FTZ R31, R31, c[0x0][0x2ec] ;  /* 0x0000bb001f1f7a20 */ /* 0x000fe20000410000 */
[----:B------:R-:W-:Y:S01]  /*4a60*/  @!P0 ISETP.GE.AND P2, PT, R0, R9, PT ;  /* 0x000000090000820c */ /* 0x000fe20003f46270 */
[--C-:B----4-:R-:W-:Y:S01]  /*4a70*/  FFMA.FTZ R5, R4, c[0x0][0x23c], -R10.reuse ;  /* 0x00008f0004057a23 */ /* 0x110fe2000001080a */
[----:B------:R-:W-:Y:S01]  /*4a80*/  MOV R4, R197 ;  /* 0x000000c500047202 */ /* 0x000fe20000000f00 */
[----:B------:R-:W-:Y:S01]  /*4a90*/  FMUL.FTZ R32, R32, c[0x0][0x2ec] ;  /* 0x0000bb0020207a20 */ /* 0x000fe20000410000 */
[----:B------:R-:W-:Y:S01]  /*4aa0*/  @!P0 FSEL R4, R197, -INF , !P1 ;  /* 0xff800000c5048808 */ /* 0x000fe20004800000 */
[----:B------:R3:W-:Y:S01]  /*4ab0*/  MUFU.EX2 R228, R5 ;  /* 0x0000000500e47308 */ /* 0x0007e20000000800 */
[----:B------:R-:W-:Y:S01]  /*4ac0*/  FSETP.NEU.FTZ.AND P1, PT, R237, -INF , PT ;  /* 0xff800000ed00780b */ /* 0x000fe20003f3d000 */
[----:B------:R-:W-:Y:S01]  /*4ad0*/  FMUL.FTZ R33, R33, c[0x0][0x2ec] ;  /* 0x0000bb0021217a20 */ /* 0x000fe20000410000 */
[----:B------:R-:W-:Y:S01]  /*4ae0*/  MOV R6, R216 ;  /* 0x000000d800067202 */ /* 0x000fe20000000f00 */
[----:B------:R-:W-:Y:S02]  /*4af0*/  FFMA.FTZ R4, R4, c[0x0][0x23c], -R10 ;  /* 0x00008f0004047a23 */ /* 0x000fe4000001080a */
[----:B------:R-:W-:Y:S02]  /*4b00*/  FMUL.FTZ R34, R34, c[0x0][0x2ec] ;  /* 0x0000bb0022227a20 */ /* 0x000fe40000410000 */
[----:B------:R-:W-:Y:S02]  /*4b10*/  FMUL.FTZ R35, R35, c[0x0][0x2ec] ;  /* 0x0000bb0023237a20 */ /* 0x000fe40000410000 */
[----:B------:R4:W1:Y:S01]  /*4b20*/  MUFU.TANH R162, R16 ;  /* 0x0000001000a27308 */ /* 0x0008620000002400 */
[----:B------:R-:W-:Y:S02]  /*4b30*/  FMUL.FTZ R23, R23, c[0x0][0x2ec] ;  /* 0x0000bb0017177a20 */ /* 0x000fe40000410000 */
[----:B------:R-:W-:Y:S02]  /*4b40*/  FMUL.FTZ R24, R24, c[0x0][0x2ec] ;  /* 0x0000bb0018187a20 */ /* 0x000fe40000410000 */
[----:B------:R-:W-:Y:S02]  /*4b50*/  FMUL.FTZ R25, R25, c[0x0][0x2ec] ;  /* 0x0000bb0019197a20 */ /* 0x000fe40000410000 */
[----:B------:R-:W-:Y:S02]  /*4b60*/  FMUL.FTZ R26, R26, c[0x0][0x2ec] ;  /* 0x0000bb001a1a7a20 */ /* 0x000fe40000410000 */
[----:B------:R-:W-:Y:S01]  /*4b70*/  FMUL.FTZ R27, R27, c[0x0][0x2ec] ;  /* 0x0000bb001b1b7a20 */ /* 0x000fe20000410000 */
[----:B------:R1:W-:Y:S01]  /*4b80*/  MUFU.EX2 R226, R4 ;  /* 0x0000000400e27308 */ /* 0x0003e20000000800 */
[----:B---3--:R-:W-:Y:S05]  /*4b90*/  FMUL.FTZ R5, R237, 1.4426950216293334961 ;  /* 0x3fb8aa3bed057820 */ /* 0x008fea0000410000 */
[----:B------:R-:W-:Y:S04]  /*4ba0*/  FSEL R5, R5, RZ, P1 ;  /* 0x000000ff05057208 */ /* 0x000fe80000800000 */
[----:B------:R3:W2:Y:S01]  /*4bb0*/  MUFU.TANH R154, R17 ;  /* 0x00000011009a7308 */ /* 0x0006a20000002400 */
[----:B------:R-:W-:Y:S01]  /*4bc0*/  @!P0 ISETP.GE.AND P1, PT, R14, R9, PT ;  /* 0x000000090e00820c */ /* 0x000fe20003f26270 */
[----:B----4-:R-:W-:Y:S08]  /*4bd0*/  FMUL.FTZ R16, R238, 1.4426950216293334961 ;  /* 0x3fb8aa3bee107820 */ /* 0x010ff00000410000 */
[----:B------:R-:W4:Y:S01]  /*4be0*/  MUFU.TANH R160, R21 ;  /* 0x0000001500a07308 */ /* 0x000f220000002400 */
[----:B-1----:R-:W-:Y:S02]  /*4bf0*/  MOV R4, R212 ;  /* 0x000000d400047202 */ /* 0x002fe40000000f00 */
[----:B------:R-:W-:Y:S02]  /*4c00*/  @!P0 FSEL R4, R212, -INF , !P2 ;  /* 0xff800000d4048808 */ /* 0x000fe40005000000 */
[----:B------:R-:W-:Y:S05]  /*4c10*/  @!P0 ISETP.GE.AND P2, PT, R0, R8, PT ;  /* 0x000000080000820c */ /* 0x000fea0003f46270 */
[----:B------:R-:W1:Y:S01]  /*4c20*/  MUFU.TANH R169, R22 ;  /* 0x0000001600a97308 */ /* 0x000e620000002400 */
[--C-:B------:R-:W-:Y:S01]  /*4c30*/  FFMA.FTZ R15, R4, c[0x0][0x23c], -R5.reuse ;  /* 0x00008f00040f7a23 */ /* 0x100fe20000010805 */
[----:B------:R-:W-:Y:S02]  /*4c40*/  MOV R4, R210 ;  /* 0x000000d200047202 */ /* 0x000fe40000000f00 */
[----:B------:R-:W-:Y:S02]  /*4c50*/  @!P0 FSEL R4, R210, -INF , !P1 ;  /* 0xff800000d2048808 */ /* 0x000fe40004800000 */
[----:B------:R-:W-:Y:S03]  /*4c60*/  FSETP.NEU.FTZ.AND P1, PT, R238, -INF , PT ;  /* 0xff800000ee00780b */ /* 0x000fe60003f3d000 */
[--C-:B---3--:R-:W-:Y:S01]  /*4c70*/  FFMA.FTZ R17, R4, c[0x0][0x23c], -R5.reuse ;  /* 0x00008f0004117a23 */ /* 0x108fe20000010805 */
[----:B------:R3:W-:Y:S01]  /*4c80*/  MUFU.EX2 R232, R15 ;  /* 0x0000000f00e87308 */ /* 0x0007e20000000800 */
[----:B------:R-:W-:Y:S02]  /*4c90*/  FSEL R4, R16, RZ, P1 ;  /* 0x000000ff10047208 */ /* 0x000fe40000800000 */
[----:B------:R-:W-:Y:S02]  /*4ca0*/  @!P0 ISETP.GE.AND P1, PT, R14, R8, PT ;  /* 0x000000080e00820c */ /* 0x000fe40003f26270 */
[----:B------:R-:W-:Y:S02]  /*4cb0*/  MOV R14, R218 ;  /* 0x000000da000e7202 */ /* 0x000fe40000000f00 */
[----:B------:R-:W-:Y:S02]  /*4cc0*/  @!P0 FSEL R14, R218, -INF , !P1 ;  /* 0xff800000da0e8808 */ /* 0x000fe40004800000 */
[----:B------:R-:W-:Y:S01]  /*4cd0*/  MOV R16, R207 ;  /* 0x000000cf00107202 */ /* 0x000fe20000000f00 */
[----:B------:R-:W-:Y:S02]  /*4ce0*/  MUFU.EX2 R231, R17 ;  /* 0x0000001100e77308 */ /* 0x000fe40000000800 */
[--C-:B------:R-:W-:Y:S08]  /*4cf0*/  FFMA.FTZ R14, R14, c[0x0][0x23c], -R4.reuse ;  /* 0x00008f000e0e7a23 */ /* 0x100ff00000010804 */
[----:B------:R1:W-:Y:S01]  /*4d00*/  MUFU.EX2 R235, R14 ;  /* 0x0000000e00eb7308 */ /* 0x0003e20000000800 */
[----:B---3--:R-:W-:Y:S02]  /*4d10*/  MOV R15, R219 ;  /* 0x000000db000f7202 */ /* 0x008fe40000000f00 */
[----:B------:R-:W-:Y:S07]  /*4d20*/  @!P0 FSEL R15, R219, -INF , !P2 ;  /* 0xff800000db0f8808 */ /* 0x000fee0005000000 */
[----:B------:R-:W3:Y:S01]  /*4d30*/  MUFU.TANH R168, R23 ;  /* 0x0000001700a87308 */ /* 0x000ee20000002400 */
[--C-:B------:R-:W-:Y:S09]  /*4d40*/  FFMA.FTZ R15, R15, c[0x0][0x23c], -R4.reuse ;  /* 0x00008f000f0f7a23 */ /* 0x100ff20000010804 */
[----:B------:R2:W-:Y:S01]  /*4d50*/  MUFU.EX2 R236, R15 ;  /* 0x0000000f00ec7308 */ /* 0x0005e20000000800 */
[C---:B-1----:R-:W-:Y:S09]  /*4d60*/  @!P0 IADD3 R14, R0.reuse, 0x9, RZ ;  /* 0x00000009000e8810 */ /* 0x042ff20007ffe0ff */
[----:B------:R-:W1:Y:S10]  /*4d70*/  MUFU.TANH R196, R24 ;  /* 0x0000001800c47308 */ /* 0x000e740000002400 */
[----:B------:R-:W1:Y:S01]  /*4d80*/  MUFU.TANH R195, R25 ;  /* 0x0000001900c37308 */ /* 0x000e620000002400 */
[----:B--2---:R-:W-:Y:S04]  /*4d90*/  @!P0 IADD3 R15, R0, 0x8, RZ ;  /* 0x00000008000f8810 */ /* 0x004fe80007ffe0ff */
[-C--:B------:R-:W-:Y:S05]  /*4da0*/  @!P0 ISETP.GE.AND P1, PT, R15, R9.reuse, PT ;  /* 0x000000090f00820c */ /* 0x080fea0003f26270 */
[----:B------:R-:W2:Y:S01]  /*4db0*/  MUFU.TANH R209, R26 ;  /* 0x0000001a00d17308 */ /* 0x000ea20000002400 */
[----:B------:R-:W-:Y:S02]  /*4dc0*/  @!P0 FSEL R16, R207, -INF , !P1 ;  /* 0xff800000cf108808 */ /* 0x000fe40004800000 */
[----:B------:R-:W-:Y:S03]  /*4dd0*/  @!P0 ISETP.GE.AND P1, PT, R14, R9, PT ;  /* 0x000000090e00820c */ /* 0x000fe60003f26270 */
[--C-:B------:R-:W-:Y:S01]  /*4de0*/  FFMA.FTZ R17, R16, c[0x0][0x23c], -R5.reuse ;  /* 0x00008f0010117a23 */ /* 0x100fe20000010805 */
[----:B------:R-:W-:Y:S02]  /*4df0*/  MOV R16, R206 ;  /* 0x000000ce00107202 */ /* 0x000fe40000000f00 */
[----:B------:R-:W-:Y:S01]  /*4e00*/  @!P0 FSEL R16, R206, -INF , !P1 ;  /* 0xff800000ce108808 */ /* 0x000fe20004800000 */
[----:B------:R-:W1:Y:S01]  /*4e10*/  MUFU.TANH R208, R27 ;  /* 0x0000001b00d07308 */ /* 0x000e620000002400 */
[CC--:B------:R-:W-:Y:S03]  /*4e20*/  @!P0 ISETP.GE.AND P1, PT, R15.reuse, R8.reuse, PT ;  /* 0x000000080f00820c */ /* 0x0c0fe60003f26270 */
[----:B------:R-:W-:Y:S01]  /*4e30*/  FFMA.FTZ R7, R16, c[0x0][0x23c], -R5 ;  /* 0x00008f0010077a23 */ /* 0x000fe20000010805 */
[----:B------:R-:W-:Y:S02]  /*4e40*/  @!P0 FSEL R6, R216, -INF , !P1 ;  /* 0xff800000d8068808 */ /* 0x000fe40004800000 */
[----:B------:R-:W-:Y:S03]  /*4e50*/  @!P0 ISETP.GE.AND P1, PT, R14, R8, PT ;  /* 0x000000080e00820c */ /* 0x000fe60003f26270 */
[----:B------:R1:W-:Y:S10]  /*4e60*/  MUFU.EX2 R224, R7 ;  /* 0x0000000700e07308 */ /* 0x0003f40000000800 */
[----:B------:R-:W-:Y:S10]  /*4e70*/  MUFU.TANH R165, R28 ;  /* 0x0000001c00a57308 */ /* 0x000ff40000002400 */
[----:B------:R-:W2:Y:S01]  /*4e80*/  MUFU.TANH R163, R29 ;  /* 0x0000001d00a37308 */ /* 0x000ea20000002400 */
[--C-:B-1----:R-:W-:Y:S01]  /*4e90*/  FFMA.FTZ R7, R6, c[0x0][0x23c], -R4.reuse ;  /* 0x00008f0006077a23 */ /* 0x102fe20000010804 */
[----:B------:R-:W-:Y:S02]  /*4ea0*/  MOV R6, R214 ;  /* 0x000000d600067202 */ /* 0x000fe40000000f00 */
[----:B------:R-:W-:Y:S02]  /*4eb0*/  @!P0 FSEL R6, R214, -INF , !P1 ;  /* 0xff800000d6068808 */ /* 0x000fe40004800000 */
[CC--:B------:R-:W-:Y:S04]  /*4ec0*/  @!P0 ISETP.GE.AND P1, PT, R15.reuse, R13.reuse, PT ;  /* 0x0000000d0f00820c */ /* 0x0c0fe80003f26270 */
[----:B------:R-:W-:Y:S01]  /*4ed0*/  MUFU.EX2 R234, R7 ;  /* 0x0000000700ea7308 */ /* 0x000fe20000000800 */
[----:B------:R-:W-:Y:S09]  /*4ee0*/  FFMA.FTZ R6, R6, c[0x0][0x23c], -R4 ;  /* 0x00008f0006067a23 */ /* 0x000ff20000010804 */
[----:B------:R1:W-:Y:S10]  /*4ef0*/  MUFU.EX2 R233, R6 ;  /* 0x0000000600e97308 */ /* 0x0003f40000000800 */
[----:B------:R-:W2:Y:S10]  /*4f00*/  MUFU.TANH R200, R30 ;  /* 0x0000001e00c87308 */ /* 0x000eb40000002400 */
[----:B------:R-:W2:Y:S01]  /*4f10*/  MUFU.TANH R150, R32 ;  /* 0x0000002000967308 */ /* 0x000ea20000002400 */
[----:B-1----:R-:W-:Y:S02]  /*4f20*/  MOV R6, R162 ;  /* 0x000000a200067202 */ /* 0x002fe40000000f00 */
[----:B------:R-:W-:Y:S02]  /*4f30*/  @!P0 FSEL R6, R162, -INF , !P1 ;  /* 0xff800000a2068808 */ /* 0x000fe40004800000 */
[----:B------:R-:W-:Y:S05]  /*4f40*/  @!P0 ISETP.GE.AND P1, PT, R14, R13, PT ;  /* 0x0000000d0e00820c */ /* 0x000fea0003f26270 */
[----:B------:R-:W1:Y:S01]  /*4f50*/  MUFU.TANH R149, R33 ;  /* 0x0000002100957308 */ /* 0x000e620000002400 */
[--C-:B------:R-:W-:Y:S01]  /*4f60*/  FFMA.FTZ R7, R6, c[0x0][0x23c], -R11.reuse ;  /* 0x00008f0006077a23 */ /* 0x100fe2000001080b */
[----:B------:R-:W-:Y:S02]  /*4f70*/  MOV R6, R154 ;  /* 0x0000009a00067202 */ /* 0x000fe40000000f00 */
[----:B------:R-:W-:Y:S02]  /*4f80*/  @!P0 FSEL R6, R154, -INF , !P1 ;  /* 0xff8000009a068808 */ /* 0x000fe40004800000 */
[-C--:B------:R-:W-:Y:S04]  /*4f90*/  @!P0 ISETP.GE.AND P1, PT, R15, R12.reuse, PT ;  /* 0x0000000c0f00820c */ /* 0x080fe80003f26270 */
[----:B------:R1:W-:Y:S10]  /*4fa0*/  MUFU.EX2 R159, R7 ;  /* 0x00000007009f7308 */ /* 0x0003f40000000800 */
[----:B------:R-:W2:Y:S10]  /*4fb0*/  MUFU.TANH R152, R34 ;  /* 0x0000002200987308 */ /* 0x000eb40000002400 */
[----:B------:R-:W2:Y:S01]  /*4fc0*/  MUFU.TANH R151, R35 ;  /* 0x0000002300977308 */ /* 0x000ea20000002400 */
[--C-:B-1----:R-:W-:Y:S01]  /*4fd0*/  FFMA.FTZ R7, R6, c[0x0][0x23c], -R11.reuse ;  /* 0x00008f0006077a23 */ /* 0x102fe2000001080b */
[----:B------:R-:W-:Y:S02]  /*4fe0*/  MOV R6, R167 ;  /* 0x000000a700067202 */ /* 0x000fe40000000f00 */
[----:B------:R-:W-:Y:S02]  /*4ff0*/  @!P0 FSEL R6, R167, -INF , !P1 ;  /* 0xff800000a7068808 */ /* 0x000fe40004800000 */
[----:B------:R-:W-:Y:S04]  /*5000*/  @!P0 ISETP.GE.AND P1, PT, R14, R12, PT ;  /* 0x0000000c0e00820c */ /* 0x000fe80003f26270 */
[----:B------:R1:W-:Y:S01]  /*5010*/  MUFU.EX2 R158, R7 ;  /* 0x00000007009e7308 */ /* 0x0003e20000000800 */
[--C-:B------:R-:W-:Y:S01]  /*5020*/  FFMA.FTZ R14, R6, c[0x0][0x23c], -R10.reuse ;  /* 0x00008f00060e7a23 */ /* 0x100fe2000001080a */
[----:B------:R-:W-:Y:S02]  /*5030*/  MOV R6, R166 ;  /* 0x000000a600067202 */ /* 0x000fe40000000f00 */
[----:B------:R-:W-:Y:S06]  /*5040*/  @!P0 FSEL R6, R166, -INF , !P1 ;  /* 0xff800000a6068808 */ /* 0x000fec0004800000 */
[----:B------:R2:W-:Y:S01]  /*5050*/  MUFU.EX2 R205, R14 ;  /* 0x0000000e00cd7308 */ /* 0x0005e20000000800 */
[--C-:B------:R-:W-:Y:S01]  /*5060*/  FFMA.FTZ R15, R6, c[0x0][0x23c], -R10.reuse ;  /* 0x00008f00060f7a23 */ /* 0x100fe2000001080a */
[C---:B------:R-:W-:Y:S08]  /*5070*/  @!P0 IADD3 R6, R0.reuse, 0x11, RZ ;  /* 0x0000001100068810 */ /* 0x040ff00007ffe0ff */
[----:B------:R3:W-:Y:S01]  /*5080*/  MUFU.EX2 R204, R15 ;  /* 0x0000000f00cc7308 */ /* 0x0007e20000000800 */
[----:B-1----:R-:W-:Y:S04]  /*5090*/  @!P0 IADD3 R7, R0, 0x10, RZ ;  /* 0x0000001000078810 */ /* 0x002fe80007ffe0ff */
[----:B------:R-:W-:Y:S05]  /*50a0*/  @!P0 ISETP.GE.AND P1, PT, R7, R13, PT ;  /* 0x0000000d0700820c */ /* 0x000fea0003f26270 */
[----:B------:R-:W1:Y:S01]  /*50b0*/  MUFU.TANH R199, R31 ;  /* 0x0000001f00c77308 */ /* 0x000e620000002400 */
[----:B--2---:R-:W-:Y:S02]  /*50c0*/  MOV R14, R161 ;  /* 0x000000a1000e7202 */ /* 0x004fe40000000f00 */
[----:B------:R-:W-:Y:S02]  /*50d0*/  @!P0 FSEL R14, R161, -INF , !P1 ;  /* 0xff800000a10e8808 */ /* 0x000fe40004800000 */
[----:B------:R-:W-:Y:S05]  /*50e0*/  @!P0 ISETP.GE.AND P1, PT, R6, R13, PT ;  /* 0x0000000d0600820c */ /* 0x000fea0003f26270 */
[----:B------:R-:W2:Y:S01]  /*50f0*/  MUFU.EX2 R227, R17 ;  /* 0x0000001100e37308 */ /* 0x000ea20000000800 */
[--C-:B---3--:R-:W-:Y:S01]  /*5100*/  FFMA.FTZ R15, R14, c[0x0][0x23c], -R11.reuse ;  /* 0x00008f000e0f7a23 */ /* 0x108fe2000001080b */
[----:B----4-:R-:W-:Y:S02]  /*5110*/  MOV R14, R160 ;  /* 0x000000a0000e7202 */ /* 0x010fe40000000f00 */
[----:B------:R-:W-:Y:S02]  /*5120*/  @!P0 FSEL R14, R160, -INF , !P1 ;  /* 0xff800000a00e8808 */ /* 0x000fe40004800000 */
[-C--:B------:R-:W-:Y:S04]  /*5130*/  @!P0 ISETP.GE.AND P1, PT, R7, R12.reuse, PT ;  /* 0x0000000c0700820c */ /* 0x080fe80003f26270 */
[----:B------:R3:W-:Y:S02]  /*5140*/  MUFU.EX2 R157, R15 ;  /* 0x0000000f009d7308 */ /* 0x0007e40000000800 */
[----:B---3--:R-:W-:Y:S01]  /*5150*/  FFMA.FTZ R15, R14, c[0x0][0x23c], -R11 ;  /* 0x00008f000e0f7a23 */ /* 0x008fe2000001080b */
[----:B------:R-:W-:Y:S02]  /*5160*/  MOV R14, R169 ;  /* 0x000000a9000e7202 */ /* 0x000fe40000000f00 */
[----:B------:R-:W-:Y:S05]  /*5170*/  @!P0 FSEL R14, R169, -INF , !P1 ;  /* 0xff800000a90e8808 */ /* 0x000fea0004800000 */
[----:B------:R3:W-:Y:S01]  /*5180*/  MUFU.EX2 R156, R15 ;  /* 0x0000000f009c7308 */ /* 0x0007e20000000800 */
[----:B------:R-:W-:Y:S01]  /*5190*/  @!P0 ISETP.GE.AND P1, PT, R6, R12, PT ;  /* 0x0000000c0600820c */ /* 0x000fe20003f26270 */
[--C-:B---3--:R-:W-:Y:S01]  /*51a0*/  FFMA.FTZ R15, R14, c[0x0][0x23c], -R10.reuse ;  /* 0x00008f000e0f7a23 */ /* 0x108fe2000001080a */
[----:B------:R-:W-:Y:S02]  /*51b0*/  MOV R14, R168 ;  /* 0x000000a8000e7202 */ /* 0x000fe40000000f00 */
[----:B------:R-:W-:Y:S05]  /*51c0*/  @!P0 FSEL R14, R168, -INF , !P1 ;  /* 0xff800000a80e8808 */ /* 0x000fea0004800000 */
[----:B------:R3:W-:Y:S01]  /*51d0*/  MUFU.EX2 R203, R15 ;  /* 0x0000000f00cb7308 */ /* 0x0007e20000000800 */
[-C--:B------:R-:W-:Y:S01]  /*51e0*/  @!P0 ISETP.GE.AND P1, PT, R7, R9.reuse, PT ;  /* 0x000000090700820c */ /* 0x080fe20003f26270 */
        /* <DEDUP_REMOVED lines=8> */
[----:B------:R-:W-:Y:S01]  /*5270*/  MUFU.EX2 R220, R15 ;  /* 0x0000000f00dc7308 */ /* 0x000fe20000000800 */
[-C--:B------:R-:W-:Y:S02]  /*5280*/  @!P0 ISETP.GE.AND P1, PT, R7, R8.reuse, PT ;  /* 0x000000080700820c */ /* 0x080fe40003f26270 */
        /* <DEDUP_REMOVED lines=8> */
[--C-:B---3--:R-:W-:Y:S01]  /*5310*/  FFMA.FTZ R14, R7, c[0x0][0x23c], -R4.reuse ;  /* 0x00008f00070e7a23 */ /* 0x108fe20000010804 */
        /* <DEDUP_REMOVED lines=9> */
[----:B---3--:R-:W-:Y:S02]  /*53b0*/  MOV R14, R165 ;  /* 0x000000a5000e7202 */ /* 0x008fe40000000f00 */
        /* <DEDUP_REMOVED lines=10> */
[----:B---3--:R-:W-:Y:S02]  /*5460*/  MOV R5, R150 ;  /* 0x0000009600057202 */ /* 0x008fe40000000f00 */
[----:B------:R-:W-:Y:S02]  /*5470*/  @!P0 FSEL R5, R150, -INF , !P1 ;  /* 0xff80000096058808 */ /* 0x000fe40004800000 */
[----:B------:R-:W-:Y:S03]  /*5480*/  @!P0 ISETP.GE.AND P1, PT, R0, R13, PT ;  /* 0x0000000d0000820c */ /* 0x000fe60003f26270 */
[--C-:B----4-:R-:W-:Y:S01]  /*5490*/  FFMA.FTZ R7, R5, c[0x0][0x23c], -R11.reuse ;  /* 0x00008f0005077a23 */ /* 0x110fe2000001080b */
        /* <DEDUP_REMOVED lines=8> */
[----:B------:R-:W3:Y:S02]  /*5520*/  MUFU.EX2 R153, R11 ;  /* 0x0000000b00997308 */ /* 0x000ee40000000800 */
[--C-:B------:R-:W-:Y:S01]  /*5530*/  FFMA.FTZ R6, R5, c[0x0][0x23c], -R10.reuse ;  /* 0x00008f0005067a23 */ /* 0x100fe2000001080a */
[----:B------:R-:W-:Y:S02]  /*5540*/  MOV R5, R151 ;  /* 0x0000009700057202 */ /* 0x000fe40000000f00 */
[----:B------:R-:W-:Y:S02]  /*5550*/  @!P0 FSEL R5, R151, -INF , !P1 ;  /* 0xff80000097058808 */ /* 0x000fe40004800000 */
[----:B------:R-:W-:Y:S02]  /*5560*/  @!P0 ISETP.GE.AND P1, PT, R0, R8, PT ;  /* 0x000000080000820c */ /* 0x000fe40003f26270 */
[----:B------:R-:W-:Y:S01]  /*5570*/  F2FP.PACK_AB R0, R145, R201 ;  /* 0x000000c99100723e */ /* 0x000fe200000000ff */
[----:B------:R-:W-:Y:S01]  /*5580*/  FFMA.FTZ R10, R5, c[0x0][0x23c], -R10 ;  /* 0x00008f00050a7a23 */ /* 0x000fe2000001080a */
[----:B-1----:R-:W-:Y:S01]  /*5590*/  MOV R5, R199 ;  /* 0x000000c700057202 */ /* 0x002fe20000000f00 */
[----:B------:R1:W-:Y:S01]  /*55a0*/  MUFU.EX2 R171, R6 ;  /* 0x0000000600ab7308 */ /* 0x0003e20000000800 */
[----:B------:R-:W-:Y:S01]  /*55b0*/  @!P0 FSEL R5, R199, -INF , !P1 ;  /* 0xff800000c7058808 */ /* 0x000fe20004800000 */
[----:B------:R2:W-:Y:S01]  /*55c0*/  STS [R188+0x19000], R0 ;  /* 0x01900000bc007388 */ /* 0x0005e20000000800 */
[----:B---3--:R-:W-:Y:S02]  /*55d0*/  F2FP.PACK_AB R7, R226, R228 ;  /* 0x000000e4e207723e */ /* 0x008fe400000000ff */
[----:B------:R-:W-:Y:S01]  /*55e0*/  IADD3 R146, P0, R252, UR10, RZ ;  /* 0x0000000afc927c10 */ /* 0x000fe2000ff1e0ff */
[----:B------:R-:W-:Y:S01]  /*55f0*/  FFMA.FTZ R4, R5, c[0x0][0x23c], -R4 ;  /* 0x00008f0005047a23 */ /* 0x000fe20000010804 */
[----:B------:R-:W-:Y:S01]  /*5600*/  F2FP.PACK_AB R5, R235, R236 ;  /* 0x000000eceb05723e */ /* 0x000fe200000000ff */
[----:B------:R3:W-:Y:S01]  /*5610*/  STS [R188+0x19400], R7 ;  /* 0x01940007bc007388 */ /* 0x0007e20000000800 */
[----:B------:R-:W-:Y:S01]  /*5620*/  IADD3.X R147, R144, UR9, RZ, P0, !PT ;  /* 0x0000000990937c10 */ /* 0x000fe200087fe4ff */
[----:B------:R3:W-:Y:S01]  /*5630*/  MUFU.EX2 R221, R4 ;  /* 0x0000000400dd7308 */ /* 0x0007e20000000800 */
[----:B------:R-:W-:Y:S03]  /*5640*/  PLOP3.LUT P0, PT, PT, PT, UP3, 0x80, 0x0 ;  /* 0x000000000000781c */ /* 0x000fe60003f0f038 */
[----:B------:R-:W4:Y:S06]  /*5650*/  LDG.E R144, [R146.64] ;  /* 0x0000000c92907981 */ /* 0x000f2c000c1e1900 */
[----:B------:R-:W3:Y:S01]  /*5660*/  MUFU.EX2 R170, R10 ;  /* 0x0000000a00aa7308 */ /* 0x000ee20000000800 */
[----:B-1----:R-:W-:Y:S02]  /*5670*/  F2FP.PACK_AB R6, R231, R232 ;  /* 0x000000e8e706723e */ /* 0x002fe400000000ff */
[----:B--2---:R-:W-:Y:S05]  /*5680*/  F2FP.PACK_AB R0, R204, R205 ;  /* 0x000000cdcc00723e */ /* 0x004fea00000000ff */
[----:B------:R1:W-:Y:S01]  /*5690*/  STS [R187+0x19400], R0 ;  /* 0x01940000bb007388 */ /* 0x0003e20000000800 */
[----:B---3--:R-:W-:Y:S02]  /*56a0*/  F2FP.PACK_AB R7, R224, R227 ;  /* 0x000000e3e007723e */ /* 0x008fe400000000ff */
[----:B------:R-:W-:Y:S05]  /*56b0*/  F2FP.PACK_AB R4, R158, R159 ;  /* 0x0000009f9e04723e */ /* 0x000fea00000000ff */
[----:B------:R2:W-:Y:S04]  /*56c0*/  STS [R187+0x19000], R4 ;  /* 0x01900004bb007388 */ /* 0x0005e80000000800 */
[----:B------:R3:W-:Y:S04]  /*56d0*/  STS [R188+0x1a000], R6 ;  /* 0x01a00006bc007388 */ /* 0x0007e80000000800 */
[----:B------:R3:W-:Y:S04]  /*56e0*/  STS [R188+0x1a400], R5 ;  /* 0x01a40005bc007388 */ /* 0x0007e80000000800 */
[----:B------:R3:W-:Y:S01]  /*56f0*/  STS [R187+0x1a000], R7 ;  /* 0x01a00007bb007388 */ /* 0x0007e20000000800 */
[----:B-1----:R-:W-:Y:S02]  /*5700*/  F2FP.PACK_AB R0, R153, R155 ;  /* 0x0000009b9900723e */ /* 0x002fe400000000ff */
[----:B--2---:R-:W-:Y:S02]  /*5710*/  F2FP.PACK_AB R4, R202, R203 ;  /* 0x000000cbca04723e */ /* 0x004fe400000000ff */
[----:B---3--:R-:W-:Y:S02]  /*5720*/  F2FP.PACK_AB R6, R233, R234 ;  /* 0x000000eae906723e */ /* 0x008fe400000000ff */
[----:B------:R-:W-:Y:S03]  /*5730*/  F2FP.PACK_AB R5, R156, R157 ;  /* 0x0000009d9c05723e */ /* 0x000fe600000000ff */
[----:B------:R1:W-:Y:S01]  /*5740*/  STS [R187+0x1a400], R6 ;  /* 0x01a40006bb007388 */ /* 0x0003e20000000800 */
[----:B------:R-:W-:Y:S03]  /*5750*/  F2FP.PACK_AB R7, R217, R220 ;  /* 0x000000dcd907723e */ /* 0x000fe600000000ff */
[----:B------:R2:W-:Y:S04]  /*5760*/  STS [R186+0x19000], R5 ;  /* 0x01900005ba007388 */ /* 0x0005e80000000800 */
[----:B------:R3:W-:Y:S04]  /*5770*/  STS [R186+0x19400], R4 ;  /* 0x01940004ba007388 */ /* 0x0007e80000000800 */
[----:B------:R3:W-:Y:S01]  /*5780*/  STS [R185+0x19000], R0 ;  /* 0x01900000b9007388 */ /* 0x0007e20000000800 */
[----:B-1----:R-:W-:Y:S02]  /*5790*/  F2FP.PACK_AB R6, R229, R230 ;  /* 0x000000e6e506723e */ /* 0x002fe400000000ff */
[----:B--2---:R-:W-:Y:S02]  /*57a0*/  F2FP.PACK_AB R5, R170, R171 ;  /* 0x000000abaa05723e */ /* 0x004fe400000000ff */
[----:B---3--:R-:W-:Y:S03]  /*57b0*/  F2FP.PACK_AB R4, R213, R215 ;  /* 0x000000d7d504723e */ /* 0x008fe600000000ff */
[----:B------:R-:W-:Y:S01]  /*57c0*/  STS [R185+0x19400], R5 ;  /* 0x01940005b9007388 */ /* 0x000fe20000000800 */
[----:B------:R-:W-:Y:S03]  /*57d0*/  F2FP.PACK_AB R0, R221, R225 ;  /* 0x000000e1dd00723e */ /* 0x000fe600000000ff */
[----:B------:R-:W-:Y:S04]  /*57e0*/  STS [R186+0x1a000], R7 ;  /* 0x01a00007ba007388 */ /* 0x000fe80000000800 */
[----:B------:R-:W-:Y:S04]  /*57f0*/  STS [R186+0x1a400], R6 ;  /* 0x01a40006ba007388 */ /* 0x000fe80000000800 */
[----:B------:R-:W-:Y:S04]  /*5800*/  STS [R185+0x1a000], R4 ;  /* 0x01a00004b9007388 */ /* 0x000fe80000000800 */
[----:B------:R1:W-:Y:S04]  /*5810*/  STS [R185+0x1a400], R0 ;  /* 0x01a40000b9007388 */ /* 0x0003e80000000800 */
[----:B------:R-:W-:Y:S08]  /*5820*/  LDSM.16.M88.4 R32, [R175+0x6000] ;  /* 0x00600000af20783b */ /* 0x000ff00000000200 */
[----:B------:R-:W2:Y:S08]  /*5830*/  LDSM.16.M88.4 R16, [R173+0xf000] ;  /* 0x00f00000ad10783b */ /* 0x000eb00000000200 */
[----:B------:R-:W3:Y:S01]  /*5840*/  LDSM.16.M88.4 R28, [R175+0x6800] ;  /* 0x00680000af1c783b */ /* 0x000ee20000000200 */
[----:B-1----:R-:W-:Y:S07]  /*5850*/  FFMA.FTZ R0, -R148, R148, 1 ;  /* 0x3f80000094007423 */ /* 0x002fee0000010194 */
[----:B------:R-:W1:Y:S01]  /*5860*/  LDSM.16.M88.4 R132, [R173+0xf400] ;  /* 0x00f40000ad84783b */ /* 0x000e620000000200 */
[----:B------:R-:W-:Y:S07]  /*5870*/  FMUL.FTZ R0, R0, c[0x0][0x2ec] ;  /* 0x0000bb0000007a20 */ /* 0x000fee0000410000 */
[----:B------:R-:W-:Y:S08]  /*5880*/  LDSM.16.M88.4 R136, [R176+0x6000] ;  /* 0x00600000b088783b */ /* 0x000ff00000000200 */
[----:B------:R-:W1:Y:S01]  /*5890*/  LDSM.16.M88.4 R140, [R172+0xf000] ;  /* 0x00f00000ac8c783b */ /* 0x000e620000000200 */
[-C--:B--2---:R-:W-:Y:S08]  /*58a0*/  HMMA.16816.F32 R4, R32, R16.reuse, RZ ;  /* 0x000000102004723c */ /* 0x084ff000000018ff */
[C---:B---3--:R-:W-:Y:S08]  /*58b0*/  HMMA.16816.F32 R8, R28.reuse, R16, RZ ;  /* 0x000000101c08723c */ /* 0x048ff000000018ff */
[-C--:B------:R-:W-:Y:S08]  /*58c0*/  HMMA.16816.F32 R12, R28, R18.reuse, RZ ;  /* 0x000000121c0c723c */ /* 0x080ff000000018ff */
[C---:B------:R-:W-:Y:S08]  /*58d0*/  HMMA.16816.F32 R16, R32.reuse, R18, RZ ;  /* 0x000000122010723c */ /* 0x040ff000000018ff */
[-C--:B-1----:R-:W-:Y:S08]  /*58e0*/  HMMA.16816.F32 R20, R32, R132.reuse, RZ ;  /* 0x000000842014723c */ /* 0x082ff000000018ff */
        /* <DEDUP_REMOVED lines=55> */
[C---:B----4-:R-:W-:Y:S01]  /*5c60*/  FADD.FTZ R5, -R144.reuse, R5 ;  /* 0x0000000590057221 */ /* 0x050fe20000010100 */
[C---:B------:R-:W-:Y:S01]  /*5c70*/  HMMA.16816.F32 R16, R140.reuse, R134, R16 ;  /* 0x000000868c10723c */ /* 0x040fe20000001810 */
[----:B------:R-:W1:Y:S03]  /*5c80*/  LDSM.16.M88.4 R132, [R172+0x13400] ;  /* 0x01340000ac84783b */ /* 0x000e660000000200 */
[----:B------:R-:W-:Y:S02]  /*5c90*/  FMUL.FTZ R145, R145, R5 ;  /* 0x0000000591917220 */ /* 0x000fe40000410000 */
[----:B------:R-:W-:Y:S03]  /*5ca0*/  FADD.FTZ R4, -R144, R4 ;  /* 0x0000000490047221 */ /* 0x000fe60000010100 */
[----:B------:R2:W3:Y:S03]  /*5cb0*/  LDG.E R5, [R146.64+0x20] ;  /* 0x0000200c92057981 */ /* 0x0004e6000c1e1900 */
[----:B------:R-:W-:Y:S04]  /*5cc0*/  FMUL.FTZ R4, R201, R4 ;  /* 0x00000004c9047220 */ /* 0x000fe80000410000 */
[----:B------:R-:W-:Y:S02]  /*5cd0*/  FMUL.FTZ R148, R4, R0 ;  /* 0x0000000004947220 */ /* 0x000fe40000410000 */
[----:B------:R2:W4:Y:S04]  /*5ce0*/  LDG.E R4, [R146.64+0x80] ;  /* 0x0000800c92047981 */ /* 0x000528000c1e1900 */
[----:B------:R2:W4:Y:S02]  /*5cf0*/  LDG.E R0, [R146.64+0xa0] ;  /* 0x0000a00c92007981 */ /* 0x000524000c1e1900 */
[C---:B------:R-:W-:Y:S02]  /*5d00*/  FADD.FTZ R16, -R144.reuse, R16 ;  /* 0x0000001090107221 */ /* 0x040fe40000010100 */
[----:B------:R-:W-:Y:S01]  /*5d10*/  FADD.FTZ R17, -R144, R17 ;  /* 0x0000001190117221 */ /* 0x000fe20000010100 */
[-C--:B-1----:R-:W-:Y:S08]  /*5d20*/  HMMA.16816.F32 R20, R140, R132.reuse, R20 ;  /* 0x000000848c14723c */ /* 0x082ff00000001814 */
[C---:B------:R-:W-:Y:S07]  /*5d30*/  HMMA.16816.F32 R24, R136.reuse, R132, R24 ;  /* 0x000000848818723c */ /* 0x040fee0000001818 */
[----:B------:R-:W-:Y:S01]  /*5d40*/  FFMA.FTZ R132, -R164, R164, 1 ;  /* 0x3f800000a4847423 */ /* 0x000fe200000101a4 */
[-C--:B------:R-:W-:Y:S04]  /*5d50*/  HMMA.16816.F32 R28, R136, R134.reuse, R28 ;  /* 0x00000086881c723c */ /* 0x080fe8000000181c */
[----:B------:R-:W-:Y:S02]  /*5d60*/  FMUL.FTZ R132, R132, c[0x0][0x2ec] ;  /* 0x0000bb0084847a20 */ /* 0x000fe40000410000 */
[----:B------:R-:W-:Y:S02]  /*5d70*/  FMUL.FTZ R133, R159, R16 ;  /* 0x000000109f857220 */ /* 0x000fe40000410000 */
[----:B--2---:R-:W-:Y:S01]  /*5d80*/  FMUL.FTZ R146, R145, R132 ;  /* 0x0000008491927220 */ /* 0x004fe20000410000 */
[----:B------:R-:W-:Y:S04]  /*5d90*/  HMMA.16816.F32 R32, R140, R134, R32 ;  /* 0x000000868c20723c */ /* 0x000fe80000001820 */
[----:B------:R-:W-:Y:S02]  /*5da0*/  FMUL.FTZ R132, R158, R17 ;  /* 0x000000119e847220 */ /* 0x000fe40000410000 */
[----:B------:R-:W-:Y:S01]  /*5db0*/  FFMA.FTZ R17, -R162, R162, 1 ;  /* 0x3f800000a2117423 */ /* 0x000fe200000101a2 */
[----:B------:R-:W-:Y:S01]  /*5dc0*/  MOV R162, R190 ;  /* 0x000000be00a27202 */ /* 0x000fe20000000f00 */
[----:B------:R-:W-:Y:S04]  /*5dd0*/  FFMA.FTZ R16, -R154, R154, 1 ;  /* 0x3f8000009a107423 */ /* 0x000fe8000001019a */
[----:B------:R-:W-:Y:S02]  /*5de0*/  FADD.FTZ R20, -R144, R20 ;  /* 0x0000001490147221 */ /* 0x000fe40000010100 */
[----:B------:R-:W-:Y:S02]  /*5df0*/  FMUL.FTZ R17, R17, c[0x0][0x2ec] ;  /* 0x0000bb0011117a20 */ /* 0x000fe40000410000 */
[----:B------:R-:W-:Y:S02]  /*5e00*/  FMUL.FTZ R16, R16, c[0x0][0x2ec] ;  /* 0x0000bb0010107a20 */ /* 0x000fe40000410000 */
[C---:B------:R-:W-:Y:S02]  /*5e10*/  FADD.FTZ R21, -R144.reuse, R21 ;  /* 0x0000001590157221 */ /* 0x040fe40000010100 */
[----:B------:R-:W-:Y:S02]  /*5e20*/  FMUL.FTZ R135, R157, R20 ;  /* 0x000000149d877220 */ /* 0x000fe40000410000 */
[----:B------:R-:W-:Y:S02]  /*5e30*/  FMUL.FTZ R145, R133, R17 ;  /* 0x0000001185917220 */ /* 0x000fe40000410000 */
[C---:B------:R-:W-:Y:S02]  /*5e40*/  FADD.FTZ R20, -R144.reuse, R32 ;  /* 0x0000002090147221 */ /* 0x040fe40000010100 */
[----:B------:R-:W-:Y:S02]  /*5e50*/  FADD.FTZ R32, -R144, R33 ;  /* 0x0000002190207221 */ /* 0x000fe40000010100 */
[----:B------:R-:W-:Y:S02]  /*5e60*/  FMUL.FTZ R144, R132, R16 ;  /* 0x0000001084907220 */ /* 0x000fe40000410000 */
[----:B------:R-:W-:Y:S02]  /*5e70*/  FFMA.FTZ R17, -R150, R150, 1 ;  /* 0x3f80000096117423 */ /* 0x000fe40000010196 */
[----:B------:R-:W-:Y:S02]  /*5e80*/  FFMA.FTZ R16, -R149, R149, 1 ;  /* 0x3f80000095107423 */ /* 0x000fe40000010195 */
[----:B------:R-:W-:Y:S02]  /*5e90*/  FMUL.FTZ R33, R155, R20 ;  /* 0x000000149b217220 */ /* 0x000fe40000410000 */
[----:B------:R-:W-:Y:S02]  /*5ea0*/  FMUL.FTZ R32, R153, R32 ;  /* 0x0000002099207220 */ /* 0x000fe40000410000 */
[----:B------:R-:W-:Y:S02]  /*5eb0*/  FMUL.FTZ R17, R17, c[0x0][0x2ec] ;  /* 0x0000bb0011117a20 */ /* 0x000fe40000410000 */
[----:B------:R-:W-:Y:S02]  /*5ec0*/  FMUL.FTZ R16, R16, c[0x0][0x2ec] ;  /* 0x0000bb0010107a20 */ /* 0x000fe40000410000 */
[----:B------:R-:W-:Y:S02]  /*5ed0*/  FMUL.FTZ R141, R33, R17 ;  /* 0x00000011218d7220 */ /* 0x000fe40000410000 */
[----:B------:R-:W-:Y:S02]  /*5ee0*/  FMUL.FTZ R140, R32, R16 ;  /* 0x00000010208c7220 */ /* 0x000fe40000410000 */
[----:B------:R-:W-:Y:S02]  /*5ef0*/  FFMA.FTZ R20, -R160, R160, 1 ;  /* 0x3f800000a0147423 */ /* 0x000fe400000101a0 */
[----:B------:R-:W-:Y:S02]  /*5f00*/  FMUL.FTZ R134, R156, R21 ;  /* 0x000000159c867220 */ /* 0x000fe40000410000 */
[----:B------:R-:W-:Y:S02]  /*5f10*/  FMUL.FTZ R20, R20, c[0x0][0x2ec] ;  /* 0x0000bb0014147a20 */ /* 0x000fe40000410000 */
[----:B------:R-:W-:Y:S02]  /*5f20*/  FFMA.FTZ R21, -R161, R161, 1 ;  /* 0x3f800000a1157423 */ /* 0x000fe400000101a1 */
[----:B------:R-:W-:Y:S02]  /*5f30*/  FMUL.FTZ R142, R134, R20 ;  /* 0x00000014868e7220 */ /* 0x000fe40000410000 */
[----:B------:R-:W-:Y:S04]  /*5f40*/  FMUL.FTZ R21, R21, c[0x0][0x2ec] ;  /* 0x0000bb0015157a20 */ /* 0x000fe80000410000 */
[----:B------:R-:W-:Y:S02]  /*5f50*/  FMUL.FTZ R143, R135, R21 ;  /* 0x00000015878f7220 */ /* 0x000fe40000410000 */
[----:B------:R-:W-:Y:S04]  /*5f60*/  FFMA.FTZ R21, -R199, R199, 1 ;  /* 0x3f800000c7157423 */ /* 0x000fe800000101c7 */
[----:B------:R-:W-:Y:S02]  /*5f70*/  FMUL.FTZ R21, R21, c[0x0][0x2ec] ;  /* 0x0000bb0015157a20 */ /* 0x000fe40000410000 */
[C---:B---3--:R-:W-:Y:S02]  /*5f80*/  FADD.FTZ R17, -R5.reuse, R6 ;  /* 0x0000000605117221 */ /* 0x048fe40000010100 */
[----:B------:R-:W-:Y:S02]  /*5f90*/  FADD.FTZ R16, -R5, R7 ;  /* 0x0000000705107221 */ /* 0x000fe40000010100 */
[----:B------:R-:W-:Y:S02]  /*5fa0*/  FFMA.FTZ R7, -R198, R198, 1 ;  /* 0x3f800000c6077423 */ /* 0x000fe400000101c6 */
[----:B------:R-:W-:Y:S02]  /*5fb0*/  FFMA.FTZ R6, -R197, R197, 1 ;  /* 0x3f800000c5067423 */ /* 0x000fe400000101c5 */
[----:B------:R-:W-:Y:S02]  /*5fc0*/  FMUL.FTZ R17, R228, R17 ;  /* 0x00000011e4117220 */ /* 0x000fe40000410000 */
[----:B------:R-:W-:Y:S02]  /*5fd0*/  FMUL.FTZ R16, R226, R16 ;  /* 0x00000010e2107220 */ /* 0x000fe40000410000 */
[----:B------:R-:W-:Y:S02]  /*5fe0*/  FMUL.FTZ R7, R7, c[0x0][0x2ec] ;  /* 0x0000bb0007077a20 */ /* 0x000fe40000410000 */
[----:B------:R-:W-:Y:S02]  /*5ff0*/  FMUL.FTZ R6, R6, c[0x0][0x2ec] ;  /* 0x0000bb0006067a20 */ /* 0x000fe40000410000 */
[C---:B------:R-:W-:Y:S02]  /*6000*/  FADD.FTZ R18, -R5.reuse, R18 ;  /* 0x0000001205127221 */ /* 0x040fe40000010100 */
[----:B------:R-:W-:Y:S02]  /*6010*/  FADD.FTZ R19, -R5, R19 ;  /* 0x0000001305137221 */ /* 0x000fe40000010100 */
[----:B------:R-:W-:Y:S02]  /*6020*/  FMUL.FTZ R139, R17, R7 ;  /* 0x00000007118b7220 */ /* 0x000fe40000410000 */
[----:B------:R-:W-:Y:S02]  /*6030*/  FMUL.FTZ R138, R16, R6 ;  /* 0x00000006108a7220 */ /* 0x000fe40000410000 */
[----:B------:R-:W-:Y:S02]  /*6040*/  FFMA.FTZ R7, -R167, R167, 1 ;  /* 0x3f800000a7077423 */ /* 0x000fe400000101a7 */
[----:B------:R-:W-:Y:S02]  /*6050*/  FFMA.FTZ R6, -R166, R166, 1 ;  /* 0x3f800000a6067423 */ /* 0x000fe400000101a6 */
[----:B------:R-:W-:Y:S02]  /*6060*/  FMUL.FTZ R17, R205, R18 ;  /* 0x00000012cd117220 */ /* 0x000fe40000410000 */
[----:B------:R-:W-:Y:S02]  /*6070*/  FMUL.FTZ R16, R204, R19 ;  /* 0x00000013cc107220 */ /* 0x000fe40000410000 */
[C---:B------:R-:W-:Y:S02]  /*6080*/  FADD.FTZ R20, -R5.reuse, R22 ;  /* 0x0000001605147221 */ /* 0x040fe40000010100 */
[----:B------:R-:W-:Y:S02]  /*6090*/  FADD.FTZ R19, -R5, R23 ;  /* 0x0000001705137221 */ /* 0x000fe40000010100 */
[----:B------:R-:W-:Y:S02]  /*60a0*/  FMUL.FTZ R7, R7, c[0x0][0x2ec] ;  /* 0x0000bb0007077a20 */ /* 0x000fe40000410000 */
[----:B------:R-:W-:Y:S02]  /*60b0*/  FMUL.FTZ R6, R6, c[0x0][0x2ec] ;  /* 0x0000bb0006067a20 */ /* 0x000fe40000410000 */
[C---:B------:R-:W-:Y:S02]  /*60c0*/  FADD.FTZ R18, -R5.reuse, R34 ;  /* 0x0000002205127221 */ /* 0x040fe40000010100 */
[----:B------:R-:W-:Y:S02]  /*60d0*/  FADD.FTZ R35, -R5, R35 ;  /* 0x0000002305237221 */ /* 0x000fe40000010100 */
[----:B------:R-:W-:Y:S02]  /*60e0*/  FFMA.FTZ R5, -R151, R151, 1 ;  /* 0x3f80000097057423 */ /* 0x000fe40000010197 */
[----:B------:R-:W-:Y:S02]  /*60f0*/  FMUL.FTZ R137, R17, R7 ;  /* 0x0000000711897220 */ /* 0x000fe40000410000 */
[----:B------:R-:W-:Y:S02]  /*6100*/  FMUL.FTZ R136, R16, R6 ;  /* 0x0000000610887220 */ /* 0x000fe40000410000 */
[----:B------:R-:W-:Y:S02]  /*6110*/  FMUL.FTZ R17, R170, R35 ;  /* 0x00000023aa117220 */ /* 0x000fe40000410000 */
[----:B------:R-:W-:Y:S02]  /*6120*/  FFMA.FTZ R6, -R152, R152, 1 ;  /* 0x3f80000098067423 */ /* 0x000fe40000010198 */
[----:B------:R-:W-:Y:S02]  /*6130*/  FMUL.FTZ R5, R5, c[0x0][0x2ec] ;  /* 0x0000bb0005057a20 */ /* 0x000fe40000410000 */
[----:B------:R-:W-:Y:S02]  /*6140*/  FMUL.FTZ R18, R171, R18 ;  /* 0x00000012ab127220 */ /* 0x000fe40000410000 */
[----:B------:R-:W-:Y:S02]  /*6150*/  FMUL.FTZ R6, R6, c[0x0][0x2ec] ;  /* 0x0000bb0006067a20 */ /* 0x000fe40000410000 */
[----:B------:R-:W-:Y:S02]  /*6160*/  FMUL.FTZ R132, R17, R5 ;  /* 0x0000000511847220 */ /* 0x000fe40000410000 */
[----:B----4-:R-:W-:Y:S02]  /*6170*/  FADD.FTZ R13, -R4, R13 ;  /* 0x0000000d040d7221 */ /* 0x010fe40000010100 */
[----:B------:R-:W-:Y:S02]  /*6180*/  FFMA.FTZ R5, -R206, R206, 1 ;  /* 0x3f800000ce057423 */ /* 0x000fe400000101ce */
[----:B------:R-:W-:Y:S02]  /*6190*/  FFMA.FTZ R7, -R168, R168, 1 ;  /* 0x3f800000a8077423 */ /* 0x000fe400000101a8 */
[----:B------:R-:W-:Y:S02]  /*61a0*/  FMUL.FTZ R133, R18, R6 ;  /* 0x0000000612857220 */ /* 0x000fe40000410000 */
[----:B------:R-:W-:Y:S02]  /*61b0*/  FADD.FTZ R12, -R4, R12 ;  /* 0x0000000c040c7221 */ /* 0x000fe40000010100 */
[----:B------:R-:W-:Y:S02]  /*61c0*/  FMUL.FTZ R32, R224, R13 ;  /* 0x0000000de0207220 */ /* 0x000fe40000410000 */
[----:B------:R-:W-:Y:S02]  /*61d0*/  FFMA.FTZ R6, -R207, R207, 1 ;  /* 0x3f800000cf067423 */ /* 0x000fe400000101cf */
[----:B------:R-:W-:Y:S02]  /*61e0*/  FMUL.FTZ R5, R5, c[0x0][0x2ec] ;  /* 0x0000bb0005057a20 */ /* 0x000fe40000410000 */
[----:B------:R-:W-:Y:S02]  /*61f0*/  FMUL.FTZ R19, R202, R19 ;  /* 0x00000013ca137220 */ /* 0x000fe40000410000 */
[----:B------:R-:W-:Y:S02]  /*6200*/  FMUL.FTZ R7, R7, c[0x0][0x2ec] ;  /* 0x0000bb0007077a20 */ /* 0x000fe40000410000 */
[----:B------:R-:W-:Y:S02]  /*6210*/  FMUL.FTZ R34, R227, R12 ;  /* 0x0000000ce3227220 */ /* 0x000fe40000410000 */
[----:B------:R-:W-:Y:S02]  /*6220*/  FMUL.FTZ R6, R6, c[0x0][0x2ec] ;  /* 0x0000bb0006067a20 */ /* 0x000fe40000410000 */
[----:B------:R-:W-:Y:S02]  /*6230*/  FMUL.FTZ R32, R32, R5 ;  /* 0x0000000520207220 */ /* 0x000fe40000410000 */
[C---:B------:R-:W-:Y:S02]  /*6240*/  FADD.FTZ R5, -R4.reuse, R24 ;  /* 0x0000001804057221 */ /* 0x040fe40000010100 */
[----:B------:R-:W-:Y:S02]  /*6250*/  FMUL.FTZ R134, R19, R7 ;  /* 0x0000000713867220 */ /* 0x000fe40000410000 */
[C---:B------:R-:W-:Y:S02]  /*6260*/  FADD.FTZ R8, -R4.reuse, R8 ;  /* 0x0000000804087221 */ /* 0x040fe40000010100 */
[----:B------:R-:W-:Y:S02]  /*6270*/  FADD.FTZ R9, -R4, R9 ;  /* 0x0000000904097221 */ /* 0x000fe40000010100 */
[----:B------:R-:W-:Y:S02]  /*6280*/  FFMA.FTZ R7, -R210, R210, 1 ;  /* 0x3f800000d2077423 */ /* 0x000fe400000101d2 */
[----:B------:R-:W-:Y:S02]  /*6290*/  FMUL.FTZ R34, R34, R6 ;  /* 0x0000000622227220 */ /* 0x000fe40000410000 */
[C---:B------:R-:W-:Y:S02]  /*62a0*/  FADD.FTZ R24, -R4.reuse, R25 ;  /* 0x0000001904187221 */ /* 0x040fe40000010100 */
[C---:B------:R-:W-:Y:S02]  /*62b0*/  FADD.FTZ R25, -R4.reuse, R28 ;  /* 0x0000001c04197221 */ /* 0x040fe40000010100 */
[----:B------:R-:W-:Y:S02]  /*62c0*/  FADD.FTZ R23, -R4, R29 ;  /* 0x0000001d04177221 */ /* 0x000fe40000010100 */
[----:B------:R-:W-:Y:S02]  /*62d0*/  FMUL.FTZ R28, R220, R5 ;  /* 0x00000005dc1c7220 */ /* 0x000fe40000410000 */
[----:B------:R-:W-:Y:S02]  /*62e0*/  FFMA.FTZ R6, -R195, R195, 1 ;  /* 0x3f800000c3067423 */ /* 0x000fe400000101c3 */
[----:B------:R-:W-:Y:S02]  /*62f0*/  FFMA.FTZ R5, -R165, R165, 1 ;  /* 0x3f800000a5057423 */ /* 0x000fe400000101a5 */
[----:B------:R-:W-:Y:S01]  /*6300*/  FFMA.FTZ R4, -R163, R163, 1 ;  /* 0x3f800000a3047423 */ /* 0x000fe200000101a3 */
[----:B------:R-:W-:Y:S01]  /*6310*/  MOV R163, R189 ;  /* 0x000000bd00a37202 */ /* 0x000fe20000000f00 */
[----:B------:R-:W-:Y:S02]  /*6320*/  FMUL.FTZ R33, R231, R9 ;  /* 0x00000009e7217220 */ /* 0x000fe40000410000 */
[----:B------:R-:W-:Y:S02]  /*6330*/  FMUL.FTZ R7, R7, c[0x0][0x2ec] ;  /* 0x0000bb0007077a20 */ /* 0x000fe40000410000 */
[----:B------:R-:W-:Y:S02]  /*6340*/  FMUL.FTZ R24, R217, R24 ;  /* 0x00000018d9187220 */ /* 0x000fe40000410000 */
[----:B------:R-:W-:Y:S02]  /*6350*/  FMUL.FTZ R25, R215, R25 ;  /* 0x00000019d7197220 */ /* 0x000fe40000410000 */
[----:B------:R-:W-:Y:S02]  /*6360*/  FMUL.FTZ R23, R213, R23 ;  /* 0x00000017d5177220 */ /* 0x000fe40000410000 */
[----:B------:R-:W-:Y:S02]  /*6370*/  FMUL.FTZ R6, R6, c[0x0][0x2ec] ;  /* 0x0000bb0006067a20 */ /* 0x000fe40000410000 */
[----:B------:R-:W-:Y:S02]  /*6380*/  FMUL.FTZ R5, R5, c[0x0][0x2ec] ;  /* 0x0000bb0005057a20 */ /* 0x000fe40000410000 */
[----:B------:R-:W-:Y:S02]  /*6390*/  FMUL.FTZ R4, R4, c[0x0][0x2ec] ;  /* 0x0000bb0004047a20 */ /* 0x000fe40000410000 */
[----:B------:R-:W-:Y:S02]  /*63a0*/  FFMA.FTZ R16, -R169, R169, 1 ;  /* 0x3f800000a9107423 */ /* 0x000fe400000101a9 */
[----:B------:R-:W-:Y:S02]  /*63b0*/  FMUL.FTZ R33, R33, R7 ;  /* 0x0000000721217220 */ /* 0x000fe40000410000 */
[----:B------:R-:W-:Y:S02]  /*63c0*/  FFMA.FTZ R7, -R196, R196, 1 ;  /* 0x3f800000c4077423 */ /* 0x000fe400000101c4 */
[----:B------:R-:W-:Y:S02]  /*63d0*/  FMUL.FTZ R24, R24, R6 ;  /* 0x0000000618187220 */ /* 0x000fe40000410000 */
[----:B------:R-:W-:Y:S02]  /*63e0*/  FMUL.FTZ R25, R25, R5 ;  /* 0x0000000519197220 */ /* 0x000fe40000410000 */
[----:B------:R-:W-:Y:S02]  /*63f0*/  FMUL.FTZ R23, R23, R4 ;  /* 0x0000000417177220 */ /* 0x000fe40000410000 */
[C---:B------:R-:W-:Y:S02]  /*6400*/  FADD.FTZ R4, -R0.reuse, R10 ;  /* 0x0000000a00047221 */ /* 0x040fe40000010100 */
[C---:B------:R-:W-:Y:S02]  /*6410*/  FADD.FTZ R5, -R0.reuse, R11 ;  /* 0x0000000b00057221 */ /* 0x040fe40000010100 */
[----:B------:R-:W-:Y:S02]  /*6420*/  FADD.FTZ R6, -R0, R14 ;  /* 0x0000000e00067221 */ /* 0x000fe40000010100 */
[----:B------:R-:W-:Y:S02]  /*6430*/  FFMA.FTZ R10, -R219, R219, 1 ;  /* 0x3f800000db0a7423 */ /* 0x000fe400000101db */
[----:B------:R-:W-:Y:S02]  /*6440*/  FFMA.FTZ R13, -R218, R218, 1 ;  /* 0x3f800000da0d7423 */ /* 0x000fe400000101da */
[----:B------:R-:W-:Y:S02]  /*6450*/  FFMA.FTZ R18, -R216, R216, 1 ;  /* 0x3f800000d8127423 */ /* 0x000fe400000101d8 */
[----:B------:R-:W-:Y:S02]  /*6460*/  FMUL.FTZ R20, R203, R20 ;  /* 0x00000014cb147220 */ /* 0x000fe40000410000 */
[----:B------:R-:W-:Y:S02]  /*6470*/  FMUL.FTZ R16, R16, c[0x0][0x2ec] ;  /* 0x0000bb0010107a20 */ /* 0x000fe40000410000 */
[----:B------:R-:W-:Y:S02]  /*6480*/  FMUL.FTZ R7, R7, c[0x0][0x2ec] ;  /* 0x0000bb0007077a20 */ /* 0x000fe40000410000 */
[----:B------:R-:W-:Y:S02]  /*6490*/  FMUL.FTZ R4, R236, R4 ;  /* 0x00000004ec047220 */ /* 0x000fe40000410000 */
[----:B------:R-:W-:Y:S02]  /*64a0*/  FMUL.FTZ R5, R235, R5 ;  /* 0x00000005eb057220 */ /* 0x000fe40000410000 */
[----:B------:R-:W-:Y:S02]  /*64b0*/  FMUL.FTZ R6, R234, R6 ;  /* 0x00000006ea067220 */ /* 0x000fe40000410000 */
[----:B------:R-:W-:Y:S02]  /*64c0*/  FMUL.FTZ R10, R10, c[0x0][0x2ec] ;  /* 0x0000bb000a0a7a20 */ /* 0x000fe40000410000 */
[----:B------:R-:W-:Y:S02]  /*64d0*/  FMUL.FTZ R13, R13, c[0x0][0x2ec] ;  /* 0x0000bb000d0d7a20 */ /* 0x000fe40000410000 */
[----:B------:R-:W-:Y:S02]  /*64e0*/  FMUL.FTZ R18, R18, c[0x0][0x2ec] ;  /* 0x0000bb0012127a20 */ /* 0x000fe40000410000 */
[----:B------:R-:W-:Y:S02]  /*64f0*/  FMUL.FTZ R135, R20, R16 ;  /* 0x0000001014877220 */ /* 0x000fe40000410000 */
[----:B------:R-:W-:Y:S02]  /*6500*/  FMUL.FTZ R35, R232, R8 ;  /* 0x00000008e8237220 */ /* 0x000fe40000410000 */
[----:B------:R-:W-:Y:S02]  /*6510*/  FFMA.FTZ R8, -R212, R212, 1 ;  /* 0x3f800000d4087423 */ /* 0x000fe400000101d4 */
[----:B------:R-:W-:Y:S02]  /*6520*/  FMUL.FTZ R28, R28, R7 ;  /* 0x000000071c1c7220 */ /* 0x000fe40000410000 */
[----:B------:R-:W-:Y:S02]  /*6530*/  FADD.FTZ R7, -R0, R15 ;  /* 0x0000000f00077221 */ /* 0x000fe40000010100 */
[----:B------:R-:W-:Y:S02]  /*6540*/  FFMA.FTZ R17, -R214, R214, 1 ;  /* 0x3f800000d6117423 */ /* 0x000fe400000101d6 */
[----:B------:R-:W-:Y:S02]  /*6550*/  FMUL.FTZ R10, R4, R10 ;  /* 0x0000000a040a7220 */ /* 0x000fe40000410000 */
[----:B------:R-:W-:Y:S02]  /*6560*/  FMUL.FTZ R13, R5, R13 ;  /* 0x0000000d050d7220 */ /* 0x000fe40000410000 */
[----:B------:R-:W-:Y:S02]  /*6570*/  FMUL.FTZ R18, R6, R18 ;  /* 0x0000001206127220 */ /* 0x000fe40000410000 */
[C---:B------:R-:W-:Y:S02]  /*6580*/  FADD.FTZ R26, -R0.reuse, R26 ;  /* 0x0000001a001a7221 */ /* 0x040fe40000010100 */
[C---:B------:R-:W-:Y:S02]  /*6590*/  FADD.FTZ R4, -R0.reuse, R27 ;  /* 0x0000001b00047221 */ /* 0x040fe40000010100 */
[C---:B------:R-:W-:Y:S02]  /*65a0*/  FADD.FTZ R5, -R0.reuse, R30 ;  /* 0x0000001e00057221 */ /* 0x040fe40000010100 */
[----:B------:R-:W-:Y:S02]  /*65b0*/  FADD.FTZ R6, -R0, R31 ;  /* 0x0000001f00067221 */ /* 0x000fe40000010100 */
[----:B------:R-:W-:Y:S02]  /*65c0*/  FFMA.FTZ R20, -R209, R209, 1 ;  /* 0x3f800000d1147423 */ /* 0x000fe400000101d1 */
[----:B------:R-:W-:Y:S02]  /*65d0*/  FFMA.FTZ R19, -R208, R208, 1 ;  /* 0x3f800000d0137423 */ /* 0x000fe400000101d0 */
[----:B------:R-:W-:Y:S02]  /*65e0*/  FFMA.FTZ R22, -R200, R200, 1 ;  /* 0x3f800000c8167423 */ /* 0x000fe400000101c8 */
[----:B------:R-:W-:Y:S02]  /*65f0*/  FMUL.FTZ R8, R8, c[0x0][0x2ec] ;  /* 0x0000bb0008087a20 */ /* 0x000fe40000410000 */
[----:B------:R-:W-:Y:S02]  /*6600*/  FMUL.FTZ R7, R233, R7 ;  /* 0x00000007e9077220 */ /* 0x000fe40000410000 */
[----:B------:R-:W-:Y:S02]  /*6610*/  FMUL.FTZ R17, R17, c[0x0][0x2ec] ;  /* 0x0000bb0011117a20 */ /* 0x000fe40000410000 */
[----:B------:R-:W-:Y:S02]  /*6620*/  FMUL.FTZ R0, R230, R26 ;  /* 0x0000001ae6007220 */ /* 0x000fe40000410000 */
        /* <DEDUP_REMOVED lines=13> */
[----:B------:R-:W-:Y:S01]  /*6700*/  ULOP3.LUT UR4, UR5, 0x1, URZ, 0xc0, !UPT ;  /* 0x0000000105047892 */ /* 0x000fe2000f8ec03f */
[----:B------:R-:W-:Y:S01]  /*6710*/  IMAD.MOV.U32 R0, RZ, RZ, c[0x0][0x190] ;  /* 0x00006400ff007624 */ /* 0x000fe200078e00ff */
[----:B------:R-:W-:Y:S02]  /*6720*/  ISETP.GE.AND P3, PT, R222, c[0x0][0x220], PT ;  /* 0x00008800de007a0c */ /* 0x000fe40003f66270 */
        /* <DEDUP_REMOVED lines=10> */
[C---:B------:R-:W-:Y:S01]  /*67d0*/  IADD3 R0, R211.reuse, UR4, RZ ;  /* 0x00000004d3007c10 */ /* 0x040fe2000fffe0ff */
[----:B------:R1:W-:Y:S01]  /*67e0*/  @P3 STS [R184], RZ ;  /* 0x000000ffb8003388 */ /* 0x0003e20000000800 */
[C---:B------:R-:W-:Y:S01]  /*67f0*/  @!P2 IADD3 R9, R211.reuse, UR4, RZ ;  /* 0x00000004d309ac10 */ /* 0x040fe2000fffe0ff */
[--C-:B------:R-:W-:Y:S01]  /*6800*/  @!P3 IMAD.MOV.U32 R5, RZ, RZ, R191.reuse ;  /* 0x000000ffff05b224 */ /* 0x100fe200078e00bf */
[----:B------:R-:W-:Y:S01]  /*6810*/  @!P1 IADD3 R8, R211, UR4, RZ ;  /* 0x00000004d3089c10 */ /* 0x000fe2000fffe0ff */
[----:B------:R1:W-:Y:S01]  /*6820*/  @P3 STS [R184+0x4], RZ ;  /* 0x000004ffb8003388 */ /* 0x0003e20000000800 */
[----:B------:R-:W-:Y:S01]  /*6830*/  @!P2 IMAD.MOV.U32 R6, RZ, RZ, R192 ;  /* 0x000000ffff06a224 */ /* 0x000fe200078e00c0 */
[----:B------:R-:W-:Y:S01]  /*6840*/  IADD3 R174, R174, UR4, RZ ;  /* 0x00000004aeae7c10 */ /* 0x000fe2000fffe0ff */
[--C-:B------:R-:W-:Y:S01]  /*6850*/  @!P2 IMAD.MOV.U32 R7, RZ, RZ, R191.reuse ;  /* 0x000000ffff07a224 */ /* 0x100fe200078e00bf */
        /* <DEDUP_REMOVED lines=26> */
.L_x_470:
[----:B------:R-:W-:Y:S01]  /*6a00*/  F2FP.PACK_AB R16, R146, R148 ;  /* 0x000000949210723e */ /* 0x000fe200000000ff */
[----:B------:R-:W2:Y:S01]  /*6a10*/  LDL R147, [R1+0x8] ;  /* 0x0000080001937983 */ /* 0x000ea20000100800 */
        /* <DEDUP_REMOVED lines=35> */
[----:B------:R-:W3:Y:S04]  /*6c50*/  LDSM.16.MT88.4 R12, [R2+0x1b000] ;  /* 0x01b00000020c783b */ /* 0x000ee80000004200 */
[----:B------:R-:W4:Y:S04]  /*6c60*/  LDSM.16.MT88.4 R16, [R0+0x7000] ;  /* 0x007000000010783b */ /* 0x000f280000004200 */
[----:B------:R-:W5:Y:S04]  /*6c70*/  LDSM.16.MT88.4 R20, [R0+0x8000] ;  /* 0x008000000014783b */ /* 0x000f680000004200 */
[----:B------:R-:W-:Y:S04]  /*6c80*/  LDSM.16.MT88.4 R24, [R2+0x19800] ;  /* 0x019800000218783b */ /* 0x000fe80000004200 */
[----:B------:R-:W4:Y:S04]  /*6c90*/  LDSM.16.MT88.4 R28, [R0+0x6400] ;  /* 0x00640000001c783b */ /* 0x000f280000004200 */
[----:B------:R-:W4:Y:S04]  /*6ca0*/  LDSM.16.MT88.4 R32, [R2+0x1b800] ;  /* 0x01b800000220783b */ /* 0x000f280000004200 */
[----:B------:R-:W4:Y:S04]  /*6cb0*/  LDSM.16.MT88.4 R132, [R0+0x7400] ;  /* 0x007400000084783b */ /* 0x000f280000004200 */
[----:B------:R-:W-:Y:S01]  /*6cc0*/  LDSM.16.MT88.4 R136, [R2+0x1c800] ;  /* 0x01c800000288783b */ /* 0x000fe20000004200 */
[-C--:B-1----:R-:W-:Y:S08]  /*6cd0*/  HMMA.16816.F32 R36, R4, R8.reuse, R36 ;  /* 0x000000080424723c */ /* 0x082ff00000001824 */
[C---:B---3--:R-:W-:Y:S08]  /*6ce0*/  HMMA.16816.F32 R40, R12.reuse, R8, R40 ;  /* 0x000000080c28723c */ /* 0x048ff00000001828 */
[-C--:B------:R-:W-:Y:S08]  /*6cf0*/  HMMA.16816.F32 R44, R12, R10.reuse, R44 ;  /* 0x0000000a0c2c723c */ /* 0x080ff0000000182c */
[C---:B------:R-:W-:Y:S01]  /*6d00*/  HMMA.16816.F32 R48, R4.reuse, R10, R48 ;  /* 0x0000000a0430723c */ /* 0x040fe20000001830 */
[----:B------:R-:W1:Y:S07]  /*6d10*/  LDSM.16.MT88.4 R8, [R0+0x8400] ;  /* 0x008400000008783b */ /* 0x000e6e0000004200 */
        /* <DEDUP_REMOVED lines=12> */
[-C--:B------:R-:W-:Y:S08]  /*6de0*/  HMMA.16816.F32 R36, R24, R28.reuse, R36 ;  /* 0x0000001c1824723c */ /* 0x080ff00000001824 */
[C---:B------:R-:W-:Y:S08]  /*6df0*/  HMMA.16816.F32 R40, R32.reuse, R28, R40 ;  /* 0x0000001c2028723c */ /* 0x040ff00000001828 */
[-C--:B------:R-:W-:Y:S08]  /*6e00*/  HMMA.16816.F32 R44, R32, R30.reuse, R44 ;  /* 0x0000001e202c723c */ /* 0x080ff0000000182c */
[C---:B------:R-:W-:Y:S01]  /*6e10*/  HMMA.16816.F32 R48, R24.reuse, R30, R48 ;  /* 0x0000001e1830723c */ /* 0x040fe20000001830 */
[----:B------:R-:W5:Y:S07]  /*6e20*/  LDSM.16.MT88.4 R28, [R0+0x8800] ;  /* 0x00880000001c783b */ /* 0x000f6e0000004200 */
[-C--:B------:R-:W-:Y:S08]  /*6e30*/  HMMA.16816.F32 R52, R24, R132.reuse, R52 ;  /* 0x000000841834723c */ /* 0x080ff00000001834 */
[C---:B------:R-:W-:Y:S08]  /*6e40*/  HMMA.16816.F32 R56, R32.reuse, R132, R56 ;  /* 0x000000842038723c */ /* 0x040ff00000001838 */
[-C--:B------:R-:W-:Y:S08]  /*6e50*/  HMMA.16816.F32 R60, R32, R134.reuse, R60 ;  /* 0x00000086203c723c */ /* 0x080ff0000000183c */
[C---:B------:R-:W-:Y:S01]  /*6e60*/  HMMA.16816.F32 R64, R24.reuse, R134, R64 ;  /* 0x000000861840723c */ /* 0x040fe20000001840 */
[----:B------:R-:W-:Y:S07]  /*6e70*/  LDSM.16.MT88.4 R132, [R0+0x6c00] ;  /* 0x006c00000084783b */ /* 0x000fee0000004200 */
[-C--:B-1----:R-:W-:Y:S04]  /*6e80*/  HMMA.16816.F32 R68, R24, R8.reuse, R68 ;  /* 0x000000081844723c */ /* 0x082fe80000001844 */
[----:B--2---:R-:W-:Y:S04]  /*6e90*/  IMAD.SHL.U32 R160, R147, 0x2, RZ ;  /* 0x0000000293a07824 */ /* 0x004fe800078e00ff */
[C---:B------:R-:W-:Y:S08]  /*6ea0*/  HMMA.16816.F32 R72, R32.reuse, R8, R72 ;  /* 0x000000082048723c */ /* 0x040ff00000001848 */
[-C--:B------:R-:W-:Y:S01]  /*6eb0*/  HMMA.16816.F32 R76, R32, R10.reuse, R76 ;  /* 0x0000000a204c723c */ /* 0x080fe2000000184c */
[----:B------:R-:W1:Y:S07]  /*6ec0*/  LDSM.16.MT88.4 R32, [R2+0x1a800] ;  /* 0x01a800000220783b */ /* 0x000e6e0000004200 */
[----:B------:R-:W-:Y:S01]  /*6ed0*/  HMMA.16816.F32 R80, R24, R10, R80 ;  /* 0x0000000a1850723c */ /* 0x000fe20000001850 */
[----:B------:R-:W2:Y:S04]  /*6ee0*/  LDSM.16.MT88.4 R8, [R0+0x7c00] ;  /* 0x007c00000008783b */ /* 0x000ea80000004200 */
        /* <DEDUP_REMOVED lines=10> */
[-C--:B-----5:R-:W-:Y:S08]  /*6f90*/  HMMA.16816.F32 R68, R4, R28.reuse, R68 ;  /* 0x0000001c0444723c */ /* 0x0a0ff00000001844 */
[C---:B------:R-:W-:Y:S08]  /*6fa0*/  HMMA.16816.F32 R72, R16.reuse, R28, R72 ;  /* 0x0000001c1048723c */ /* 0x040ff00000001848 */
[-C--:B------:R-:W-:Y:S08]  /*6fb0*/  HMMA.16816.F32 R76, R16, R30.reuse, R76 ;  /* 0x0000001e104c723c */ /* 0x080ff0000000184c */
[----:B------:R-:W-:Y:S08]  /*6fc0*/  HMMA.16816.F32 R80, R4, R30, R80 ;  /* 0x0000001e0450723c */ /* 0x000ff00000001850 */
[-C--:B-1----:R-:W-:Y:S08]  /*6fd0*/  HMMA.16816.F32 R36, R32, R132.reuse, R36 ;  /* 0x000000842024723c */ /* 0x082ff00000001824 */
        /* <DEDUP_REMOVED lines=44> */
.L_x_471:
[----:B------:R-:W-:Y:S01]  /*72a0*/  LDSM.16.M88.4 R24, [R177] ;  /* 0x00000000b118783b */ /* 0x000fe20000000200 */
[----:B------:R-:W-:Y:S01]  /*72b0*/  IMAD.MOV.U32 R167, RZ, RZ, c[0x0][0x22c] ;  /* 0x00008b00ffa77624 */ /* 0x000fe200078e00ff */
[----:B------:R-:W-:Y:S01]  /*72c0*/  ULOP3.LUT UR4, UR5, 0x1, URZ, 0xc0, !UPT ;  /* 0x0000000105047892 */ /* 0x000fe2000f8ec03f */
[----:B------:R-:W-:Y:S01]  /*72d0*/  IMAD.MOV.U32 R166, RZ, RZ, c[0x0][0x22c] ;  /* 0x00008b00ffa67624 */ /* 0x000fe200078e00ff */
[----:B------:R-:W-:Y:S01]  /*72e0*/  UISETP.GT.AND UP2, UPT, UR5, UR11, UPT ;  /* 0x0000000b0500728c */ /* 0x000fe2000bf44270 */
[----:B-1----:R-:W1:Y:S01]  /*72f0*/  LDSM.16.MT88.4 R8, [R0+0x9000] ;  /* 0x009000000008783b */ /* 0x002e620000004200 */
[----:B------:R-:W-:Y:S01]  /*7300*/  IMAD R167, R167, c[0x0][0x1c0], RZ ;  /* 0x00007000a7a77a24 */ /* 0x000fe200078e02ff */
[----:B------:R-:W-:Y:S01]  /*7310*/  UISETP.NE.U32.AND UP0, UPT, UR4, 0x1, UPT ;  /* 0x000000010400788c */ /* 0x000fe2000bf05070 */
[----:B------:R-:W-:Y:S01]  /*7320*/  IMAD R166, R166, c[0x0][0x1c0], RZ ;  /* 0x00007000a6a67a24 */ /* 0x000fe200078e02ff */
[----:B------:R-:W-:Y:S01]  /*7330*/  UIADD3 UR4, UR5, -0x1, URZ ;  /* 0xffffffff05047890 */ /* 0x000fe2000fffe03f */
[----:B------:R-:W2:Y:S01]  /*7340*/  LDSM.16.MT88.4 R16, [R0+0xb000] ;  /* 0x00b000000010783b */ /* 0x000ea20000004200 */
[----:B------:R-:W-:Y:S02]  /*7350*/  IMAD.SHL.U32 R167, R167, 0x20, RZ ;  /* 0x00000020a7a77824 */ /* 0x000fe400078e00ff */
[----:B------:R-:W-:Y:S02]  /*7360*/  IMAD R166, R166, 0x28, RZ ;  /* 0x00000028a6a67824 */ /* 0x000fe400078e02ff */
[----:B------:R-:W3:Y:S01]  /*7370*/  LDSM.16.MT88.4 R28, [R0+0xd000] ;  /* 0x00d00000001c783b */ /* 0x000ee20000004200 */
[----:B------:R-:W-:Y:S01]  /*7380*/  IMAD.MOV.U32 R161, RZ, RZ, c[0x0][0x22c] ;  /* 0x00008b00ffa17624 */ /* 0x000fe200078e00ff */
[----:B------:R-:W-:Y:S03]  /*7390*/  UMOV UR5, UR4 ;  /* 0x0000000400057c82 */ /* 0x000fe60008000000 */
[----:B------:R-:W4:Y:S01]  /*73a0*/  LDL R165, [R1+0xc] ;  /* 0x00000c0001a57983 */ /* 0x000f220000100800 */
[----:B------:R-:W-:Y:S04]  /*73b0*/  IMAD R161, R161, c[0x0][0x1c0], RZ ;  /* 0x00007000a1a17a24 */ /* 0x000fe800078e02ff */
[----:B------:R-:W-:Y:S01]  /*73c0*/  LDSM.16.M88.4 R32, [R178] ;  /* 0x00000000b220783b */ /* 0x000fe20000000200 */
[----:B------:R-:W-:Y:S04]  /*73d0*/  IMAD.U32 R161, R161, -0x40, RZ ;  /* 0xffffffc0a1a17824 */ /* 0x000fe800078e00ff */
[----:B------:R-:W4:Y:S01]  /*73e0*/  LDL R164, [R1+0x10] ;  /* 0x0000100001a47983 */ /* 0x000f220000100800 */
[C---:B------:R-:W-:Y:S04]  /*73f0*/  LEA R190, P1, R161.reuse, R162, 0x2 ;  /* 0x000000a2a1be7211 */ /* 0x040fe800078210ff */
[----:B------:R-:W3:Y:S01]  /*7400*/  LDSM.16.MT88.4 R132, [R0+0x9400] ;  /* 0x009400000084783b */ /* 0x000ee20000004200 */
[----:B------:R-:W-:Y:S01]  /*7410*/  LEA.HI.X.SX32 R189, R161, R163, 0x2, P1 ;  /* 0x000000a3a1bd7211 */ /* 0x000fe200008f16ff */
[----:B------:R-:W-:Y:S03]  /*7420*/  IMAD.MOV.U32 R161, RZ, RZ, c[0x0][0x22c] ;  /* 0x00008b00ffa17624 */ /* 0x000fe600078e00ff */
[----:B------:R-:W3:Y:S01]  /*7430*/  LDSM.16.MT88.4 R136, [R0+0xb400] ;  /* 0x00b400000088783b */ /* 0x000ee20000004200 */
[----:B------:R-:W-:Y:S01]  /*7440*/  IMAD R161, R161, c[0x0][0x1c0], RZ ;  /* 0x00007000a1a17a24 */ /* 0x000fe200078e02ff */
[C---:B-1----:R-:W-:Y:S03]  /*7450*/  HMMA.16816.F32 R4, R24.reuse, R8, RZ ;  /* 0x000000081804723c */ /* 0x042fe600000018ff */
[----:B------:R-:W1:Y:S01]  /*7460*/  LDSM.16.MT88.4 R140, [R0+0xd400] ;  /* 0x00d40000008c783b */ /* 0x000e620000004200 */
[----:B------:R-:W-:Y:S04]  /*7470*/  IMAD.SHL.U32 R161, R161, 0x10, RZ ;  /* 0x00000010a1a17824 */ /* 0x000fe800078e00ff */
[----:B------:R-:W-:Y:S01]  /*7480*/  LDSM.16.M88.4 R144, [R180] ;  /* 0x00000000b490783b */ /* 0x000fe20000000200 */
[C---:B------:R-:W-:Y:S04]  /*7490*/  HMMA.16816.F32 R8, R24.reuse, R10, RZ ;  /* 0x0000000a1808723c */ /* 0x040fe800000018ff */
[----:B------:R-:W1:Y:S04]  /*74a0*/  LDSM.16.MT88.4 R148, [R0+0x9800] ;  /* 0x009800000094783b */ /* 0x000e680000004200 */
[C---:B--2---:R-:W-:Y:S01]  /*74b0*/  HMMA.16816.F32 R12, R24.reuse, R16, RZ ;  /* 0x00000010180c723c */ /* 0x044fe200000018ff */
[----:B------:R-:W2:Y:S05]  /*74c0*/  LDSM.16.MT88.4 R152, [R0+0xb800] ;  /* 0x00b800000098783b */ /* 0x000eaa0000004200 */
[----:B------:R-:W-:Y:S02]  /*74d0*/  LDSM.16.MT88.4 R156, [R0+0xbc00] ;  /* 0x00bc0000009c783b */ /* 0x000fe40000004200 */
[C---:B------:R-:W-:Y:S08]  /*74e0*/  HMMA.16816.F32 R16, R24.reuse, R18, RZ ;  /* 0x000000121810723c */ /* 0x040ff000000018ff */
[C---:B---3--:R-:W-:Y:S08]  /*74f0*/  HMMA.16816.F32 R20, R24.reuse, R28, RZ ;  /* 0x0000001c1814723c */ /* 0x048ff000000018ff */
[----:B------:R-:W-:Y:S01]  /*7500*/  HMMA.16816.F32 R24, R24, R30, RZ ;  /* 0x0000001e1818723c */ /* 0x000fe200000018ff */
[----:B------:R-:W3:Y:S07]  /*7510*/  LDSM.16.MT88.4 R28, [R0+0xd800] ;  /* 0x00d80000001c783b */ /* 0x000eee0000004200 */
[C---:B------:R-:W-:Y:S08]  /*7520*/  HMMA.16816.F32 R4, R32.reuse, R132, R4 ;  /* 0x000000842004723c */ /* 0x040ff00000001804 */
[C---:B------:R-:W-:Y:S01]  /*7530*/  HMMA.16816.F32 R8, R32.reuse, R134, R8 ;  /* 0x000000862008723c */ /* 0x040fe20000001808 */
[----:B------:R-:W-:Y:S07]  /*7540*/  LDSM.16.M88.4 R132, [R179] ;  /* 0x00000000b384783b */ /* 0x000fee0000000200 */
[C---:B------:R-:W-:Y:S08]  /*7550*/  HMMA.16816.F32 R12, R32.reuse, R136, R12 ;  /* 0x00000088200c723c */ /* 0x040ff0000000180c */
[C---:B------:R-:W-:Y:S01]  /*7560*/  HMMA.16816.F32 R16, R32.reuse, R138, R16 ;  /* 0x0000008a2010723c */ /* 0x040fe20000001810 */
[----:B------:R-:W3:Y:S07]  /*7570*/  LDSM.16.MT88.4 R136, [R0+0x9c00] ;  /* 0x009c00000088783b */ /* 0x000eee0000004200 */
[C---:B-1----:R-:W-:Y:S08]  /*7580*/  HMMA.16816.F32 R20, R32.reuse, R140, R20 ;  /* 0x0000008c2014723c */ /* 0x042ff00000001814 */
[----:B------:R-:W-:Y:S01]  /*7590*/  HMMA.16816.F32 R24, R32, R142, R24 ;  /* 0x0000008e2018723c */ /* 0x000fe20000001818 */
[----:B------:R-:W1:Y:S05]  /*75a0*/  LDSM.16.MT88.4 R32, [R0+0xdc00] ;  /* 0x00dc00000020783b */ /* 0x000e6a0000004200 */
[----:B------:R-:W-:Y:S02]  /*75b0*/  LDSM.16.M88.4 R140, [R177+0x2000] ;  /* 0x00200000b18c783b */ /* 0x000fe40000000200 */
[C---:B------:R-:W-:Y:S08]  /*75c0*/  HMMA.16816.F32 R4, R144.reuse, R148, R4 ;  /* 0x000000949004723c */ /* 0x040ff00000001804 */
[C---:B------:R-:W-:Y:S01]  /*75d0*/  HMMA.16816.F32 R8, R144.reuse, R150, R8 ;  /* 0x000000969008723c */ /* 0x040fe20000001808 */
[----:B------:R-:W1:Y:S07]  /*75e0*/  LDSM.16.MT88.4 R148, [R0+0xa000] ;  /* 0x00a000000094783b */ /* 0x000e6e0000004200 */
[C---:B--2---:R-:W-:Y:S08]  /*75f0*/  HMMA.16816.F32 R12, R144.reuse, R152, R12 ;  /* 0x00000098900c723c */ /* 0x044ff0000000180c */
[C---:B------:R-:W-:Y:S01]  /*7600*/  HMMA.16816.F32 R16, R144.reuse, R154, R16 ;  /* 0x0000009a9010723c */ /* 0x040fe20000001810 */
[----:B------:R-:W2:Y:S07]  /*7610*/  LDSM.16.MT88.4 R152, [R0+0xc000] ;  /* 0x00c000000098783b */ /* 0x000eae0000004200 */
[C---:B---3--:R-:W-:Y:S08]  /*7620*/  HMMA.16816.F32 R20, R144.reuse, R28, R20 ;  /* 0x0000001c9014723c */ /* 0x048ff00000001814 */
[----:B------:R-:W-:Y:S01]  /*7630*/  HMMA.16816.F32 R24, R144, R30, R24 ;  /* 0x0000001e9018723c */ /* 0x000fe20000001818 */
[----:B------:R-:W3:Y:S05]  /*7640*/  LDSM.16.MT88.4 R28, [R0+0xe000] ;  /* 0x00e00000001c783b */ /* 0x000eea0000004200 */
[----:B------:R-:W-:Y:S02]  /*7650*/  LDSM.16.MT88.4 R144, [R0+0xa400] ;  /* 0x00a400000090783b */ /* 0x000fe40000004200 */
[C---:B------:R-:W-:Y:S08]  /*7660*/  HMMA.16816.F32 R4, R132.reuse, R136, R4 ;  /* 0x000000888404723c */ /* 0x040ff00000001804 */
[C---:B------:R-:W-:Y:S01]  /*7670*/  HMMA.16816.F32 R8, R132.reuse, R138, R8 ;  /* 0x0000008a8408723c */ /* 0x040fe20000001808 */
[----:B------:R-:W2:Y:S07]  /*7680*/  LDSM.16.M88.4 R136, [R178+0x2000] ;  /* 0x00200000b288783b */ /* 0x000eae0000000200 */
        /* <DEDUP_REMOVED lines=16> */
[----:B------:R-:W-:Y:S02]  /*7790*/  LDSM.16.M88.4 R140, [R179+0x2000] ;  /* 0x00200000b38c783b */ /* 0x000fe40000000200 */
[C---:B------:R-:W-:Y:S08]  /*77a0*/  HMMA.16816.F32 R4, R136.reuse, R144, R4 ;  /* 0x000000908804723c */ /* 0x040ff00000001804 */
[C---:B------:R-:W-:Y:S01]  /*77b0*/  HMMA.16816.F32 R8, R136.reuse, R146, R8 ;  /* 0x000000928808723c */ /* 0x040fe20000001808 */
[----:B------:R-:W2:Y:S07]  /*77c0*/  LDSM.16.MT88.4 R144, [R0+0xac00] ;  /* 0x00ac00000090783b */ /* 0x000eae0000004200 */
[C---:B------:R-:W-:Y:S08]  /*77d0*/  HMMA.16816.F32 R12, R136.reuse, R156, R12 ;  /* 0x0000009c880c723c */ /* 0x040ff0000000180c */
[C---:B------:R-:W-:Y:S01]  /*77e0*/  HMMA.16816.F32 R16, R136.reuse, R158, R16 ;  /* 0x0000009e8810723c */ /* 0x040fe20000001810 */
[----:B------:R-:W3:Y:S07]  /*77f0*/  LDSM.16.MT88.4 R156, [R0+0xcc00] ;  /* 0x00cc0000009c783b */ /* 0x000eee0000004200 */
[C---:B-1----:R-:W-:Y:S08]  /*7800*/  HMMA.16816.F32 R20, R136.reuse, R32, R20 ;  /* 0x000000208814723c */ /* 0x042ff00000001814 */
[----:B------:R-:W-:Y:S01]  /*7810*/  HMMA.16816.F32 R24, R136, R34, R24 ;  /* 0x000000228818723c */ /* 0x000fe20000001818 */
[----:B------:R-:W1:Y:S07]  /*7820*/  LDSM.16.MT88.4 R32, [R0+0xec00] ;  /* 0x00ec00000020783b */ /* 0x000e6e0000004200 */
[C---:B------:R-:W-:Y:S08]  /*7830*/  HMMA.16816.F32 R4, R132.reuse, R148, R4 ;  /* 0x000000948404723c */ /* 0x040ff00000001804 */
[C---:B------:R-:W-:Y:S08]  /*7840*/  HMMA.16816.F32 R8, R132.reuse, R150, R8 ;  /* 0x000000968408723c */ /* 0x040ff00000001808 */
[C---:B--2---:R-:W-:Y:S08]  /*7850*/  HMMA.16816.F32 R12, R132.reuse, R152, R12 ;  /* 0x00000098840c723c */ /* 0x044ff0000000180c */
[C---:B------:R-:W-:Y:S08]  /*7860*/  HMMA.16816.F32 R16, R132.reuse, R154, R16 ;  /* 0x0000009a8410723c */ /* 0x040ff00000001810 */
[C---:B---3--:R-:W-:Y:S07]  /*7870*/  HMMA.16816.F32 R20, R132.reuse, R28, R20 ;  /* 0x0000001c8414723c */ /* 0x048fee0000001814 */
[----:B------:R-:W-:Y:S01]  /*7880*/  IMAD.MOV.U32 R28, RZ, RZ, R190 ;  /* 0x000000ffff1c7224 */ /* 0x000fe200078e00be */
[----:B------:R-:W-:Y:S04]  /*7890*/  HMMA.16816.F32 R24, R132, R30, R24 ;  /* 0x0000001e8418723c */ /* 0x000fe80000001818 */
[----:B------:R-:W-:Y:S03]  /*78a0*/  IMAD.MOV.U32 R29, RZ, RZ, R189 ;  /* 0x000000ffff1d7224 */ /* 0x000fe600078e00bd */
[----:B----4-:R-:W-:Y:S01]  /*78b0*/  @P0 IADD3 R30, P2, R165, UR8, RZ ;  /* 0x00000008a51e0c10 */ /* 0x010fe2000ff5e0ff */
[C---:B------:R-:W-:Y:S01]  /*78c0*/  HMMA.16816.F32 R4, R140.reuse, R144, R4 ;  /* 0x000000908c04723c */ /* 0x040fe20000001804 */
[----:B------:R-:W-:Y:S01]  /*78d0*/  IMAD.MOV.U32 R165, RZ, RZ, c[0x0][0x22c] ;  /* 0x00008b00ffa57624 */ /* 0x000fe200078e00ff */
[----:B------:R-:W-:Y:S03]  /*78e0*/  @UP3 UIADD3 UR8, UP1, UR8, -0x100, URZ ;  /* 0xffffff0008083890 */ /* 0x000fe6000ff3e03f */
[----:B------:R-:W-:Y:S01]  /*78f0*/  @P0 IADD3.X R31, R164, UR7, RZ, P2, !PT ;  /* 0x00000007a41f0c10 */ /* 0x000fe200097fe4ff */
[----:B------:R-:W-:Y:S01]  /*7900*/  IMAD R165, R165, c[0x0][0x1c0], RZ ;  /* 0x00007000a5a57a24 */ /* 0x000fe200078e02ff */
[----:B------:R-:W-:Y:S01]  /*7910*/  @UP3 UIADD3.X UR7, UR7, -0x1, URZ, UP1, !UPT ;  /* 0xffffffff07073890 */ /* 0x000fe20008ffe43f */
[C---:B------:R-:W-:Y:S01]  /*7920*/  HMMA.16816.F32 R8, R140.reuse, R146, R8 ;  /* 0x000000928c08723c */ /* 0x040fe20000001808 */
[----:B------:R-:W-:Y:S01]  /*7930*/  IMAD.MOV.U32 R164, RZ, RZ, c[0x0][0x22c] ;  /* 0x00008b00ffa47624 */ /* 0x000fe200078e00ff */
[----:B------:R2:W5:Y:S02]  /*7940*/  @P0 LDG.E R239, [R30.64] ;  /* 0x0000000c1eef0981 */ /* 0x000564000c1e1900 */
[----:B------:R-:W-:Y:S02]  /*7950*/  IMAD R165, R165, 0x38, RZ ;  /* 0x00000038a5a57824 */ /* 0x000fe400078e02ff */
[----:B------:R-:W-:Y:S01]  /*7960*/  IMAD R164, R164, c[0x0][0x1c0], RZ ;  /* 0x00007000a4a47a24 */ /* 0x000fe200078e02ff */
[----:B------:R2:W5:Y:S01]  /*7970*/  @P0 LDG.E R240, [R30.64+0x20] ;  /* 0x0000200c1ef00981 */ /* 0x000562000c1e1900 */
[C---:B------:R-:W-:Y:S04]  /*7980*/  HMMA.16816.F32 R12, R140.reuse, R156, R12 ;  /* 0x0000009c8c0c723c */ /* 0x040fe8000000180c */
[----:B------:R2:W5:Y:S01]  /*7990*/  @P0 LDG.E R237, [R30.64+0x80] ;  /* 0x0000800c1eed0981 */ /* 0x000562000c1e1900 */
[----:B------:R-:W-:Y:S03]  /*79a0*/  IMAD R164, R164, 0x18, RZ ;  /* 0x00000018a4a47824 */ /* 0x000fe600078e02ff */
[C---:B------:R-:W-:Y:S01]  /*79b0*/  HMMA.16816.F32 R16, R140.reuse, R158, R16 ;  /* 0x0000009e8c10723c */ /* 0x040fe20000001810 */
[----:B------:R2:W5:Y:S03]  /*79c0*/  @P0 LDG.E R238, [R30.64+0xa0] ;  /* 0x0000a00c1eee0981 */ /* 0x000566000c1e1900 */
[CC--:B------:R-:W-:Y:S02]  /*79d0*/  LEA R134, P0, R161.reuse, R28.reuse, 0x2 ;  /* 0x0000001ca1867211 */ /* 0x0c0fe400078010ff */
[----:B------:R3:W-:Y:S02]  /*79e0*/  RED.E.ADD.F32.FTZ.RN.STRONG.GPU [R28.64], R4 ;  /* 0x000000041c00798e */ /* 0x0007e4000c10e78c */
[C---:B-1----:R-:W-:Y:S04]  /*79f0*/  HMMA.16816.F32 R20, R140.reuse, R32, R20 ;  /* 0x000000208c14723c */ /* 0x042fe80000001814 */
[-C--:B------:R-:W-:Y:S03]  /*7a00*/  LEA.HI.X.SX32 R135, R161, R29.reuse, 0x2, P0 ;  /* 0x0000001da1877211 */ /* 0x080fe600000f16ff */
[CC--:B------:R-:W-:Y:S01]  /*7a10*/  LEA R32, P1, R241.reuse, R28.reuse, 0x2 ;  /* 0x0000001cf1207211 */ /* 0x0c0fe200078210ff */
[----:B------:R-:W-:Y:S01]  /*7a20*/  HMMA.16816.F32 R24, R140, R34, R24 ;  /* 0x000000228c18723c */ /* 0x000fe20000001818 */
[----:B------:R-:W-:Y:S03]  /*7a30*/  LDSM.16.MT88.4 R140, [R3+0x1c00] ;  /* 0x001c0000038c783b */ /* 0x000fe60000004200 */
[-C--:B------:R-:W-:Y:S02]  /*7a40*/  LEA.HI.X.SX32 R33, R241, R29.reuse, 0x2, P1 ;  /* 0x0000001df1217211 */ /* 0x080fe400008f16ff */
[CC--:B------:R-:W-:Y:S02]  /*7a50*/  LEA R132, P1, R164.reuse, R28.reuse, 0x2 ;  /* 0x0000001ca4847211 */ /* 0x0c0fe400078210ff */
[CC--:B------:R-:W-:Y:S01]  /*7a60*/  LEA R34, P0, R167.reuse, R28.reuse, 0x2 ;  /* 0x0000001ca7227211 */ /* 0x0c0fe200078010ff */
[----:B------:R1:W-:Y:S03]  /*7a70*/  RED.E.ADD.F32.FTZ.RN.STRONG.GPU [R32.64], R5 ;  /* 0x000000052000798e */ /* 0x0003e6000c10e78c */
[-C--:B------:R-:W-:Y:S01]  /*7a80*/  LEA.HI.X.SX32 R133, R164, R29.reuse, 0x2, P1 ;  /* 0x0000001da4857211 */ /* 0x080fe200008f16ff */
[----:B------:R-:W-:Y:S01]  /*7a90*/  IMAD.MOV.U32 R164, RZ, RZ, c[0x0][0x22c] ;  /* 0x00008b00ffa47624 */ /* 0x000fe200078e00ff */
[----:B------:R4:W-:Y:S01]  /*7aa0*/  RED.E.ADD.F32.FTZ.RN.STRONG.GPU [R134.64], R6 ;  /* 0x000000068600798e */ /* 0x0009e2000c10e78c */
[-C--:B------:R-:W-:Y:S02]  /*7ab0*/  LEA.HI.X.SX32 R35, R167, R29.reuse, 0x2, P0 ;  /* 0x0000001da7237211 */ /* 0x080fe400000f16ff */
[----:B------:R-:W-:Y:S01]  /*7ac0*/  IMAD R164, R164, c[0x0][0x1c0], RZ ;  /* 0x00007000a4a47a24 */ /* 0x000fe200078e02ff */
[-C--:B--2---:R-:W-:Y:S01]  /*7ad0*/  LEA R30, P2, R166, R28.reuse, 0x2 ;  /* 0x0000001ca61e7211 */ /* 0x084fe200078410ff */
[----:B------:R2:W-:Y:S02]  /*7ae0*/  RED.E.ADD.F32.FTZ.RN.STRONG.GPU [R132.64], R7 ;  /* 0x000000078400798e */ /* 0x0005e4000c10e78c */
[----:B------:R-:W-:Y:S01]  /*7af0*/  IMAD R164, R164, 0x30, RZ ;  /* 0x00000030a4a47824 */ /* 0x000fe200078e02ff */
[-C--:B------:R-:W-:Y:S02]  /*7b00*/  LEA.HI.X.SX32 R31, R166, R29.reuse, 0x2, P2 ;  /* 0x0000001da61f7211 */ /* 0x080fe400010f16ff */
[----:B------:R2:W-:Y:S02]  /*7b10*/  RED.E.ADD.F32.FTZ.RN.STRONG.GPU [R34.64], R8 ;  /* 0x000000082200798e */ /* 0x0005e4000c10e78c */
[CC--:B---3--:R-:W-:Y:S03]  /*7b20*/  LEA R4, P1, R164.reuse, R28.reuse, 0x2 ;  /* 0x0000001ca4047211 */ /* 0x0c8fe600078210ff */
[----:B------:R3:W-:Y:S01]  /*7b30*/  RED.E.ADD.F32.FTZ.RN.STRONG.GPU [R30.64], R9 ;  /* 0x000000091e00798e */ /* 0x0007e2000c10e78c */
[-C--:B-1----:R-:W-:Y:S01]  /*7b40*/  LEA.HI.X.SX32 R5, R164, R29.reuse, 0x2, P1 ;  /* 0x0000001da4057211 */ /* 0x082fe200008f16ff */
[----:B------:R-:W-:Y:S04]  /*7b50*/  IMAD.MOV.U32 R164, RZ, RZ, c[0x0][0x22c] ;  /* 0x00008b00ffa47624 */ /* 0x000fe800078e00ff */
[----:B------:R1:W-:Y:S01]  /*7b60*/  RED.E.ADD.F32.FTZ.RN.STRONG.GPU [R4.64], R10 ;  /* 0x0000000a0400798e */ /* 0x0003e2000c10e78c */
[CC--:B----4-:R-:W-:Y:S01]  /*7b70*/  LEA R6, P0, R165.reuse, R28.reuse, 0x2 ;  /* 0x0000001ca5067211 */ /* 0x0d0fe200078010ff */
[----:B------:R-:W-:Y:S03]  /*7b80*/  IMAD R164, R164, c[0x0][0x1c0], RZ ;  /* 0x00007000a4a47a24 */ /* 0x000fe600078e02ff */
[-C--:B--2---:R-:W-:Y:S01]  /*7b90*/  LEA.HI.X.SX32 R7, R165, R29.reuse, 0x2, P0 ;  /* 0x0000001da5077211 */ /* 0x084fe200000f16ff */
[----:B------:R-:W-:Y:S01]  /*7ba0*/  IMAD.SHL.U32 R164, R164, 0x10, RZ ;  /* 0x00000010a4a47824 */ /* 0x000fe200078e00ff */
[C---:B------:R-:W-:Y:S02]  /*7bb0*/  IADD3 R132, R161.reuse, 0x40, RZ ;  /* 0x00000040a1847810 */ /* 0x040fe40007ffe0ff */
[----:B------:R-:W-:Y:S01]  /*7bc0*/  IADD3 R133, R161, 0x40, RZ ;  /* 0x00000040a1857810 */ /* 0x000fe20007ffe0ff */
[----:B------:R2:W-:Y:S01]  /*7bd0*/  RED.E.ADD.F32.FTZ.RN.STRONG.GPU [R6.64], R11 ;  /* 0x0000000b0600798e */ /* 0x0005e2000c10e78c */
[C---:B------:R-:W-:Y:S01]  /*7be0*/  IADD3 R137, R164.reuse, 0x20, RZ ;  /* 0x00000020a4897810 */ /* 0x040fe20007ffe0ff */
[C---:B------:R-:W-:Y:S01]  /*7bf0*/  IMAD.IADD R132, R241.reuse, 0x1, R132 ;  /* 0x00000001f1847824 */ /* 0x040fe200078e0284 */
[C---:B------:R-:W-:Y:S02]  /*7c00*/  IADD3 R136, R164.reuse, 0x20, RZ ;  /* 0x00000020a4887810 */ /* 0x040fe40007ffe0ff */
[----:B------:R4:W-:Y:S01]  /*7c10*/  RED.E.ADD.F32.FTZ.RN.STRONG.GPU [R28.64+0x80], R12 ;  /* 0x0000800c1c00798e */ /* 0x0009e2000c10e78c */
[----:B------:R-:W-:Y:S02]  /*7c20*/  IADD3 R0, R164, 0x20, RZ ;  /* 0x00000020a4007810 */ /* 0x000fe40007ffe0ff */
[----:B------:R-:W-:Y:S01]  /*7c30*/  IMAD.IADD R136, R241, 0x1, R136 ;  /* 0x00000001f1887824 */ /* 0x000fe200078e0288 */
[-C--:B------:R-:W-:Y:S01]  /*7c40*/  LEA R8, P2, R247, R28.reuse, 0x2 ;  /* 0x0000001cf7087211 */ /* 0x080fe200078410ff */
[----:B------:R4:W-:Y:S01]  /*7c50*/  RED.E.ADD.F32.FTZ.RN.STRONG.GPU [R32.64+0x80], R13 ;  /* 0x0000800d2000798e */ /* 0x0009e2000c10e78c */
[C---:B------:R-:W-:Y:S02]  /*7c60*/  IMAD.IADD R0, R241.reuse, 0x1, R0 ;  /* 0x00000001f1007824 */ /* 0x040fe400078e0200 */
[CC--:B---3--:R-:W-:Y:S02]  /*7c70*/  LEA R30, P1, R136.reuse, R28.reuse, 0x2 ;  /* 0x0000001c881e7211 */ /* 0x0c8fe400078210ff */
[----:B------:R-:W-:Y:S01]  /*7c80*/  IMAD.IADD R0, R241, 0x1, R0 ;  /* 0x00000001f1007824 */ /* 0x000fe200078e0200 */
[-C--:B------:R-:W-:Y:S02]  /*7c90*/  LEA.HI.X.SX32 R9, R247, R29.reuse, 0x2, P2 ;  /* 0x0000001df7097211 */ /* 0x080fe400010f16ff */
[CC--:B-1----:R-:W-:Y:S02]  /*7ca0*/  LEA R4, P0, R137.reuse, R28.reuse, 0x2 ;  /* 0x0000001c89047211 */ /* 0x0c2fe400078010ff */
[-C--:B------:R-:W-:Y:S02]  /*7cb0*/  LEA.HI.X.SX32 R31, R136, R29.reuse, 0x2, P1 ;  /* 0x0000001d881f7211 */ /* 0x080fe400008f16ff */
[-C--:B------:R-:W-:Y:S02]  /*7cc0*/  LEA.HI.X.SX32 R5, R137, R29.reuse, 0x2, P0 ;  /* 0x0000001d89057211 */ /* 0x080fe400000f16ff */
[-C--:B------:R-:W-:Y:S01]  /*7cd0*/  LEA R10, P0, R0, R28.reuse, 0x2 ;  /* 0x0000001c000a7211 */ /* 0x080fe200078010ff */
[----:B------:R-:W-:Y:S01]  /*7ce0*/  LDSM.16.MT88.4 R136, [R2+0x18800] ;  /* 0x018800000288783b */ /* 0x000fe20000004200 */
[-C--:B--2---:R-:W-:Y:S02]  /*7cf0*/  LEA R6, P1, R246, R28.reuse, 0x2 ;  /* 0x0000001cf6067211 */ /* 0x084fe400078210ff */
[-C--:B------:R-:W-:Y:S02]  /*7d00*/  LEA.HI.X.SX32 R11, R0, R29.reuse, 0x2, P0 ;  /* 0x0000001d000b7211 */ /* 0x080fe400000f16ff */
[----:B------:R1:W-:Y:S01]  /*7d10*/  RED.E.ADD.F32.FTZ.RN.STRONG.GPU [R4.64], R14 ;  /* 0x0000000e0400798e */ /* 0x0003e2000c10e78c */
[-C--:B------:R-:W-:Y:S02]  /*7d20*/  LEA.HI.X.SX32 R7, R246, R29.reuse, 0x2, P1 ;  /* 0x0000001df6077211 */ /* 0x080fe400008f16ff */
[----:B------:R-:W-:Y:S02]  /*7d30*/  IADD3 R0, R161, 0x40, RZ ;  /* 0x00000040a1007810 */ /* 0x000fe40007ffe0ff */
[----:B------:R2:W-:Y:S01]  /*7d40*/  RED.E.ADD.F32.FTZ.RN.STRONG.GPU [R30.64], R15 ;  /* 0x0000000f1e00798e */ /* 0x0005e2000c10e78c */
[CC--:B----4-:R-:W-:Y:S02]  /*7d50*/  LEA R12, P4, R132.reuse, R28.reuse, 0x2 ;  /* 0x0000001c840c7211 */ /* 0x0d0fe400078810ff */
[C---:B------:R-:W-:Y:S02]  /*7d60*/  IMAD.IADD R0, R241.reuse, 0x1, R0 ;  /* 0x00000001f1007824 */ /* 0x040fe400078e0200 */
[----:B------:R3:W-:Y:S01]  /*7d70*/  RED.E.ADD.F32.FTZ.RN.STRONG.GPU [R10.64], R16 ;  /* 0x000000100a00798e */ /* 0x0007e2000c10e78c */
[-C--:B------:R-:W-:Y:S01]  /*7d80*/  LEA.HI.X.SX32 R13, R132, R29.reuse, 0x2, P4 ;  /* 0x0000001d840d7211 */ /* 0x080fe200020f16ff */
[----:B------:R-:W-:Y:S03]  /*7d90*/  IMAD.IADD R0, R241, 0x1, R0 ;  /* 0x00000001f1007824 */ /* 0x000fe600078e0200 */
[----:B------:R4:W-:Y:S05]  /*7da0*/  RED.E.ADD.F32.FTZ.RN.STRONG.GPU [R8.64], R17 ;  /* 0x000000110800798e */ /* 0x0009ea000c10e78c */
[----:B------:R4:W-:Y:S01]  /*7db0*/  RED.E.ADD.F32.FTZ.RN.STRONG.GPU [R6.64], R18 ;  /* 0x000000120600798e */ /* 0x0009e2000c10e78c */
[-C--:B-1----:R-:W-:Y:S02]  /*7dc0*/  LEA R4, P0, R249, R28.reuse, 0x2 ;  /* 0x0000001cf9047211 */ /* 0x082fe400078010ff */
[-C--:B------:R-:W-:Y:S02]  /*7dd0*/  LEA R14, P5, R133, R28.reuse, 0x2 ;  /* 0x0000001c850e7211 */ /* 0x080fe400078a10ff */
[-C--:B------:R-:W-:Y:S02]  /*7de0*/  LEA.HI.X.SX32 R5, R249, R29.reuse, 0x2, P0 ;  /* 0x0000001df9057211 */ /* 0x080fe400000f16ff */
[-C--:B--2---:R-:W-:Y:S02]  /*7df0*/  LEA.HI.X.SX32 R15, R133, R29.reuse, 0x2, P5 ;  /* 0x0000001d850f7211 */ /* 0x084fe400028f16ff */
[----:B------:R-:W-:Y:S01]  /*7e00*/  LDSM.16.MT88.4 R132, [R2+0x17800] ;  /* 0x017800000284783b */ /* 0x000fe20000004200 */
[CC--:B---3--:R-:W-:Y:S04]  /*7e10*/  LEA R10, P3, R0.reuse, R28.reuse, 0x2 ;  /* 0x0000001c000a7211 */ /* 0x0c8fe800078610ff */
[----:B------:R1:W-:Y:S01]  /*7e20*/  RED.E.ADD.F32.FTZ.RN.STRONG.GPU [R4.64], R19 ;  /* 0x000000130400798e */ /* 0x0003e2000c10e78c */
[-C--:B------:R-:W-:Y:S02]  /*7e30*/  LEA.HI.X.SX32 R11, R0, R29.reuse, 0x2, P3 ;  /* 0x0000001d000b7211 */ /* 0x080fe400018f16ff */
[-C--:B----4-:R-:W-:Y:S02]  /*7e40*/  LEA R8, P2, R245, R28.reuse, 0x2 ;  /* 0x0000001cf5087211 */ /* 0x090fe400078410ff */
[----:B------:R-:W-:Y:S01]  /*7e50*/  RED.E.ADD.F32.FTZ.RN.STRONG.GPU [R28.64+0x100], R20 ;  /* 0x000100141c00798e */ /* 0x000fe2000c10e78c */
[----:B------:R-:W-:Y:S02]  /*7e60*/  IADD3 R0, R3, -0x3000, RZ ;  /* 0xffffd00003007810 */ /* 0x000fe40007ffe0ff */
[-C--:B------:R-:W-:Y:S02]  /*7e70*/  LEA.HI.X.SX32 R9, R245, R29.reuse, 0x2, P2 ;  /* 0x0000001df5097211 */ /* 0x080fe400010f16ff */
[----:B------:R-:W-:Y:S01]  /*7e80*/  RED.E.ADD.F32.FTZ.RN.STRONG.GPU [R32.64+0x100], R21 ;  /* 0x000100152000798e */ /* 0x000fe2000c10e78c */
[CC--:B------:R-:W-:Y:S04]  /*7e90*/  LEA R6, P1, R244.reuse, R28.reuse, 0x2 ;  /* 0x0000001cf4067211 */ /* 0x0c0fe800078210ff */
[----:B------:R-:W-:Y:S01]  /*7ea0*/  RED.E.ADD.F32.FTZ.RN.STRONG.GPU [R14.64], R22 ;  /* 0x000000160e00798e */ /* 0x000fe2000c10e78c */
[-C--:B------:R-:W-:Y:S02]  /*7eb0*/  LEA.HI.X.SX32 R7, R244, R29.reuse, 0x2, P1 ;  /* 0x0000001df4077211 */ /* 0x080fe400008f16ff */
[----:B------:R-:W-:Y:S01]  /*7ec0*/  PLOP3.LUT P1, PT, PT, PT, UP0, 0x80, 0x0 ;  /* 0x000000000000781c */ /* 0x000fe20003f2f008 */
[----:B------:R-:W-:Y:S01]  /*7ed0*/  @UP3 UIADD3 UR10, UP0, UR10, -0x100, URZ ;  /* 0xffffff000a0a3890 */ /* 0x000fe2000ff1e03f */
[----:B------:R-:W-:Y:S03]  /*7ee0*/  RED.E.ADD.F32.FTZ.RN.STRONG.GPU [R12.64], R23 ;  /* 0x000000170c00798e */ /* 0x000fe6000c10e78c */
[----:B------:R-:W-:Y:S02]  /*7ef0*/  @UP3 UIADD3.X UR9, UR9, -0x1, URZ, UP0, !UPT ;  /* 0xffffffff09093890 */ /* 0x000fe400087fe43f */
[----:B------:R-:W-:Y:S01]  /*7f00*/  RED.E.ADD.F32.FTZ.RN.STRONG.GPU [R10.64], R24 ;  /* 0x000000180a00798e */ /* 0x000fe2000c10e78c */
[C---:B-1----:R-:W-:Y:S04]  /*7f10*/  LEA R4, P0, R248.reuse, R28, 0x2 ;  /* 0x0000001cf8047211 */ /* 0x042fe800078010ff */
[----:B------:R-:W-:Y:S01]  /*7f20*/  RED.E.ADD.F32.FTZ.RN.STRONG.GPU [R8.64], R25 ;  /* 0x000000190800798e */ /* 0x000fe2000c10e78c */
[----:B------:R-:W-:Y:S02]  /*7f30*/  LEA.HI.X.SX32 R5, R248, R29, 0x2, P0 ;  /* 0x0000001df8057211 */ /* 0x000fe400000f16ff */
[----:B------:R-:W-:Y:S02]  /*7f40*/  PLOP3.LUT P0, PT, PT, PT, UP2, 0x80, 0x0 ;  /* 0x000000000000781c */ /* 0x000fe40003f0f028 */
[----:B------:R-:W-:Y:S01]  /*7f50*/  RED.E.ADD.F32.FTZ.RN.STRONG.GPU [R6.64], R26 ;  /* 0x0000001a0600798e */ /* 0x000fe2000c10e78c */
[----:B------:R-:W-:Y:S04]  /*7f60*/  @P1 IADD3 R0, R3, 0x3000, RZ ;  /* 0x0000300003001810 */ /* 0x000fe80007ffe0ff */
[----:B------:R-:W-:Y:S05]  /*7f70*/  LDSM.16.MT88.4 R8, [R3] ;  /* 0x000000000308783b */ /* 0x000fea0000004200 */
[----:B------:R-:W-:Y:S05]  /*7f80*/  RED.E.ADD.F32.FTZ.RN.STRONG.GPU [R4.64], R27 ;  /* 0x0000001b0400798e */ /* 0x000fea000c10e78c */
[----:B------:R-:W1:Y:S05]  /*7f90*/  LDSM.16.MT88.4 R4, [R2+0x15000] ;  /* 0x015000000204783b */ /* 0x000e6a0000004200 */
[----:B------:R-:W2:Y:S05]  /*7fa0*/  LDSM.16.MT88.4 R12, [R2+0x17000] ;  /* 0x01700000020c783b */ /* 0x000eaa0000004200 */
[----:B------:R-:W3:Y:S05]  /*7fb0*/  LDSM.16.MT88.4 R16, [R3+0x1000] ;  /* 0x001000000310783b */ /* 0x000eea0000004200 */
[----:B------:R-:W4:Y:S05]  /*7fc0*/  LDSM.16.MT88.4 R28, [R3+0x2000] ;  /* 0x00200000031c783b */ /* 0x000f2a0000004200 */
[----:B------:R-:W-:Y:S05]  /*7fd0*/  LDSM.16.MT88.4 R32, [R2+0x15800] ;  /* 0x015800000220783b */ /* 0x000fea0000004200 */
[----:B------:R-:W3:Y:S05]  /*7fe0*/  LDSM.16.MT88.4 R20, [R3+0x400] ;  /* 0x000400000314783b */ /* 0x000eea0000004200 */
        /* <DEDUP_REMOVED lines=16> */
[----:B------:R-:W2:Y:S05]  /*80f0*/  LDSM.16.MT88.4 R4, [R2+0x16000] ;  /* 0x016000000204783b */ /* 0x000eaa0000004200 */
[----:B------:R-:W3:Y:S02]  /*8100*/  LDSM.16.MT88.4 R28, [R3+0x1800] ;  /* 0x00180000031c783b */ /* 0x000ee40000004200 */
        /* <DEDUP_REMOVED lines=68> */
[----:B------:R1:W-:Y:S01]  /*8550*/  STS [R250], R25 ;  /* 0x00000019fa007388 */ /* 0x0003e20000000800 */
[----:B------:R-:W-:Y:S01]  /*8560*/  FMUL.FTZ R19, R93, c[0x0][0x2e0] ;  /* 0x0000b8005d137a20 */ /* 0x000fe20000410000 */
[----:B------:R-:W-:Y:S01]  /*8570*/  F2FP.PACK_AB R22, R22, R90 ;  /* 0x0000005a1616723e */ /* 0x000fe200000000ff */
[----:B------:R-:W-:Y:S01]  /*8580*/  FMUL.FTZ R94, R94, c[0x0][0x2e0] ;  /* 0x0000b8005e5e7a20 */ /* 0x000fe20000410000 */
[----:B------:R1:W-:Y:S01]  /*8590*/  STS [R250+0x200], R24 ;  /* 0x00020018fa007388 */ /* 0x0003e20000000800 */
        /* <DEDUP_REMOVED lines=66> */
[----:B------:R-:W-:Y:S01]  /*89c0*/  UISETP.NE.AND UP0, UPT, UR26, -0x1, UPT ;  /* 0xffffffff1a00788c */ /* 0x000fe2000bf05270 */
[----:B------:R1:W-:Y:S01]  /*89d0*/  STS [R251+0x4000], R5 ;  /* 0x00400005fb007388 */ /* 0x0003e20000000800 */
[----:B------:R-:W-:Y:S01]  /*89e0*/  F2FP.PACK_AB R46, R47, R46 ;  /* 0x0000002e2f2e723e */ /* 0x000fe200000000ff */
[----:B------:R-:W-:Y:S01]  /*89f0*/  ULDC.64 UR8, c[0x0][0x3a0] ;  /* 0x0000e80000087ab9 */ /* 0x000fe20000000a00 */
[----:B------:R-:W-:Y:S01]  /*8a00*/  F2FP.PACK_AB R0, R0, R126 ;  /* 0x0000007e0000723e */ /* 0x000fe200000000ff */
[----:B------:R1:W-:Y:S01]  /*8a10*/  STS [R251+0x4200], R4 ;  /* 0x00420004fb007388 */ /* 0x0003e20000000800 */
[----:B------:R-:W-:-:S02]  /*8a20*/  F2FP.PACK_AB R52, R53, R52 ;  /* 0x000000343534723e */ /* 0x000fc400000000ff */
[----:B------:R-:W-:Y:S01]  /*8a30*/  F2FP.PACK_AB R54, R55, R54 ;  /* 0x000000363736723e */ /* 0x000fe200000000ff */
[----:B------:R1:W-:Y:S01]  /*8a40*/  STS [R250+0x5000], R7 ;  /* 0x00500007fa007388 */ /* 0x0003e20000000800 */
[----:B------:R-:W-:Y:S01]  /*8a50*/  F2FP.PACK_AB R64, R65, R64 ;  /* 0x000000404140723e */ /* 0x000fe200000000ff */
[----:B------:R-:W-:Y:S01]  /*8a60*/  @UP0 UIADD3 UR6, UR19, UR26, URZ ;  /* 0x0000001a13060290 */ /* 0x000fe2000fffe03f */
[----:B------:R-:W-:Y:S01]  /*8a70*/  F2FP.PACK_AB R66, R67, R66 ;  /* 0x000000424342723e */ /* 0x000fe200000000ff */
[----:B------:R1:W-:Y:S01]  /*8a80*/  STS [R250+0x5200], R6 ;  /* 0x00520006fa007388 */ /* 0x0003e20000000800 */
[----:B------:R-:W-:Y:S01]  /*8a90*/  F2FP.PACK_AB R56, R57, R56 ;  /* 0x000000383938723e */ /* 0x000fe200000000ff */
[----:B------:R-:W-:Y:S01]  /*8aa0*/  @UP0 UIMAD.WIDE.U32 UR4, UR6, UR8, URZ ;  /* 0x00000008060402a5 */ /* 0x000fe2000f8e003f */
[----:B------:R-:W-:Y:S01]  /*8ab0*/  F2FP.PACK_AB R58, R59, R58 ;  /* 0x0000003a3b3a723e */ /* 0x000fe200000000ff */
[----:B------:R1:W-:Y:S01]  /*8ac0*/  STS [R251+0x5000], R3 ;  /* 0x00500003fb007388 */ /* 0x0003e20000000800 */
[----:B------:R-:W-:Y:S01]  /*8ad0*/  F2FP.PACK_AB R60, R61, R60 ;  /* 0x0000003c3d3c723e */ /* 0x000fe200000000ff */
[----:B------:R-:W-:Y:S01]  /*8ae0*/  @UP0 UIMAD UR15, UR6, UR9, UR5 ;  /* 0x00000009060f02a4 */ /* 0x000fe2000f8e0205 */
[----:B------:R-:W-:Y:S01]  /*8af0*/  F2FP.PACK_AB R62, R63, R62 ;  /* 0x0000003e3f3e723e */ /* 0x000fe200000000ff */
[----:B------:R1:W-:Y:S01]  /*8b00*/  STS [R251+0x5200], R0 ;  /* 0x00520000fb007388 */ /* 0x0003e20000000800 */
[----:B------:R-:W-:Y:S01]  /*8b10*/  F2FP.PACK_AB R68, R69, R68 ;  /* 0x000000444544723e */ /* 0x000fe200000000ff */
[----:B------:R-:W-:Y:S01]  /*8b20*/  @UP0 UMOV UR11, UR4 ;  /* 0x00000004000b0c82 */ /* 0x000fe20008000000 */
[----:B------:R-:W-:Y:S01]  /*8b30*/  F2FP.PACK_AB R70, R71, R70 ;  /* 0x000000464746723e */ /* 0x000fe200000000ff */
[----:B------:R1:W-:Y:S01]  /*8b40*/  STS [R250+0x6000], R36 ;  /* 0x00600024fa007388 */ /* 0x0003e20000000800 */
[----:B------:R-:W-:-:S02]  /*8b50*/  F2FP.PACK_AB R80, R81, R80 ;  /* 0x000000505150723e */ /* 0x000fc400000000ff */
[----:B------:R-:W-:Y:S01]  /*8b60*/  F2FP.PACK_AB R82, R83, R82 ;  /* 0x000000525352723e */ /* 0x000fe200000000ff */
[----:B------:R1:W-:Y:S01]  /*8b70*/  STS [R250+0x6200], R38 ;  /* 0x00620026fa007388 */ /* 0x0003e20000000800 */
[----:B------:R-:W-:Y:S02]  /*8b80*/  F2FP.PACK_AB R72, R73, R72 ;  /* 0x000000484948723e */ /* 0x000fe400000000ff */
[----:B------:R-:W-:Y:S01]  /*8b90*/  F2FP.PACK_AB R74, R75, R74 ;  /* 0x0000004a4b4a723e */ /* 0x000fe200000000ff */
[----:B------:R1:W-:Y:S01]  /*8ba0*/  STS [R251+0x6000], R48 ;  /* 0x00600030fb007388 */ /* 0x0003e20000000800 */
[----:B------:R-:W-:Y:S02]  /*8bb0*/  F2FP.PACK_AB R76, R77, R76 ;  /* 0x0000004c4d4c723e */ /* 0x000fe400000000ff */
[----:B------:R-:W-:Y:S01]  /*8bc0*/  F2FP.PACK_AB R78, R79, R78 ;  /* 0x0000004e4f4e723e */ /* 0x000fe200000000ff */
[----:B------:R1:W-:Y:S01]  /*8bd0*/  STS [R251+0x6200], R50 ;  /* 0x00620032fb007388 */ /* 0x0003e20000000800 */
[----:B------:R-:W-:-:S03]  /*8be0*/  PLOP3.LUT P0, PT, PT, PT, UP0, 0x80, 0x0 ;  /* 0x000000000000781c */ /* 0x000fc60003f0f008 */
        /* <DEDUP_REMOVED lines=33> */
.L_x_473:
        /* <DEDUP_REMOVED lines=18> */
.L_x_474:
[----:B------:R-:W-:Y:S01]  /*8f20*/  BAR.SYNC.DEFER_BLOCKING 0x0 ;  /* 0x0000000000007b1d */ /* 0x000fe20000010000 */
[----:B------:R-:W-:Y:S01]  /*8f30*/  USHF.L.U32 UR4, UR18, 0x7, URZ ;  /* 0x0000000712047899 */ /* 0x000fe2000800063f */
[--C-:B-1----:R-:W-:Y:S01]  /*8f40*/  SHF.R.S32.HI R7, RZ, 0x1f, R222.reuse ;  /* 0x0000001fff077819 */ /* 0x102fe200000114de */
[----:B------:R-:W-:Y:S02]  /*8f50*/  IMAD.MOV.U32 R6, RZ, RZ, R222 ;  /* 0x000000ffff067224 */ /* 0x000fe400078e00de */
[----:B------:R-:W-:Y:S01]  /*8f60*/  USHF.R.S32.HI UR8, URZ, 0x1f, UR4 ;  /* 0x0000001f3f087899 */ /* 0x000fe20008011404 */
[----:B------:R-:W1:Y:S01]  /*8f70*/  S2R R8, SR_TID.X ;  /* 0x0000000000087919 */ /* 0x000e620000002100 */
[----:B------:R-:W-:Y:S01]  /*8f80*/  ULDC.64 UR6, c[0x0][0x3a0] ;  /* 0x0000e80000067ab9 */ /* 0x000fe20000000a00 */
[----:B------:R-:W-:Y:S01]  /*8f90*/  IMAD.U32 R21, RZ, RZ, UR4 ;  /* 0x00000004ff157e24 */ /* 0x000fe2000f8e00ff */
[----:B------:R-:W-:Y:S01]  /*8fa0*/  UIMAD UR5, UR8, UR6, URZ ;  /* 0x00000006080572a4 */ /* 0x000fe2000f8e023f */
[----:B------:R-:W-:Y:S02]  /*8fb0*/  BSSY B0, `(.L_x_475) ;  /* 0x000002d000007945 */ /* 0x000fe40003800000 */
[----:B------:R-:W-:Y:S01]  /*8fc0*/  IMAD.WIDE.U32 R4, R21, c[0x0][0x3a0], R6 ;  /* 0x0000e80015047a25 */ /* 0x000fe200078e0006 */
[----:B------:R-:W-:-:S03]  /*8fd0*/  UIMAD UR5, UR4, UR7, UR5 ;  /* 0x00000007040572a4 */ /* 0x000fc6000f8e0205 */
[----:B------:R-:W-:Y:S01]  /*8fe0*/  ULDC.64 UR6, c[0x0][0x3b8] ;  /* 0x0000ee0000067ab9 */ /* 0x000fe20000000a00 */
[----:B------:R-:W-:Y:S01]  /*8ff0*/  IADD3 R4, P0, R4, UR11, RZ ;  /* 0x0000000b04047c10 */ /* 0x000fe2000ff1e0ff */
[----:B------:R-:W-:Y:S01]  /*9000*/  UIMAD UR6, UR58, UR6, URZ ;  /* 0x000000063a0672a4 */ /* 0x000fe2000f8e023f */
[----:B------:R-:W-:Y:S01]  /*9010*/  IMAD.U32 R3, RZ, RZ, UR5 ;  /* 0x00000005ff037e24 */ /* 0x000fe2000f8e00ff */
[----:B------:R-:W-:Y:S02]  /*9020*/  UIMAD UR5, UR18, -0x80, UR14 ;  /* 0xffffff80120578a4 */ /* 0x000fe4000f8e020e */
[----:B------:R-:W-:Y:S01]  /*9030*/  UIMAD UR6, UR35, UR7, UR6 ;  /* 0x00000007230672a4 */ /* 0x000fe2000f8e0206 */
[----:B------:R2:W3:Y:S01]  /*9040*/  LDS.128 R32, [R160+0xa000] ;  /* 0x00a00000a0207984 */ /* 0x0004e20000000c00 */
[----:B------:R-:W-:-:S03]  /*9050*/  IADD3.X R5, R5, UR15, R3, P0, !PT ;  /* 0x0000000f05057c10 */ /* 0x000fc600087fe403 */
[----:B------:R2:W4:Y:S01]  /*9060*/  LDS.128 R28, [R160+0xc000] ;  /* 0x00c00000a01c7984 */ /* 0x0005220000000c00 */
[----:B-1----:R-:W-:-:S03]  /*9070*/  SHF.R.S32.HI R0, RZ, 0x1f, R8 ;  /* 0x0000001fff007819 */ /* 0x002fc60000011408 */
[----:B------:R2:W1:Y:S01]  /*9080*/  LDS.128 R24, [R160+0xe000] ;  /* 0x00e00000a0187984 */ /* 0x0004620000000c00 */
[----:B------:R-:W-:Y:S01]  /*9090*/  LEA.HI R0, R0, R8, RZ, 0x2 ;  /* 0x0000000800007211 */ /* 0x000fe200078f10ff */
[----:B------:R-:W-:Y:S02]  /*90a0*/  IMAD.U32 R8, RZ, RZ, UR35 ;  /* 0x00000023ff087e24 */ /* 0x000fe4000f8e00ff */
[----:B------:R2:W1:Y:S01]  /*90b0*/  LDS.128 R44, [R160+0xf000] ;  /* 0x00f00000a02c7984 */ /* 0x0004620000000c00 */
[----:B------:R-:W-:Y:S01]  /*90c0*/  SHF.R.S32.HI R0, RZ, 0x2, R0 ;  /* 0x00000002ff007819 */ /* 0x000fe20000011400 */
[----:B------:R-:W-:Y:S02]  /*90d0*/  IMAD.WIDE.U32 R8, R8, c[0x0][0x3b8], R4 ;  /* 0x0000ee0008087a25 */ /* 0x000fe400078e0004 */
[----:B------:R2:W1:Y:S01]  /*90e0*/  LDS.128 R56, [R160+0x10000] ;  /* 0x01000000a0387984 */ /* 0x0004620000000c00 */
[----:B------:R-:W-:-:S03]  /*90f0*/  ISETP.GE.AND P4, PT, R0, UR5, PT ;  /* 0x0000000500007c0c */ /* 0x000fc6000bf86270 */
[----:B------:R2:W1:Y:S01]  /*9100*/  LDS.128 R40, [R160+0x11000] ;  /* 0x01100000a0287984 */ /* 0x0004620000000c00 */
[----:B------:R-:W-:Y:S02]  /*9110*/  IADD3 R20, R9, UR6, RZ ;  /* 0x0000000609147c10 */ /* 0x000fe4000fffe0ff */
[----:B------:R-:W-:Y:S01]  /*9120*/  SHF.R.S32.HI R22, RZ, 0x1f, R0 ;  /* 0x0000001fff167819 */ /* 0x000fe20000011400 */
        /* <DEDUP_REMOVED lines=21> */
.L_x_476:
[----:B------:R-:W-:Y:S05]  /*9280*/  BSYNC B0 ;  /* 0x0000000000007941 */ /* 0x000fea0003800000 */
.L_x_475:
[----:B------:R-:W-:Y:S01]  /*9290*/  IADD3 R3, R0, 0x40, RZ ;  /* 0x0000004000037810 */ /* 0x000fe20007ffe0ff */
[----:B------:R-:W-:Y:S03]  /*92a0*/  BSSY B0, `(.L_x_477) ;  /* 0x0000013000007945 */ /* 0x000fe60003800000 */
[----:B------:R-:W-:-:S13]  /*92b0*/  ISETP.GE.AND P3, PT, R3, UR5, PT ;  /* 0x0000000503007c0c */ /* 0x000fda000bf66270 */
        /* <DEDUP_REMOVED lines=17> */
.L_x_478:
[----:B------:R-:W-:Y:S05]  /*93d0*/  BSYNC B0 ;  /* 0x0000000000007941 */ /* 0x000fea0003800000 */
.L_x_477:
        /* <DEDUP_REMOVED lines=15> */
[----:B---3--:R-:W-:Y:S01]  /*94d0*/  MOV R5, R3 ;  /* 0x0000000300057202 */ /* 0x008fe20000000f00 */
        /* <DEDUP_REMOVED lines=13> */
.L_x_480:
[----:B------:R-:W-:Y:S05]  /*95b0*/  BSYNC B0 ;  /* 0x0000000000007941 */ /* 0x000fea0003800000 */
.L_x_479:
        /* <DEDUP_REMOVED lines=16> */
.L_x_456:
[----:B------:R-:W-:Y:S05]  /*96c0*/  BSYNC B1 ;  /* 0x0000000000017941 */ /* 0x000fea0003800000 */
.L_x_442:
        /* <DEDUP_REMOVED lines=11> */
.L_x_481:
[----:B------:R-:W-:Y:S05]  /*9780*/  EXIT ;  /* 0x000000000000794d */ /* 0x000fea0003800000 */
.L_x_483:
        /* <DEDUP_REMOVED lines=15> */
.L_x_681:


//--------------------- .text._ZN5flash44flash_bwd_dq_dk_dv_loop_seqk_parallel_kernelI23Flash_bwd_kernel_traitsILi96ELi64ELi128ELi8ELi2ELi4ELi4ELb0ELb0EN7cutlass6half_tE19Flash_kernel_traitsILi96ELi64ELi128ELi8ES3_EELb1ELb1ELb0ELb0ELb1ELb1ELb0EEEvNS_16Flash_bwd_paramsE --------------------------
	.section	.text._ZN5flash44flash_bwd_dq_dk_dv_loop_seqk_parallel_kernelI23Flash_bwd_kernel_traitsILi96ELi64ELi128ELi8ELi2ELi4ELi4ELb0ELb0EN7cutlass6half_tE19Flash_kernel_traitsILi96ELi64ELi128ELi8ES3_EELb1ELb1ELb0ELb0ELb1ELb1ELb0EEEvNS_16Flash_bwd_paramsE,"ax",@progbits
	.sectioninfo	@"SHI_REGISTERS=255"
	.align	128
        .global         _ZN5flash44flash_bwd_dq_dk_dv_loop_seqk_parallel_kernelI23Flash_bwd_kernel_traitsILi96ELi64ELi128ELi8ELi2ELi4ELi4ELb0ELb0EN7cutlass6half_tE19Flash_kernel_traitsILi96ELi64ELi128ELi8ES3_EELb1ELb1ELb0ELb0ELb1ELb1ELb0EEEvNS_16Flash_bwd_paramsE
        .type           _ZN5flash44flash_bwd_dq_dk_dv_loop_seqk_parallel_kernelI23Flash_bwd_kernel_traitsILi96ELi64ELi128ELi8ELi2ELi4ELi4ELb0ELb0EN7cutlass6half_tE19Flash_kernel_traitsILi96ELi64ELi128ELi8ES3_EELb1ELb1ELb0ELb0ELb1ELb1ELb0EEEvNS_16Flash_bwd_paramsE,@function
        .size           _ZN5flash44flash_bwd_dq_dk_dv_loop_seqk_parallel_kernelI23Flash_bwd_kernel_traitsILi96ELi64ELi128ELi8ELi2ELi4ELi4ELb0ELb0EN7cutlass6half_tE19Flash_kernel_traitsILi96ELi64ELi128ELi8ES3_EELb1ELb1ELb0ELb0ELb1ELb1ELb0EEEvNS_16Flash_bwd_paramsE,(.L_x_682 - _ZN5flash44flash_bwd_dq_dk_dv_loop_seqk_parallel_kernelI23Flash_bwd_kernel_traitsILi96ELi64ELi128ELi8ELi2ELi4ELi4ELb0ELb0EN7cutlass6half_tE19Flash_kernel_traitsILi96ELi64ELi128ELi8ES3_EELb1ELb1ELb0ELb0ELb1ELb1ELb0EEEvNS_16Flash_bwd_paramsE)
        .other          _ZN5flash44flash_bwd_dq_dk_dv_loop_seqk_parallel_kernelI23Flash_bwd_kernel_traitsILi96ELi64ELi128ELi8ELi2ELi4ELi4ELb0ELb0EN7cutlass6half_tE19Flash_kernel_traitsILi96ELi64ELi128ELi8ES3_EELb1ELb1ELb0ELb0ELb1ELb1ELb0EEEvNS_16Flash_bwd_paramsE,@"STO_CUDA_ENTRY STV_DEFAULT"
_ZN5flash44flash_bwd_dq_dk_dv_loop_seqk_parallel_kernelI23Flash_bwd_kernel_traitsILi96ELi64ELi128ELi8ELi2ELi4ELi4ELb0ELb0EN7cutlass6half_tE19Flash_kernel_traitsILi96ELi64ELi128ELi8ES3_EELb1ELb1ELb0ELb0ELb1ELb1ELb0EEEvNS_16Flash_bwd_paramsE:
.text._ZN5flash44flash_bwd_dq_dk_dv_loop_seqk_parallel_kernelI23Flash_bwd_kernel_traitsILi96ELi64ELi128ELi8ELi2ELi4ELi4ELb0ELb0EN7cutlass6half_tE19Flash_kernel_traitsILi96ELi64ELi128ELi8ES3_EELb1ELb1ELb0ELb0ELb1ELb1ELb0EEEvNS_16Flash_bwd_paramsE:
        /* <DEDUP_REMOVED lines=17> */
[----:B------:R-:W-:Y:S02]  /*0110*/  USHF.R.S32.HI UR5, URZ, 0x1f, UR4 ;  /* 0x0000001f3f057899 */ /* 0x000fe40008011404 */
[----:B------:R-:W-:-:S02]  /*0120*/  USHF.L.U32 UR9, UR10, 0x6, URZ ;  /* 0x000000060a097899 */ /* 0x000fc4000800063f */
[----:B------:R-:W-:Y:S02]  /*0130*/  UIMAD.WIDE.U32 UR14, UR4, UR6, URZ ;  /* 0x00000006040e72a5 */ /* 0x000fe4000f8e003f */
[----:B------:R-:W-:Y:S02]  /*0140*/  UIMAD UR6, UR5, UR6, URZ ;  /* 0x00000006050672a4 */ /* 0x000fe4000f8e023f */
[----:B------:R-:W-:Y:S02]  /*0150*/  USHF.R.S32.HI UR7, URZ, 0x1f, UR9 ;  /* 0x0000001f3f077899 */ /* 0x000fe40008011409 */
[----:B------:R-:W-:Y:S01]  /*0160*/  ULDC.64 UR16, c[0x0][0x118] ;  /* 0x0000460000107ab9 */ /* 0x000fe20000000a00 */
        /* <DEDUP_REMOVED lines=12> */
[----:B------:R-:W-:Y:S02]  /*0230*/  LOP3.LUT R7, R18, 0xfffffff8, RZ, 0xc0, !PT ;  /* 0xfffffff812077812 */ /* 0x000fe400078ec0ff */
[----:B------:R-:W-:-:S02]  /*0240*/  LOP3.LUT R4, R4, 0xfffffffe, RZ, 0xc0, !PT ;  /* 0xfffffffe04047812 */ /* 0x000fc400078ec0ff */
        /* <DEDUP_REMOVED lines=8> */
[----:B------:R-:W-:Y:S02]  /*02d0*/  SHF.R.S32.HI R4, RZ, 0x1f, R2 ;  /* 0x0000001fff047819 */ /* 0x000fe40000011402 */
[----:B------:R-:W-:Y:S01]  /*02e0*/  LEA.HI R8, R5, R248, RZ, 0x1 ;  /* 0x000000f805087211 */ /* 0x000fe200078f08ff */
[----:B------:R-:W-:Y:S01]  /*02f0*/  IMAD.SHL.U32 R250, R19, 0x8, RZ ;  /* 0x0000000813fa7824 */ /* 0x000fe200078e00ff */
[----:B------:R-:W-:-:S02]  /*0300*/  LEA.HI R208, R6, R3, RZ, 0x2 ;  /* 0x0000000306d07211 */ /* 0x000fc400078f10ff */
[-C--:B------:R-:W-:Y:S02]  /*0310*/  LEA.HI R3, R2, R0.reuse, RZ, 0x1 ;  /* 0x0000000002037211 */ /* 0x080fe400078f08ff */
[----:B------:R-:W-:Y:S02]  /*0320*/  LEA.HI R2, R4, R0, RZ, 0x2 ;  /* 0x0000000004027211 */ /* 0x000fe400078f10ff */
[----:B------:R-:W-:Y:S02]  /*0330*/  LOP3.LUT R4, R8, 0x7fffffe, RZ, 0xc0, !PT ;  /* 0x07fffffe08047812 */ /* 0x000fe400078ec0ff */
[----:B------:R-:W-:Y:S02]  /*0340*/  SHF.R.S32.HI R8, RZ, 0x3, R18 ;  /* 0x00000003ff087819 */ /* 0x000fe40000011412 */
[----:B------:R-:W-:Y:S01]  /*0350*/  LOP3.LUT R6, R3, 0xfffffffe, RZ, 0xc0, !PT ;  /* 0xfffffffe03067812 */ /* 0x000fe200078ec0ff */
[----:B------:R-:W-:Y:S01]  /*0360*/  IMAD.IADD R3, R248, 0x1, -R4 ;  /* 0x00000001f8037824 */ /* 0x000fe200078e0a04 */
[----:B------:R-:W-:Y:S01]  /*0370*/  LOP3.LUT R2, R2, 0xfffffffc, RZ, 0xc0, !PT ;  /* 0xfffffffc02027812 */ /* 0x000fe200078ec0ff */
[----:B------:R-:W-:Y:S01]  /*0380*/  IMAD.SHL.U32 R4, R8, 0x40, RZ ;  /* 0x0000004008047824 */ /* 0x000fe200078e00ff */
[----:B------:R-:W-:Y:S01]  /*0390*/  LEA.HI R10, R12, R12, RZ, 0x1 ;  /* 0x0000000c0c0a7211 */ /* 0x000fe200078f08ff */
[C---:B------:R-:W-:Y:S01]  /*03a0*/  IMAD.IADD R244, R0.reuse, 0x1, -R6 ;  /* 0x0000000100f47824 */ /* 0x040fe200078e0a06 */
[----:B------:R-:W-:Y:S01]  /*03b0*/  SHF.R.S32.HI R21, RZ, 0x6, R13 ;  /* 0x00000006ff157819 */ /* 0x000fe2000001140d */
[----:B------:R-:W-:Y:S01]  /*03c0*/  IMAD.IADD R11, R0, 0x1, -R2 ;  /* 0x00000001000b7824 */ /* 0x000fe200078e0a02 */
[----:B------:R-:W-:Y:S01]  /*03d0*/  LOP3.LUT R2, R10, 0x7fffffe, RZ, 0xc0, !PT ;  /* 0x07fffffe0a027812 */ /* 0x000fe200078ec0ff */
[----:B------:R-:W-:Y:S01]  /*03e0*/  IMAD R8, R0, 0x8, R3 ;  /* 0x0000000800087824 */ /* 0x000fe200078e0203 */
[----:B------:R-:W-:-:S02]  /*03f0*/  LOP3.LUT R0, R4, 0xc0, RZ, 0xc0, !PT ;  /* 0x000000c004007812 */ /* 0x000fc400078ec0ff */
[----:B------:R-:W-:Y:S01]  /*0400*/  SHF.R.S32.HI R3, RZ, 0x1f, R5 ;  /* 0x0000001fff037819 */ /* 0x000fe20000011405 */
[----:B------:R-:W-:Y:S01]  /*0410*/  IMAD.IADD R4, R12, 0x1, -R2 ;  /* 0x000000010c047824 */ /* 0x000fe200078e0a02 */
[----:B------:R-:W-:Y:S02]  /*0420*/  SHF.R.U32.HI R6, RZ, 0x3, R0 ;  /* 0x00000003ff067819 */ /* 0x000fe40000011600 */
[----:B------:R-:W-:Y:S01]  /*0430*/  LOP3.LUT R5, R0, 0x18, R250, 0xf8, !PT ;  /* 0x0000001800057812 */ /* 0x000fe200078ef8fa */
[----:B------:R-:W-:Y:S01]  /*0440*/  IMAD R0, R21, 0x4, R16 ;  /* 0x0000000415007824 */ /* 0x000fe200078e0210 */
[----:B------:R-:W-:Y:S01]  /*0450*/  LEA.HI R3, R3, R248, RZ, 0x3 ;  /* 0x000000f803037211 */ /* 0x000fe200078f18ff */
[----:B------:R-:W-:Y:S01]  /*0460*/  IMAD.SHL.U32 R21, R21, 0x20, RZ ;  /* 0x0000002015157824 */ /* 0x000fe200078e00ff */
[----:B------:R-:W-:Y:S01]  /*0470*/  LOP3.LUT R5, R5, R6, RZ, 0x3c, !PT ;  /* 0x0000000605057212 */ /* 0x000fe200078e3cff */
[----:B------:R-:W-:Y:S01]  /*0480*/  IMAD R168, R0, 0x8, R4 ;  /* 0x0000000800a87824 */ /* 0x000fe200078e0204 */
[----:B------:R-:W-:-:S02]  /*0490*/  SHF.R.S32.HI R4, RZ, 0x1f, R7 ;  /* 0x0000001fff047819 */ /* 0x000fc40000011407 */
[-C--:B------:R-:W-:Y:S01]  /*04a0*/  LEA.HI R2, R7, R7.reuse, RZ, 0x1 ;  /* 0x0000000707027211 */ /* 0x080fe200078f08ff */
[----:B------:R-:W-:Y:S01]  /*04b0*/  IMAD.U32 R5, R8, 0x20, R5 ;  /* 0x0000002008057824 */ /* 0x000fe200078e0005 */
[----:B------:R-:W-:Y:S02]  /*04c0*/  LOP3.LUT R0, R3, 0xfffffff8, RZ, 0xc0, !PT ;  /* 0xfffffff803007812 */ /* 0x000fe400078ec0ff */
[----:B------:R-:W-:Y:S02]  /*04d0*/  LEA.HI R8, R4, R7, RZ, 0x3 ;  /* 0x0000000704087211 */ /* 0x000fe400078f18ff */
[----:B------:R-:W-:Y:S01]  /*04e0*/  SHF.R.S32.HI R6, RZ, 0x1, R2 ;  /* 0x00000001ff067819 */ /* 0x000fe20000011402 */
[----:B------:R-:W-:Y:S01]  /*04f0*/  IMAD.IADD R0, R248, 0x1, -R0 ;  /* 0x00000001f8007824 */ /* 0x000fe200078e0a00 */
[----:B------:R-:W-:Y:S01]  /*0500*/  SHF.R.S32.HI R3, RZ, 0x1f, R2 ;  /* 0x0000001fff037819 */ /* 0x000fe20000011402 */
[----:B------:R1:W-:Y:S01]  /*0510*/  STL [R1], R5 ;  /* 0x0000000501007387 */ /* 0x0003e20000100800 */
[----:B------:R-:W-:-:S02]  /*0520*/  LOP3.LUT R4, R2, 0x7fffffe, RZ, 0xc0, !PT ;  /* 0x07fffffe02047812 */ /* 0x000fc400078ec0ff */
[----:B------:R-:W-:Y:S01]  /*0530*/  LOP3.LUT R2, R8, 0xfffffff8, RZ, 0xc0, !PT ;  /* 0xfffffff808027812 */ /* 0x000fe200078ec0ff */
[----:B------:R2:W-:Y:S01]  /*0540*/  STL [R1+0x4], R21 ;  /* 0x0000041501007387 */ /* 0x0005e20000100800 */
[----:B------:R-:W-:Y:S01]  /*0550*/  LOP3.LUT P4, RZ, R0, 0x2, RZ, 0xc0, !PT ;  /* 0x0000000200ff7812 */ /* 0x000fe2000788c0ff */
[C---:B------:R-:W-:Y:S01]  /*0560*/  IMAD.IADD R14, R7.reuse, 0x1, -R4 ;  /* 0x00000001070e7824 */ /* 0x040fe200078e0a04 */
[----:B------:R-:W-:Y:S01]  /*0570*/  SHF.R.S32.HI R9, RZ, 0x7, R20 ;  /* 0x00000007ff097819 */ /* 0x000fe20000011414 */
[----:B------:R-:W-:Y:S01]  /*0580*/  IMAD.IADD R17, R7, 0x1, -R2 ;  /* 0x0000000107117824 */ /* 0x000fe200078e0a02 */
[----:B------:R-:W-:Y:S01]  /*0590*/  SHF.R.S32.HI R208, RZ, 0x2, R208 ;  /* 0x00000002ffd07819 */ /* 0x000fe200000114d0 */
[----:B------:R-:W-:Y:S02]  /*05a0*/  IMAD.SHL.U32 R2, R12, 0x40, RZ ;  /* 0x000000400c027824 */ /* 0x000fe400078e00ff */
[----:B------:R-:W-:Y:S02]  /*05b0*/  IMAD.SHL.U32 R4, R11, 0x10, RZ ;  /* 0x000000100b047824 */ /* 0x000fe400078e00ff */
[----:B------:R-:W-:Y:S01]  /*05c0*/  IMAD.SHL.U32 R7, R19, 0x2, RZ ;  /* 0x0000000213077824 */ /* 0x000fe200078e00ff */
[----:B------:R-:W-:Y:S01]  /*05d0*/  LOP3.LUT R2, R2, 0x1c0, RZ, 0xc0, !PT ;  /* 0x000001c002027812 */ /* 0x000fe200078ec0ff */
[----:B------:R-:W-:-:S03]  /*05e0*/  IMAD R208, R244, 0x10, R208 ;  /* 0x00000010f4d07824 */ /* 0x000fc600078e02d0 */
[----:B------:R-:W-:Y:S02]  /*05f0*/  SHF.R.U32.HI R12, RZ, 0x3, R2 ;  /* 0x00000003ff0c7819 */ /* 0x000fe40000011602 */
[----:B-1----:R-:W-:Y:S02]  /*0600*/  LEA.HI R5, R3, R6, RZ, 0x2 ;  /* 0x0000000603057211 */ /* 0x002fe400078f10ff */
[----:B------:R-:W-:Y:S02]  /*0610*/  LOP3.LUT R3, R0, 0x1, RZ, 0xc0, !PT ;  /* 0x0000000100037812 */ /* 0x000fe400078ec0ff */
[----:B------:R-:W-:Y:S02]  /*0620*/  LOP3.LUT R5, R5, 0xfffffffc, RZ, 0xc0, !PT ;  /* 0xfffffffc05057812 */ /* 0x000fe400078ec0ff */
[----:B------:R-:W-:Y:S02]  /*0630*/  ISETP.NE.U32.AND P5, PT, R3, 0x1, PT ;  /* 0x000000010300780c */ /* 0x000fe40003fa5070 */
[----:B------:R-:W-:Y:S01]  /*0640*/  SHF.R.S32.HI R3, RZ, 0x1, R10 ;  /* 0x00000001ff037819 */ /* 0x000fe2000001140a */
[----:B------:R-:W-:Y:S01]  /*0650*/  IMAD.IADD R15, R6, 0x1, -R5 ;  /* 0x00000001060f7824 */ /* 0x000fe200078e0a05 */
[----:B------:R-:W-:-:S02]  /*0660*/  LEA.HI R10, R0, R0, RZ, 0x1 ;  /* 0x00000000000a7211 */ /* 0x000fc400078f08ff */
[----:B------:R-:W-:Y:S01]  /*0670*/  LOP3.LUT R6, R2, 0x30, R4, 0xf8, !PT ;  /* 0x0000003002067812 */ /* 0x000fe200078ef804 */
[C---:B------:R-:W-:Y:S01]  /*0680*/  IMAD.SHL.U32 R5, R3.reuse, 0x40, RZ ;  /* 0x0000004003057824 */ /* 0x040fe200078e00ff */
[----:B------:R-:W-:Y:S02]  /*0690*/  LOP3.LUT R4, R10, 0x3fffffe, RZ, 0xc0, !PT ;  /* 0x03fffffe0a047812 */ /* 0x000fe400078ec0ff */
[----:B------:R-:W-:Y:S02]  /*06a0*/  LOP3.LUT P6, RZ, R3, 0x2, RZ, 0xc0, !PT ;  /* 0x0000000203ff7812 */ /* 0x000fe400078cc0ff */
[----:B------:R-:W-:Y:S01]  /*06b0*/  SHF.R.S32.HI R3, RZ, 0x3, R8 ;  /* 0x00000003ff037819 */ /* 0x000fe20000011408 */
[C---:B------:R-:W-:Y:S01]  /*06c0*/  IMAD.IADD R13, R0.reuse, 0x1, -R4 ;  /* 0x00000001000d7824 */ /* 0x040fe200078e0a04 */
[----:B------:R-:W-:Y:S01]  /*06d0*/  LOP3.LUT R2, R5, 0xc0, RZ, 0xc0, !PT ;  /* 0x000000c005027812 */ /* 0x000fe200078ec0ff */
[----:B------:R-:W-:Y:S01]  /*06e0*/  IMAD.SHL.U32 R0, R0, 0x40, RZ ;  /* 0x0000004000007824 */ /* 0x000fe200078e00ff */
[----:B------:R-:W-:Y:S01]  /*06f0*/  LOP3.LUT R6, R6, 0x8, R18, 0xf8, !PT ;  /* 0x0000000806067812 */ /* 0x000fe200078ef812 */
[----:B------:R-:W-:Y:S01]  /*0700*/  IMAD R14, R3, 0x8, R14 ;  /* 0x00000008030e7824 */ /* 0x000fe200078e020e */
[----:B------:R-:W-:Y:S01]  /*0710*/  LOP3.LUT R5, R2, 0x8, R18, 0xf8, !PT ;  /* 0x0000000802057812 */ /* 0x000fe200078ef812 */
[C---:B------:R-:W-:Y:S01]  /*0720*/  IMAD R19, R11.reuse, 0x2, R3 ;  /* 0x000000020b137824 */ /* 0x040fe200078e0203 */
[----:B------:R-:W-:Y:S01]  /*0730*/  LOP3.LUT R0, R0, 0x1c0, RZ, 0xc0, !PT ;  /* 0x000001c000007812 */ /* 0x000fe200078ec0ff */
[----:B------:R-:W-:Y:S01]  /*0740*/  IMAD R8, R11, 0x200, R7 ;  /* 0x000002000b087824 */ /* 0x000fe200078e0207 */
[----:B------:R-:W-:-:S02]  /*0750*/  SHF.R.U32.HI R4, RZ, 0x3, R2 ;  /* 0x00000003ff047819 */ /* 0x000fc40000011602 */
[----:B------:R-:W-:Y:S01]  /*0760*/  SHF.R.U32.HI R3, RZ, 0x3, R0 ;  /* 0x00000003ff037819 */ /* 0x000fe20000011600 */
[----:B------:R-:W-:Y:S01]  /*0770*/  IMAD R13, R13, 0x20, R8 ;  /* 0x000000200d0d7824 */ /* 0x000fe200078e0208 */
[----:B------:R-:W-:Y:S01]  /*0780*/  LOP3.LUT R2, R0, 0x20, R21, 0xf8, !PT ;  /* 0x0000002000027812 */ /* 0x000fe200078ef815 */
[----:B------:R-:W-:Y:S01]  /*0790*/  IMAD R0, R9, 0x1000, R7 ;  /* 0x0000100009007824 */ /* 0x000fe200078e0207 */
[----:B------:R-:W-:Y:S02]  /*07a0*/  LOP3.LUT R4, R5, R4, RZ, 0x3c, !PT ;  /* 0x0000000405047212 */ /* 0x000fe400078e3cff */
[----:B------:R-:W-:Y:S01]  /*07b0*/  LOP3.LUT R3, R2, R3, RZ, 0x3c, !PT ;  /* 0x0000000302037212 */ /* 0x000fe200078e3cff */
[----:B------:R-:W-:Y:S01]  /*07c0*/  IMAD R2, R244, 0x400, R0 ;  /* 0x00000400f4027824 */ /* 0x000fe200078e0200 */
[----:B------:R-:W-:Y:S01]  /*07d0*/  R2P PR, R17, 0x6 ;  /* 0x0000000611007804 */ /* 0x000fe20000000000 */
[----:B------:R-:W-:Y:S01]  /*07e0*/  IMAD.SHL.U32 R0, R9, 0x8, RZ ;  /* 0x0000000809007824 */ /* 0x000fe200078e00ff */
[----:B------:R-:W-:Y:S01]  /*07f0*/  LOP3.LUT R5, R6, R12, RZ, 0x3c, !PT ;  /* 0x0000000c06057212 */ /* 0x000fe200078e3cff */
[----:B------:R-:W-:Y:S01]  /*0800*/  IMAD.U32 R168, R168, 0x20, R4 ;  /* 0x00000020a8a87824 */ /* 0x000fe200078e0004 */
[----:B------:R-:W-:Y:S01]  /*0810*/  LOP3.LUT P0, RZ, R15, 0x2, RZ, 0xc0, !PT ;  /* 0x000000020fff7812 */ /* 0x000fe2000780c0ff */
[----:B------:R-:W-:Y:S01]  /*0820*/  IMAD.SHL.U32 R4, R17, 0x40, RZ ;  /* 0x0000004011047824 */ /* 0x000fe200078e00ff */
[----:B------:R-:W-:Y:S01]  /*0830*/  LOP3.LUT R7, R0, 0x8, RZ, 0xc0, !PT ;  /* 0x0000000800077812 */ /* 0x000fe200078ec0ff */
[----:B------:R-:W-:Y:S01]  /*0840*/  IMAD.SHL.U32 R6, R16, 0x8, RZ ;  /* 0x0000000810067824 */ /* 0x000fe200078e00ff */
[----:B------:R-:W-:Y:S01]  /*0850*/  SHF.R.S32.HI R0, RZ, 0x1, R10 ;  /* 0x00000001ff007819 */ /* 0x000fe2000001140a */
[----:B------:R-:W-:Y:S01]  /*0860*/  IMAD.IADD R197, R3, 0x1, R2 ;  /* 0x0000000103c57824 */ /* 0x000fe200078e0202 */
[----:B------:R-:W-:Y:S01]  /*0870*/  LOP3.LUT R4, R4, 0x1c0, RZ, 0xc0, !PT ;  /* 0x000001c004047812 */ /* 0x000fe200078ec0ff */
[----:B------:R-:W-:Y:S01]  /*0880*/  IMAD.SHL.U32 R2, R15, 0x40, RZ ;  /* 0x000000400f027824 */ /* 0x000fe200078e00ff */
[C---:B------:R-:W-:Y:S01]  /*0890*/  LOP3.LUT P3, RZ, R0.reuse, 0x2, RZ, 0xc0, !PT ;  /* 0x0000000200ff7812 */ /* 0x040fe2000786c0ff */
[----:B------:R-:W-:Y:S01]  /*08a0*/  IMAD.SHL.U32 R0, R0, 0x40, RZ ;  /* 0x0000004000007824 */ /* 0x000fe200078e00ff */
[----:B------:R-:W-:Y:S01]  /*08b0*/  LOP3.LUT R6, R6, 0x8, RZ, 0xc0, !PT ;  /* 0x0000000806067812 */ /* 0x000fe200078ec0ff */
[C---:B------:R-:W-:Y:S01]  /*08c0*/  IMAD R3, R16.reuse, 0x200, R5 ;  /* 0x0000020010037824 */ /* 0x040fe200078e0205 */
[----:B------:R-:W-:Y:S01]  /*08d0*/  SHF.R.U32.HI R173, RZ, 0x3, R4 ;  /* 0x00000003ffad7819 */ /* 0x000fe20000011604 */
[----:B------:R-:W-:Y:S01]  /*08e0*/  IMAD.SHL.U32 R5, R16, 0x10, RZ ;  /* 0x0000001010057824 */ /* 0x000fe200078e00ff */
[----:B------:R-:W-:Y:S01]  /*08f0*/  LOP3.LUT R0, R0, 0xc0, RZ, 0xc0, !PT ;  /* 0x000000c000007812 */ /* 0x000fe200078ec0ff */
[----:B------:R-:W-:Y:S01]  /*0900*/  IMAD.SHL.U32 R197, R197, 0x2, RZ ;  /* 0x00000002c5c57824 */ /* 0x000fe200078e00ff */
[----:B------:R-:W-:Y:S01]  /*0910*/  LOP3.LUT R2, R2, 0xc0, RZ, 0xc0, !PT ;  /* 0x000000c002027812 */ /* 0x000fe200078ec0ff */
[----:B------:R-:W-:Y:S01]  /*0920*/  IMAD.SHL.U32 R168, R168, 0x2, RZ ;  /* 0x00000002a8a87824 */ /* 0x000fe200078e00ff */
[----:B------:R-:W-:-:S02]  /*0930*/  SHF.R.U32.HI R8, RZ, 0x3, R0 ;  /* 0x00000003ff087819 */ /* 0x000fc40000011600 */
[----:B------:R-:W-:Y:S02]  /*0940*/  LOP3.LUT R173, R173, R4, R6, 0x1e, !PT ;  /* 0x00000004adad7212 */ /* 0x000fe400078e1e06 */
[----:B------:R-:W-:Y:S02]  /*0950*/  LOP3.LUT R9, R7, 0x10, R5, 0xf8, !PT ;  /* 0x0000001007097812 */ /* 0x000fe400078ef805 */
[----:B------:R-:W-:Y:S01]  /*0960*/  SHF.R.U32.HI R5, RZ, 0x3, R2 ;  /* 0x00000003ff057819 */ /* 0x000fe20000011602 */
[----:B------:R-:W-:Y:S01]  /*0970*/  IMAD.U32 R173, R19, 0x200, R173 ;  /* 0x0000020013ad7824 */ /* 0x000fe200078e00ad */
[----:B------:R-:W-:Y:S01]  /*0980*/  LOP3.LUT R8, R8, R0, R7, 0x1e, !PT ;  /* 0x0000000008087212 */ /* 0x000fe200078e1e07 */
[----:B------:R-:W-:Y:S01]  /*0990*/  IMAD.SHL.U32 R0, R14, 0x20, RZ ;  /* 0x000000200e007824 */ /* 0x000fe200078e00ff */
[----:B------:R-:W-:Y:S02]  /*09a0*/  LOP3.LUT R6, R5, R2, R6, 0x1e, !PT ;  /* 0x0000000205067212 */ /* 0x000fe400078e1e06 */
[----:B------:R-:W-:Y:S01]  /*09b0*/  SEL R174, R178, 0xffffffe0, !P1 ;  /* 0xffffffe0b2ae7807 */ /* 0x000fe20004800000 */
[----:B------:R-:W-:Y:S01]  /*09c0*/  IMAD R179, R244, 0x200, R0 ;  /* 0x00000200f4b37824 */ /* 0x000fe200078e0200 */
[----:B------:R-:W-:Y:S01]  /*09d0*/  LEA R173, R173, 0x15000, 0x1 ;  /* 0x00015000adad7811 */ /* 0x000fe200078e08ff */
[----:B------:R-:W-:Y:S01]  /*09e0*/  IMAD.IADD R8, R8, 0x1, R13 ;  /* 0x0000000108087824 */ /* 0x000fe200078e020d */
[----:B------:R-:W-:Y:S01]  /*09f0*/  LOP3.LUT R2, R5, R9, R2, 0x1e, !PT ;  /* 0x0000000905027212 */ /* 0x000fe200078e1e02 */
[----:B------:R-:W-:Y:S01]  /*0a00*/  IMAD.IADD R179, R179, 0x1, R6 ;  /* 0x00000001b3b37824 */ /* 0x000fe200078e0206 */
[----:B------:R-:W-:Y:S01]  /*0a10*/  SEL R169, R178, 0xffffffe0, !P6 ;  /* 0xffffffe0b2a97807 */ /* 0x000fe20007000000 */
[----:B------:R-:W-:Y:S01]  /*0a20*/  IMAD.IADD R174, R173, 0x1, R174 ;  /* 0x00000001adae7824 */ /* 0x000fe200078e02ae */
[----:B------:R-:W-:Y:S01]  /*0a30*/  SEL R195, R195, 0x10, !P5 ;  /* 0x00000010c3c37807 */ /* 0x000fe20006800000 */
[----:B------:R-:W-:Y:S01]  /*0a40*/  IMAD.SHL.U32 R171, R179, 0x2, RZ ;  /* 0x00000002b3ab7824 */ /* 0x000fe200078e00ff */
[----:B------:R-:W-:Y:S01]  /*0a50*/  SEL R175, R175, 0xffffffc0, !P2 ;  /* 0xffffffc0afaf7807 */ /* 0x000fe20005000000 */
[----:B------:R-:W-:Y:S01]  /*0a60*/  IMAD.IADD R177, R0, 0x1, R2 ;  /* 0x0000000100b17824 */ /* 0x000fe200078e0202 */
[C---:B------:R-:W-:Y:S01]  /*0a70*/  IADD3 R198, R197.reuse, 0x20, RZ ;  /* 0x00000020c5c67810 */ /* 0x040fe20007ffe0ff */
[----:B------:R-:W-:Y:S01]  /*0a80*/  IMAD.IADD R196, R197, 0x1, R195 ;  /* 0x00000001c5c47824 */ /* 0x000fe200078e02c3 */
[----:B------:R-:W-:Y:S01]  /*0a90*/  SEL R178, R178, 0xffffffe0, !P0 ;  /* 0xffffffe0b2b27807 */ /* 0x000fe20004000000 */
[----:B------:R-:W-:Y:S01]  /*0aa0*/  IMAD.IADD R176, R173, 0x1, R175 ;  /* 0x00000001adb07824 */ /* 0x000fe200078e02af */
[----:B------:R-:W-:Y:S01]  /*0ab0*/  @P4 IADD3 R198, R197, -0x20, RZ ;  /* 0xffffffe0c5c64810 */ /* 0x000fe20007ffe0ff */
[----:B------:R-:W-:Y:S01]  /*0ac0*/  IMAD.SHL.U32 R2, R3, 0x2, RZ ;  /* 0x0000000203027824 */ /* 0x000fe200078e00ff */
[----:B------:R-:W-:Y:S01]  /*0ad0*/  LEA R238, R8, 0x9000, 0x1 ;  /* 0x0000900008ee7811 */ /* 0x000fe200078e08ff */
[----:B------:R-:W-:-:S02]  /*0ae0*/  IMAD.IADD R169, R168, 0x1, R169 ;  /* 0x00000001a8a97824 */ /* 0x000fc400078e02a9 */
[----:B------:R-:W-:Y:S01]  /*0af0*/  IMAD.IADD R195, R195, 0x1, R198 ;  /* 0x00000001c3c37824 */ /* 0x000fe200078e02c6 */
[----:B------:R-:W-:Y:S01]  /*0b00*/  IADD3 R239, R238, 0x20, RZ ;  /* 0x00000020eeef7810 */ /* 0x000fe20007ffe0ff */
[----:B------:R-:W-:Y:S01]  /*0b10*/  IMAD.IADD R175, R174, 0x1, R175 ;  /* 0x00000001aeaf7824 */ /* 0x000fe200078e02af */
[----:B------:R-:W-:Y:S01]  /*0b20*/  @P3 IADD3 R239, R238, -0x20, RZ ;  /* 0xffffffe0eeef3810 */ /* 0x000fe20007ffe0ff */
[----:B--2---:R-:W-:Y:S02]  /*0b30*/  IMAD.IADD R172, R171, 0x1, R178 ;  /* 0x00000001abac7824 */ /* 0x004fe400078e02b2 */
.L_x_492:
[----:B------:R-:W-:Y:S01]  /*0b40*/  ISETP.NE.U32.AND P1, PT, RZ, c[0x0][0x258], PT ;  /* 0x00009600ff007a0c */ /* 0x000fe20003f25070 */
[----:B-1----:R-:W-:Y:S01]  /*0b50*/  IMAD.MOV.U32 R6, RZ, RZ, RZ ;  /* 0x000000ffff067224 */ /* 0x002fe200078e00ff */
[----:B------:R-:W-:Y:S02]  /*0b60*/  ISETP.NE.U32.AND P0, PT, RZ, c[0x0][0x250], PT ;  /* 0x00009400ff007a0c */ /* 0x000fe40003f05070 */
[----:B------:R-:W-:Y:S02]  /*0b70*/  ISETP.NE.AND.EX P1, PT, RZ, c[0x0][0x25c], PT, P1 ;  /* 0x00009700ff007a0c */ /* 0x000fe40003f25310 */
[----:B------:R-:W-:-:S11]  /*0b80*/  ISETP.NE.AND.EX P0, PT, RZ, c[0x0][0x254], PT, P0 ;  /* 0x00009500ff007a0c */ /* 0x000fd60003f05300 */
[----:B------:R-:W1:Y:S01]  /*0b90*/  @P1 S2R R5, SR_CTAID.Y ;  /* 0x0000000000051919 */ /* 0x000e620000002600 */
[----:B------:R-:W-:Y:S02]  /*0ba0*/  @P1 IMAD.MOV.U32 R4, RZ, RZ, 0x4 ;  /* 0x00000004ff041424 */ /* 0x000fe400078e00ff */
[----:B------:R-:W-:Y:S01]  /*0bb0*/  @P0 IMAD.MOV.U32 R8, RZ, RZ, 0x4 ;  /* 0x00000004ff080424 */ /* 0x000fe200078e00ff */
[----:B------:R-:W2:Y:S01]  /*0bc0*/  @P0 S2R R9, SR_CTAID.Y ;  /* 0x0000000000090919 */ /* 0x000ea20000002600 */
[----:B-1----:R-:W-:-:S04]  /*0bd0*/  @P1 IMAD.WIDE R4, R5, R4, c[0x0][0x258] ;  /* 0x0000960005041625 */ /* 0x002fc800078e0204 */
[----:B--2---:R-:W-:Y:S02]  /*0be0*/  @P0 IMAD.WIDE R8, R9, R8, c[0x0][0x250] ;  /* 0x0000940009080625 */ /* 0x004fe400078e0208 */
[----:B------:R-:W2:Y:S04]  /*0bf0*/  @P1 LDG.E R4, [R4.64] ;  /* 0x0000001004041981 */ /* 0x000ea8000c1e1900 */
[----:B------:R-:W2:Y:S01]  /*0c00*/  @P0 LDG.E R6, [R8.64] ;  /* 0x0000001008060981 */ /* 0x000ea2000c1e1900 */
[----:B------:R-:W-:-:S04]  /*0c10*/  @!P1 ISETP.NE.U32.AND P0, PT, RZ, c[0x0][0x268], PT ;  /* 0x00009a00ff009a0c */ /* 0x000fc80003f05070 */
[----:B------:R-:W-:Y:S01]  /*0c20*/  @!P1 ISETP.NE.AND.EX P0, PT, RZ, c[0x0][0x26c], PT, P0 ;  /* 0x00009b00ff009a0c */ /* 0x000fe20003f05300 */
[----:B------:R-:W-:-:S03]  /*0c30*/  IMAD.SHL.U32 R21, R240, 0x80, RZ ;  /* 0x00000080f0157824 */ /* 0x000fc600078e00ff */
[----:B------:R-:W-:Y:S01]  /*0c40*/  @!P1 SEL R0, RZ, c[0x0][0x21c], !P0 ;  /* 0x00008700ff009a07 */ /* 0x000fe20004000000 */
[----:B--2---:R-:W-:-:S03]  /*0c50*/  @P1 IMAD.IADD R204, R4, 0x1, -R6 ;  /* 0x0000000104cc1824 */ /* 0x004fc600078e0a06 */
[----:B------:R-:W-:-:S04]  /*0c60*/  @!P1 IADD3 R204, R0, c[0x0][0x218], -R6 ;  /* 0x0000860000cc9a10 */ /* 0x000fc80007ffe806 */
[----:B------:R-:W-:-:S13]  /*0c70*/  ISETP.GE.AND P0, PT, R21, R204, PT ;  /* 0x000000cc1500720c */ /* 0x000fda0003f06270 */
[----:B-----5:R-:W-:Y:S05]  /*0c80*/  @P0 BRA `(.L_x_484) ;  /* 0x0000676000000947 */ /* 0x020fea0003800000 */
[----:B------:R-:W-:Y:S01]  /*0c90*/  IABS R9, c[0x0][0x1c8] ;  /* 0x0000720000097a13 */ /* 0x000fe20000000000 */
[----:B------:R-:W1:Y:S01]  /*0ca0*/  S2R R30, SR_CTAID.Z ;  /* 0x00000000001e7919 */ /* 0x000e620000002700 */
[----:B------:R-:W-:Y:S01]  /*0cb0*/  ULDC UR8, c[0x0][0x214] ;  /* 0x0000850000087ab9 */ /* 0x000fe20000000800 */
[----:B------:R-:W-:Y:S01]  /*0cc0*/  ISETP.NE.U32.AND P1, PT, RZ, c[0x0][0x240], PT ;  /* 0x00009000ff007a0c */ /* 0x000fe20003f25070 */
[----:B------:R-:W2:Y:S01]  /*0cd0*/  I2F.RP R4, R9 ;  /* 0x0000000900047306 */ /* 0x000ea20000209400 */
[----:B------:R-:W3:Y:S01]  /*0ce0*/  S2R R29, SR_CTAID.Y ;  /* 0x00000000001d7919 */ /* 0x000ee20000002600 */
[----:B------:R-:W-:Y:S01]  /*0cf0*/  UIADD3 UR8, UR8, 0x3f, URZ ;  /* 0x0000003f08087890 */ /* 0x000fe2000fffe03f */
[----:B------:R-:W-:Y:S01]  /*0d00*/  ISETP.NE.AND.EX P1, PT, RZ, c[0x0][0x244], PT, P1 ;  /* 0x00009100ff007a0c */ /* 0x000fe20003f25310 */
[----:B------:R-:W-:Y:S01]  /*0d10*/  ULDC.U8 UR5, c[0x0][0x3d0] ;  /* 0x0000f40000057ab9 */ /* 0x000fe20000000000 */
[----:B------:R-:W4:Y:S01]  /*0d20*/  S2R R12, SR_CTAID.X ;  /* 0x00000000000c7919 */ /* 0x000f220000002500 */
[----:B------:R-:W-:Y:S01]  /*0d30*/  USHF.R.S32.HI UR12, URZ, 0x1f, UR8 ;  /* 0x0000001f3f0c7899 */ /* 0x000fe20008011408 */
[----:B------:R-:W-:Y:S01]  /*0d40*/  ISETP.NE.AND P4, PT, RZ, UR5, PT ;  /* 0x00000005ff007c0c */ /* 0x000fe2000bf85270 */
[----:B------:R-:W-:-:S02]  /*0d50*/  ULDC UR5, c[0x0][0x1c0] ;  /* 0x0000700000057ab9 */ /* 0x000fc40000000800 */
[----:B------:R-:W-:Y:S02]  /*0d60*/  ULEA.HI UR12, UR12, UR8, URZ, 0x6 ;  /* 0x000000080c0c7291 */ /* 0x000fe4000f8f303f */
[----:B------:R-:W-:Y:S02]  /*0d70*/  USHF.R.S32.HI UR5, URZ, 0x1f, UR5 ;  /* 0x0000001f3f057899 */ /* 0x000fe40008011405 */
[----:B------:R-:W-:Y:S01]  /*0d80*/  ULOP3.LUT UR11, UR12, 0xffffffc0, URZ, 0xc0, !UPT ;  /* 0xffffffc00c0b7892 */ /* 0x000fe2000f8ec03f */
[----:B--2---:R-:W2:Y:S01]  /*0d90*/  MUFU.RCP R4, R4 ;  /* 0x0000000400047308 */ /* 0x004ea20000001000 */
[----:B------:R-:W-:Y:S02]  /*0da0*/  USHF.R.S32.HI UR12, URZ, 0x6, UR12 ;  /* 0x000000063f0c7899 */ /* 0x000fe4000801140c */
[----:B------:R-:W-:Y:S01]  /*0db0*/  UIADD3 UR11, UR11, -0x40, URZ ;  /* 0xffffffc00b0b7890 */ /* 0x000fe2000fffe03f */
[----:B-1----:R-:W-:Y:S01]  /*0dc0*/  IABS R3, R30 ;  /* 0x0000001e00037213 */ /* 0x002fe20000000000 */
[C---:B------:R-:W-:Y:S01]  /*0dd0*/  IMAD R18, R30.reuse, c[0x0][0x22c], RZ ;  /* 0x00008b001e127a24 */ /* 0x040fe200078e02ff */
[----:B------:R-:W-:Y:S01]  /*0de0*/  LOP3.LUT R10, R30, c[0x0][0x1c8], RZ, 0x3c, !PT ;  /* 0x000072001e0a7a12 */ /* 0x000fe200078e3cff */
[----:B------:R-:W-:Y:S01]  /*0df0*/  USHF.R.S32.HI UR8, URZ, 0x1f, UR11 ;  /* 0x0000001f3f087899 */ /* 0x000fe2000801140b */
[----:B---3--:R-:W-:-:S02]  /*0e00*/  SHF.R.S32.HI R31, RZ, 0x1f, R29 ;  /* 0x0000001fff1f7819 */ /* 0x008fc4000001141d */
[----:B------:R-:W-:Y:S02]  /*0e10*/  SHF.R.S32.HI R32, RZ, 0x1f, R30 ;  /* 0x0000001fff207819 */ /* 0x000fe4000001141e */
[----:B------:R-:W-:Y:S02]  /*0e20*/  SHF.R.S32.HI R33, RZ, 0x1f, R18 ;  /* 0x0000001fff217819 */ /* 0x000fe40000011412 */
[----:B--2---:R-:W-:-:S04]  /*0e30*/  IADD3 R4, R4, 0xffffffe, RZ ;  /* 0x0ffffffe04047810 */ /* 0x004fc80007ffe0ff */
[----:B------:R-:W1:Y:S02]  /*0e40*/  F2I.FTZ.U32.TRUNC.NTZ R5, R4 ;  /* 0x0000000400057305 */ /* 0x000e64000021f000 */
[----:B-1----:R-:W-:Y:S02]  /*0e50*/  IMAD.MOV R0, RZ, RZ, -R5 ;  /* 0x000000ffff007224 */ /* 0x002fe400078e0a05 */
[----:B------:R-:W-:Y:S02]  /*0e60*/  IMAD.MOV.U32 R4, RZ, RZ, RZ ;  /* 0x000000ffff047224 */ /* 0x000fe400078e00ff */
[----:B------:R-:W-:-:S04]  /*0e70*/  IMAD R0, R0, R9, RZ ;  /* 0x0000000900007224 */ /* 0x000fc800078e02ff */
[----:B------:R-:W-:Y:S02]  /*0e80*/  IMAD.HI.U32 R0, R5, R0, R4 ;  /* 0x0000000005007227 */ /* 0x000fe400078e0004 */
[----:B------:R-:W1:Y:S02]  /*0e90*/  LDC.U8 R5, c[0x0][0x328] ;  /* 0x0000ca00ff057b82 */ /* 0x000e640000000000 */
[----:B------:R-:W-:-:S04]  /*0ea0*/  IMAD.MOV.U32 R4, RZ, RZ, R3 ;  /* 0x000000ffff047224 */ /* 0x000fc800078e0003 */
[----:B------:R-:W-:-:S04]  /*0eb0*/  IMAD.HI.U32 R0, R0, R4, RZ ;  /* 0x0000000400007227 */ /* 0x000fc800078e00ff */
[----:B------:R-:W-:-:S04]  /*0ec0*/  IMAD.MOV R3, RZ, RZ, -R0 ;  /* 0x000000ffff037224 */ /* 0x000fc800078e0a00 */
[----:B------:R-:W-:-:S05]  /*0ed0*/  IMAD R3, R9, R3, R4 ;  /* 0x0000000309037224 */ /* 0x000fca00078e0204 */
[----:B------:R-:W-:Y:S02]  /*0ee0*/  ISETP.GT.U32.AND P2, PT, R9, R3, PT ;  /* 0x000000030900720c */ /* 0x000fe40003f44070 */
[----:B-1----:R-:W-:Y:S01]  /*0ef0*/  ISETP.NE.AND P0, PT, R5, RZ, PT ;  /* 0x000000ff0500720c */ /* 0x002fe20003f05270 */
[----:B------:R-:W-:-:S05]  /*0f00*/  IMAD.WIDE R4, R29, 0x80, RZ ;  /* 0x000000801d047825 */ /* 0x000fca00078e02ff */
[----:B------:R-:W-:-:S05]  /*0f10*/  SEL R8, R4, RZ, P1 ;  /* 0x000000ff04087207 */ /* 0x000fca0000800000 */
[----:B------:R-:W-:Y:S01]  /*0f20*/  @!P2 IMAD.IADD R3, R3, 0x1, -R9 ;  /* 0x000000010303a824 */ /* 0x000fe200078e0a09 */
[----:B------:R-:W-:Y:S01]  /*0f30*/  SEL R7, R5, RZ, P1 ;  /* 0x000000ff05077207 */ /* 0x000fe20000800000 */
[----:B------:R-:W-:Y:S01]  /*0f40*/  IMAD.U32 R5, RZ, RZ, UR8 ;  /* 0x00000008ff057e24 */ /* 0x000fe2000f8e00ff */
[----:B------:R-:W-:Y:S01]  /*0f50*/  ISETP.GE.AND P1, PT, R10, RZ, PT ;  /* 0x000000ff0a00720c */ /* 0x000fe20003f26270 */
[----:B----4-:R-:W-:Y:S01]  /*0f60*/  IMAD.WIDE.U32 R10, R12, c[0x0][0x3d8], RZ ;  /* 0x0000f6000c0a7a25 */ /* 0x010fe200078e00ff */
[----:B------:R-:W-:Y:S02]  /*0f70*/  ISETP.GE.U32.AND P3, PT, R3, R9, PT ;  /* 0x000000090300720c */ /* 0x000fe40003f66070 */
[----:B------:R-:W-:Y:S01]  /*0f80*/  @!P2 IADD3 R0, R0, 0x1, RZ ;  /* 0x000000010000a810 */ /* 0x000fe20007ffe0ff */
[C---:B------:R-:W-:Y:S01]  /*0f90*/  @P0 IMAD R3, R29.reuse, c[0x0][0x214], RZ ;  /* 0x000085001d030a24 */ /* 0x040fe200078e02ff */
[----:B------:R-:W-:Y:S01]  /*0fa0*/  ISETP.NE.AND P2, PT, RZ, c[0x0][0x1c8], PT ;  /* 0x00007200ff007a0c */ /* 0x000fe20003f45270 */
[----:B------:R-:W-:Y:S01]  /*0fb0*/  @!P0 IMAD R4, R29, c[0x0][0x1c0], R30 ;  /* 0x000070001d048a24 */ /* 0x000fe200078e021e */
[----:B------:R-:W-:Y:S01]  /*0fc0*/  SEL R27, R10, RZ, P4 ;  /* 0x000000ff0a1b7207 */ /* 0x000fe20002000000 */
[----:B------:R-:W-:Y:S01]  /*0fd0*/  @P0 IMAD R23, R30, c[0x0][0x234], R3 ;  /* 0x00008d001e170a24 */ /* 0x000fe200078e0203 */
[----:B------:R-:W-:Y:S01]  /*0fe0*/  SHF.R.S32.HI R10, RZ, 0x1f, R6 ;  /* 0x0000001fff0a7819 */ /* 0x000fe20000011406 */
[----:B------:R-:W-:Y:S01]  /*0ff0*/  IMAD R3, R12, c[0x0][0x3dc], R11 ;  /* 0x0000f7000c037a24 */ /* 0x000fe200078e020b */
[----:B------:R-:W-:Y:S01]  /*1000*/  SHF.R.S32.HI R9, RZ, 0x1f, R21 ;  /* 0x0000001fff097819 */ /* 0x000fe20000011415 */
[----:B------:R-:W-:-:S02]  /*1010*/  @!P0 IMAD R23, R4, c[0x0][0x214], RZ ;  /* 0x0000850004178a24 */ /* 0x000fc400078e02ff */
[----:B------:R-:W-:Y:S01]  /*1020*/  @P3 IADD3 R0, R0, 0x1, RZ ;  /* 0x0000000100003810 */ /* 0x000fe20007ffe0ff */
[----:B------:R-:W-:Y:S01]  /*1030*/  IMAD.U32 R4, RZ, RZ, UR11 ;  /* 0x0000000bff047e24 */ /* 0x000fe2000f8e00ff */
[----:B------:R-:W-:-:S03]  /*1040*/  SEL R25, R3, RZ, P4 ;  /* 0x000000ff03197207 */ /* 0x000fc60002000000 */
[----:B------:R-:W-:Y:S01]  /*1050*/  @!P1 IMAD.MOV R0, RZ, RZ, -R0 ;  /* 0x000000ffff009224 */ /* 0x000fe200078e0a00 */
[----:B------:R-:W-:-:S04]  /*1060*/  @!P2 LOP3.LUT R0, RZ, c[0x0][0x1c8], RZ, 0x33, !PT ;  /* 0x00007200ff00aa12 */ /* 0x000fc800078e33ff */
[----:B------:R-:W-:Y:S01]  /*1070*/  SHF.R.S32.HI R19, RZ, 0x1f, R0 ;  /* 0x0000001fff137819 */ /* 0x000fe20000011400 */
[----:B------:R-:W-:Y:S05]  /*1080*/  @!P0 BRA `(.L_x_485) ;  /* 0x0000007000008947 */ /* 0x000fea0003800000 */
[----:B------:R-:W-:Y:S02]  /*1090*/  MOV R11, 0x80 ;  /* 0x00000080000b7802 */ /* 0x000fe40000000f00 */
[----:B------:R-:W-:Y:S02]  /*10a0*/  MOV R12, c[0x0][0x210] ;  /* 0x00008400000c7a02 */ /* 0x000fe40000000f00 */
[----:B------:R-:W-:-:S03]  /*10b0*/  IADD3 R3, R11, c[0x0][0x224], RZ ;  /* 0x000089000b037a10 */ /* 0x000fc60007ffe0ff */
[----:B------:R-:W-:Y:S02]  /*10c0*/  IMAD R11, R11, R12, c[0x0][0x234] ;  /* 0x00008d000b0b7624 */ /* 0x000fe400078e020c */
[----:B------:R-:W-:-:S04]  /*10d0*/  IMAD R3, R3, R29, RZ ;  /* 0x0000001d03037224 */ /* 0x000fc800078e02ff */
[----:B------:R-:W-:Y:S01]  /*10e0*/  IMAD R22, R11, R30, R3 ;  /* 0x0000001e0b167224 */ /* 0x000fe200078e0203 */
[----:B------:R-:W-:Y:S05]  /*10f0*/  BRA `(.L_x_486) ;  /* 0x0000002000007947 */ /* 0x000fea0003800000 */
.L_x_485:
[----:B------:R-:W-:-:S04]  /*1100*/  IMAD R3, R29, c[0x0][0x1c0], R30 ;  /* 0x000070001d037a24 */ /* 0x000fc800078e021e */
[----:B------:R-:W-:Y:S02]  /*1110*/  IMAD R22, R3, c[0x0][0x224], RZ ;  /* 0x0000890003167a24 */ /* 0x000fe400078e02ff */
.L_x_486:
[----:B------:R-:W2:Y:S01]  /*1120*/  LDL R34, [R1] ;  /* 0x0000000001227983 */ /* 0x000ea20000100800 */
[----:B------:R-:W-:Y:S01]  /*1130*/  IMAD.WIDE R4, R29, c[0x0][0x224], R4 ;  /* 0x000089001d047a25 */ /* 0x000fe200078e0204 */
[----:B------:R-:W-:Y:S01]  /*1140*/  UIMAD UR5, UR5, UR4, UR6 ;  /* 0x00000004050572a4 */ /* 0x000fe2000f8e0206 */
[----:B------:R-:W-:Y:S01]  /*1150*/  SHF.R.S32.HI R28, RZ, 0x1f, R248 ;  /* 0x0000001fff1c7819 */ /* 0x000fe200000114f8 */
[----:B------:R-:W1:Y:S01]  /*1160*/  S2R R24, SR_TID.X ;  /* 0x0000000000187919 */ /* 0x000e620000002100 */
[--C-:B------:R-:W-:Y:S01]  /*1170*/  SHF.R.S32.HI R251, RZ, 0x1f, R250.reuse ;  /* 0x0000001ffffb7819 */ /* 0x100fe200000114fa */
[----:B------:R-:W-:Y:S01]  /*1180*/  UIADD3 UR5, UR15, UR5, URZ ;  /* 0x000000050f057290 */ /* 0x000fe2000fffe03f */
[----:B------:R-:W-:Y:S01]  /*1190*/  IADD3 R20, P0, R4, R8, RZ ;  /* 0x0000000804147210 */ /* 0x000fe20007f1e0ff */
[----:B------:R-:W-:Y:S01]  /*11a0*/  IMAD R11, R31, c[0x0][0x368], RZ ;  /* 0x0000da001f0b7a24 */ /* 0x000fe200078e02ff */
[----:B------:R-:W-:Y:S01]  /*11b0*/  IADD3 R23, R23, UR11, RZ ;  /* 0x0000000b17177c10 */ /* 0x000fe2000fffe0ff */
[----:B------:R-:W-:Y:S01]  /*11c0*/  CS2R R126, SRZ ;  /* 0x00000000007e7805 */ /* 0x000fe2000001ff00 */
[----:B------:R-:W-:Y:S01]  /*11d0*/  IADD3.X R4, R5, R7, RZ, P0, !PT ;  /* 0x0000000705047210 */ /* 0x000fe200007fe4ff */
[----:B------:R-:W-:Y:S01]  /*11e0*/  IMAD R3, R20, UR5, RZ ;  /* 0x0000000514037c24 */ /* 0x000fe2000f8e02ff */
[----:B------:R-:W-:Y:S01]  /*11f0*/  IADD3 R249, P0, R21, R6, RZ ;  /* 0x0000000615f97210 */ /* 0x000fe20007f1e0ff */
[----:B------:R-:W-:Y:S01]  /*1200*/  UIADD3 UR5, UR12, -0x1, URZ ;  /* 0xffffffff0c057890 */ /* 0x000fe2000fffe03f */
[C---:B------:R-:W-:Y:S01]  /*1210*/  IMAD R11, R29.reuse, c[0x0][0x36c], R11 ;  /* 0x0000db001d0b7a24 */ /* 0x040fe200078e020b */
[----:B------:R-:W-:Y:S01]  /*1220*/  IADD3 R22, R22, UR11, RZ ;  /* 0x0000000b16167c10 */ /* 0x000fe2000fffe0ff */
[----:B------:R-:W-:Y:S01]  /*1230*/  IMAD R26, R4, UR14, R3 ;  /* 0x0000000e041a7c24 */ /* 0x000fe2000f8e0203 */
[----:B------:R-:W-:Y:S01]  /*1240*/  IADD3 R4, -R204, c[0x0][0x214], R21 ;  /* 0x00008500cc047a10 */ /* 0x000fe20007ffe115 */
[----:B------:R-:W-:Y:S01]  /*1250*/  IMAD.X R252, R10, 0x1, R9, P0 ;  /* 0x000000010afc7824 */ /* 0x000fe200000e0609 */
[----:B------:R-:W-:Y:S01]  /*1260*/  IADD3 R3, P0, R248, UR11, RZ ;  /* 0x0000000bf8037c10 */ /* 0x000fe2000ff1e0ff */
[----:B------:R-:W-:Y:S01]  /*1270*/  CS2R R124, SRZ ;  /* 0x00000000007c7805 */ /* 0x000fe2000001ff00 */
[----:B------:R-:W-:Y:S01]  /*1280*/  IADD3 R8, R4, -c[0x0][0x2e8], RZ ;  /* 0x8000ba0004087a10 */ /* 0x000fe20007ffe0ff */
[----:B------:R-:W-:Y:S01]  /*1290*/  IMAD.WIDE.U32 R4, R29, c[0x0][0x368], R250 ;  /* 0x0000da001d047a25 */ /* 0x000fe200078e00fa */
[----:B------:R-:W-:Y:S01]  /*12a0*/  IADD3.X R9, R28, UR8, RZ, P0, !PT ;  /* 0x000000081c097c10 */ /* 0x000fe200087fe4ff */
[----:B------:R-:W-:Y:S01]  /*12b0*/  CS2R R130, SRZ ;  /* 0x0000000000827805 */ /* 0x000fe2000001ff00 */
[----:B------:R-:W-:Y:S01]  /*12c0*/  SHF.R.S32.HI R12, RZ, 0x1f, R8 ;  /* 0x0000001fff0c7819 */ /* 0x000fe20000011408 */
[----:B------:R-:W-:Y:S01]  /*12d0*/  IMAD.WIDE.U32 R6, R3, c[0x0][0x190], R250 ;  /* 0x0000640003067a25 */ /* 0x000fe200078e00fa */
[----:B-1----:R-:W-:Y:S01]  /*12e0*/  SHF.R.S32.HI R17, RZ, 0x1f, R24 ;  /* 0x0000001fff117819 */ /* 0x002fe20000011418 */
[----:B------:R-:W-:Y:S01]  /*12f0*/  CS2R R128, SRZ ;  /* 0x0000000000807805 */ /* 0x000fe2000001ff00 */
[----:B------:R-:W-:Y:S01]  /*1300*/  MOV R194, UR5 ;  /* 0x0000000500c27c02 */ /* 0x000fe20008000f00 */
[----:B------:R-:W-:Y:S01]  /*1310*/  IMAD R10, R9, c[0x0][0x190], RZ ;  /* 0x00006400090a7a24 */ /* 0x000fe200078e02ff */
[----:B------:R-:W-:Y:S01]  /*1320*/  LEA.HI R17, R17, R24, RZ, 0x5 ;  /* 0x0000001811117211 */ /* 0x000fe200078f28ff */
[----:B------:R-:W-:Y:S01]  /*1330*/  IMAD R15, R9, c[0x0][0x370], RZ ;  /* 0x0000dc00090f7a24 */ /* 0x000fe200078e02ff */
[----:B------:R-:W-:Y:S01]  /*1340*/  LEA.HI R222, R12, R8, RZ, 0x6 ;  /* 0x000000080cde7211 */ /* 0x000fe200078f30ff */
[----:B------:R-:W-:Y:S01]  /*1350*/  IMAD R10, R3, c[0x0][0x194], R10 ;  /* 0x00006500030a7a24 */ /* 0x000fe200078e020a */
[----:B------:R-:W-:Y:S01]  /*1360*/  LOP3.LUT R13, R17, 0xffffffe0, RZ, 0xc0, !PT ;  /* 0xffffffe0110d7812 */ /* 0x000fe200078ec0ff */
[----:B------:R-:W-:Y:S01]  /*1370*/  IMAD R12, R252, c[0x0][0x198], RZ ;  /* 0x00006600fc0c7a24 */ /* 0x000fe200078e02ff */
[----:B------:R-:W-:Y:S01]  /*1380*/  IADD3 R5, R5, R11, RZ ;  /* 0x0000000b05057210 */ /* 0x000fe20007ffe0ff */
[----:B------:R-:W-:Y:S01]  /*1390*/  IMAD.IADD R11, R7, 0x1, R10 ;  /* 0x00000001070b7824 */ /* 0x000fe200078e020a */
[----:B------:R-:W-:Y:S01]  /*13a0*/  IADD3 R24, -R13, R24, RZ ;  /* 0x000000180d187210 */ /* 0x000fe20007ffe1ff */
[----:B------:R-:W-:Y:S01]  /*13b0*/  IMAD.MOV.U32 R10, RZ, RZ, R6 ;  /* 0x000000ffff0a7224 */ /* 0x000fe200078e0006 */
[----:B------:R-:W-:Y:S01]  /*13c0*/  LEA.HI R14, R194, R194, RZ, 0x1 ;  /* 0x000000c2c20e7211 */ /* 0x000fe200078f08ff */
[----:B------:R-:W-:Y:S01]  /*13d0*/  IMAD R13, R252, c[0x0][0x1a0], RZ ;  /* 0x00006800fc0d7a24 */ /* 0x000fe200078e02ff */
[----:B------:R-:W-:Y:S01]  /*13e0*/  SHF.R.S32.HI R222, RZ, 0x6, R222 ;  /* 0x00000006ffde7819 */ /* 0x000fe200000114de */
[C---:B------:R-:W-:Y:S01]  /*13f0*/  IMAD.WIDE.U32 R6, R249.reuse, c[0x0][0x198], R250 ;  /* 0x00006600f9067a25 */ /* 0x040fe200078e00fa */
[----:B------:R-:W-:Y:S01]  /*1400*/  LOP3.LUT R16, R14, 0xfffffffe, RZ, 0xc0, !PT ;  /* 0xfffffffe0e107812 */ /* 0x000fe200078ec0ff */
[----:B------:R-:W-:Y:S01]  /*1410*/  CS2R R122, SRZ ;  /* 0x00000000007a7805 */ /* 0x000fe2000001ff00 */
[----:B------:R-:W-:Y:S01]  /*1420*/  IMNMX R222, RZ, R222, !PT ;  /* 0x000000deffde7217 */ /* 0x000fe20007800200 */
[C---:B------:R-:W-:Y:S01]  /*1430*/  IMAD R12, R249.reuse, c[0x0][0x19c], R12 ;  /* 0x00006700f90c7a24 */ /* 0x040fe200078e020c */
[----:B------:R-:W-:Y:S01]  /*1440*/  CS2R R120, SRZ ;  /* 0x0000000000787805 */ /* 0x000fe2000001ff00 */
[C---:B------:R-:W-:Y:S01]  /*1450*/  IMAD.WIDE.U32 R8, R249.reuse, c[0x0][0x1a0], R250 ;  /* 0x00006800f9087a25 */ /* 0x040fe200078e00fa */
[----:B------:R-:W-:Y:S01]  /*1460*/  CS2R R118, SRZ ;  /* 0x0000000000767805 */ /* 0x000fe2000001ff00 */
[----:B------:R-:W-:Y:S01]  /*1470*/  CS2R R116, SRZ ;  /* 0x0000000000747805 */ /* 0x000fe2000001ff00 */
[----:B------:R-:W-:Y:S01]  /*1480*/  CS2R R110, SRZ ;  /* 0x00000000006e7805 */ /* 0x000fe2000001ff00 */
[----:B------:R-:W-:Y:S01]  /*1490*/  IMAD R14, R249, c[0x0][0x1a4], R13 ;  /* 0x00006900f90e7a24 */ /* 0x000fe200078e020d */
[----:B------:R-:W-:Y:S01]  /*14a0*/  CS2R R108, SRZ ;  /* 0x00000000006c7805 */ /* 0x000fe2000001ff00 */
[----:B------:R-:W-:Y:S01]  /*14b0*/  IMAD.IADD R7, R7, 0x1, R12 ;  /* 0x0000000107077824 */ /* 0x000fe200078e020c */
[----:B------:R-:W-:Y:S01]  /*14c0*/  CS2R R114, SRZ ;  /* 0x0000000000727805 */ /* 0x000fe2000001ff00 */
[C---:B------:R-:W-:Y:S01]  /*14d0*/  IMAD R15, R3.reuse, c[0x0][0x374], R15 ;  /* 0x0000dd00030f7a24 */ /* 0x040fe200078e020f */
[----:B------:R-:W-:Y:S01]  /*14e0*/  CS2R R112, SRZ ;  /* 0x0000000000707805 */ /* 0x000fe2000001ff00 */
[----:B------:R-:W-:Y:S01]  /*14f0*/  IMAD.WIDE.U32 R12, R3, c[0x0][0x370], R4 ;  /* 0x0000dc00030c7a25 */ /* 0x000fe200078e0004 */
[----:B------:R-:W-:Y:S01]  /*1500*/  IADD3 R4, R194, -R16, RZ ;  /* 0x80000010c2047210 */ /* 0x000fe20007ffe0ff */
[----:B------:R-:W-:Y:S01]  /*1510*/  CS2R R106, SRZ ;  /* 0x00000000006a7805 */ /* 0x000fe2000001ff00 */
[----:B------:R-:W-:Y:S01]  /*1520*/  SHF.R.S32.HI R3, RZ, 0x5, R17 ;  /* 0x00000005ff037819 */ /* 0x000fe20000011411 */
[----:B------:R-:W-:Y:S01]  /*1530*/  IMAD.IADD R5, R9, 0x1, R14 ;  /* 0x0000000109057824 */ /* 0x000fe200078e020e */
[----:B------:R-:W-:Y:S01]  /*1540*/  ISETP.NE.AND P0, PT, R4, 0x1, PT ;  /* 0x000000010400780c */ /* 0x000fe20003f05270 */
[----:B------:R-:W-:Y:S01]  /*1550*/  IMAD R9, R31, c[0x0][0x180], RZ ;  /* 0x000060001f097a24 */ /* 0x000fe200078e02ff */
[----:B------:R-:W-:Y:S01]  /*1560*/  MOV R4, R8 ;  /* 0x0000000800047202 */ /* 0x000fe20000000f00 */
[----:B------:R-:W-:Y:S01]  /*1570*/  IMAD R3, R3, UR10, R24 ;  /* 0x0000000a03037c24 */ /* 0x000fe2000f8e0218 */
[----:B------:R-:W-:Y:S01]  /*1580*/  CS2R R104, SRZ ;  /* 0x0000000000687805 */ /* 0x000fe2000001ff00 */
[----:B------:R-:W-:Y:S01]  /*1590*/  IMAD R14, R31, c[0x0][0x188], RZ ;  /* 0x000062001f0e7a24 */ /* 0x000fe200078e02ff */
[----:B------:R-:W-:Y:S01]  /*15a0*/  CS2R R102, SRZ ;  /* 0x0000000000667805 */ /* 0x000fe2000001ff00 */
[----:B------:R-:W-:Y:S01]  /*15b0*/  IMAD R8, R29, c[0x0][0x184], R9 ;  /* 0x000061001d087a24 */ /* 0x000fe200078e0209 */
[----:B------:R-:W-:Y:S01]  /*15c0*/  IADD3 R16, P2, P1, R3, UR9, R18 ;  /* 0x0000000903107c10 */ /* 0x000fe2000f95e012 */
[C---:B------:R-:W-:Y:S01]  /*15d0*/  IMAD.WIDE.U32 R6, R29.reuse, c[0x0][0x180], R6 ;  /* 0x000060001d067a25 */ /* 0x040fe200078e0006 */
[----:B------:R-:W-:Y:S01]  /*15e0*/  SHF.R.S32.HI R3, RZ, 0x1f, R3 ;  /* 0x0000001fff037819 */ /* 0x000fe20000011403 */
[----:B------:R-:W-:Y:S01]  /*15f0*/  CS2R R100, SRZ ;  /* 0x0000000000647805 */ /* 0x000fe2000001ff00 */
[----:B------:R-:W-:Y:S01]  /*1600*/  CS2R R94, SRZ ;  /* 0x00000000005e7805 */ /* 0x000fe2000001ff00 */
[----:B------:R-:W-:Y:S01]  /*1610*/  IMAD R14, R29, c[0x0][0x18c], R14 ;  /* 0x000063001d0e7a24 */ /* 0x000fe200078e020e */
[----:B------:R-:W-:Y:S01]  /*1620*/  IADD3 R7, R7, R8, RZ ;  /* 0x0000000807077210 */ /* 0x000fe20007ffe0ff */
[----:B------:R-:W-:Y:S01]  /*1630*/  IMAD.WIDE.U32 R4, R29, c[0x0][0x188], R4 ;  /* 0x000062001d047a25 */ /* 0x000fe200078e0004 */
[----:B------:R-:W-:Y:S01]  /*1640*/  IADD3.X R18, R3, UR7, R33, P2, P1 ;  /* 0x0000000703127c10 */ /* 0x000fe200097e2421 */
[----:B------:R-:W-:Y:S01]  /*1650*/  CS2R R92, SRZ ;  /* 0x00000000005c7805 */ /* 0x000fe2000001ff00 */
[----:B------:R-:W-:Y:S01]  /*1660*/  IADD3 R16, P1, R16, R27, RZ ;  /* 0x0000001b10107210 */ /* 0x000fe20007f3e0ff */
[----:B------:R-:W-:Y:S01]  /*1670*/  IMAD.IADD R9, R13, 0x1, R15 ;  /* 0x000000010d097824 */ /* 0x000fe200078e020f */
[----:B------:R-:W-:Y:S01]  /*1680*/  IADD3 R5, R5, R14, RZ ;  /* 0x0000000e05057210 */ /* 0x000fe20007ffe0ff */
[----:B------:R-:W-:Y:S01]  /*1690*/  IMAD.MOV.U32 R8, RZ, RZ, R12 ;  /* 0x000000ffff087224 */ /* 0x000fe200078e000c */
[----:B------:R-:W-:Y:S01]  /*16a0*/  CS2R R98, SRZ ;  /* 0x0000000000627805 */ /* 0x000fe2000001ff00 */
[----:B------:R-:W-:Y:S01]  /*16b0*/  IMAD R17, R32, c[0x0][0x378], RZ ;  /* 0x0000de0020117a24 */ /* 0x000fe200078e02ff */
[----:B------:R-:W-:Y:S01]  /*16c0*/  CS2R R96, SRZ ;  /* 0x0000000000607805 */ /* 0x000fe2000001ff00 */
[----:B------:R-:W-:Y:S01]  /*16d0*/  IMAD R15, R31, c[0x0][0x178], RZ ;  /* 0x00005e001f0f7a24 */ /* 0x000fe200078e02ff */
[----:B------:R-:W-:Y:S01]  /*16e0*/  CS2R R90, SRZ ;  /* 0x00000000005a7805 */ /* 0x000fe2000001ff00 */
[C---:B------:R-:W-:Y:S01]  /*16f0*/  IMAD R3, R19.reuse, c[0x0][0x1b0], RZ ;  /* 0x00006c0013037a24 */ /* 0x040fe200078e02ff */
[----:B------:R-:W-:Y:S01]  /*1700*/  CS2R R88, SRZ ;  /* 0x0000000000587805 */ /* 0x000fe2000001ff00 */
[----:B------:R-:W-:Y:S01]  /*1710*/  IMAD R14, R19, c[0x0][0x1b8], RZ ;  /* 0x00006e00130e7a24 */ /* 0x000fe200078e02ff */
[----:B------:R-:W-:Y:S01]  /*1720*/  CS2R R86, SRZ ;  /* 0x0000000000567805 */ /* 0x000fe2000001ff00 */
[C---:B------:R-:W-:Y:S01]  /*1730*/  IMAD R17, R30.reuse, c[0x0][0x37c], R17 ;  /* 0x0000df001e117a24 */ /* 0x040fe200078e0211 */
[----:B------:R-:W-:Y:S01]  /*1740*/  CS2R R84, SRZ ;  /* 0x0000000000547805 */ /* 0x000fe2000001ff00 */
[----:B------:R-:W-:Y:S01]  /*1750*/  IMAD.WIDE.U32 R12, R30, c[0x0][0x378], R8 ;  /* 0x0000de001e0c7a25 */ /* 0x000fe200078e0008 */
[----:B------:R-:W-:Y:S01]  /*1760*/  CS2R R78, SRZ ;  /* 0x00000000004e7805 */ /* 0x000fe2000001ff00 */
[----:B------:R-:W-:Y:S01]  /*1770*/  CS2R R76, SRZ ;  /* 0x00000000004c7805 */ /* 0x000fe2000001ff00 */
[----:B------:R-:W-:Y:S01]  /*1780*/  CS2R R82, SRZ ;  /* 0x0000000000527805 */ /* 0x000fe2000001ff00 */
[C---:B------:R-:W-:Y:S01]  /*1790*/  IMAD R15, R29.reuse, c[0x0][0x17c], R15 ;  /* 0x00005f001d0f7a24 */ /* 0x040fe200078e020f */
[----:B------:R-:W-:Y:S01]  /*17a0*/  LEA R202, P2, R12, c[0x0][0x330], 0x1 ;  /* 0x0000cc000cca7a11 */ /* 0x000fe200078408ff */
[----:B------:R-:W-:Y:S01]  /*17b0*/  IMAD.WIDE.U32 R10, R29, c[0x0][0x178], R10 ;  /* 0x00005e001d0a7a25 */ /* 0x000fe200078e000a */
[----:B------:R-:W-:Y:S01]  /*17c0*/  CS2R R80, SRZ ;  /* 0x0000000000507805 */ /* 0x000fe2000001ff00 */
[----:B------:R-:W-:Y:S01]  /*17d0*/  CS2R R74, SRZ ;  /* 0x00000000004a7805 */ /* 0x000fe2000001ff00 */
[----:B------:R-:W-:Y:S01]  /*17e0*/  CS2R R72, SRZ ;  /* 0x0000000000487805 */ /* 0x000fe2000001ff00 */
[C---:B------:R-:W-:Y:S01]  /*17f0*/  IMAD R3, R0.reuse, c[0x0][0x1b4], R3 ;  /* 0x00006d0000037a24 */ /* 0x040fe200078e0203 */
[----:B------:R-:W-:Y:S01]  /*1800*/  IADD3 R9, R11, R15, RZ ;  /* 0x0000000f0b097210 */ /* 0x000fe20007ffe0ff */
[C---:B------:R-:W-:Y:S01]  /*1810*/  IMAD R14, R0.reuse, c[0x0][0x1bc], R14 ;  /* 0x00006f00000e7a24 */ /* 0x040fe200078e020e */
[----:B------:R-:W-:Y:S01]  /*1820*/  MOV R8, R10 ;  /* 0x0000000a00087202 */ /* 0x000fe20000000f00 */
[C---:B------:R-:W-:Y:S01]  /*1830*/  IMAD.WIDE.U32 R6, R0.reuse, c[0x0][0x1b0], R6 ;  /* 0x00006c0000067a25 */ /* 0x040fe200078e0006 */
[----:B------:R-:W-:Y:S01]  /*1840*/  CS2R R70, SRZ ;  /* 0x0000000000467805 */ /* 0x000fe2000001ff00 */
[----:B------:R-:W-:Y:S01]  /*1850*/  CS2R R68, SRZ ;  /* 0x0000000000447805 */ /* 0x000fe2000001ff00 */
[----:B------:R-:W-:Y:S01]  /*1860*/  CS2R R62, SRZ ;  /* 0x00000000003e7805 */ /* 0x000fe2000001ff00 */
[----:B------:R-:W-:Y:S01]  /*1870*/  IMAD.WIDE.U32 R4, R0, c[0x0][0x1b8], R4 ;  /* 0x00006e0000047a25 */ /* 0x000fe200078e0004 */
[----:B------:R-:W-:Y:S01]  /*1880*/  IADD3 R0, R13, R17, RZ ;  /* 0x000000110d007210 */ /* 0x000fe20007ffe0ff */
[----:B------:R-:W-:Y:S01]  /*1890*/  CS2R R60, SRZ ;  /* 0x00000000003c7805 */ /* 0x000fe2000001ff00 */
[----:B------:R-:W-:Y:S01]  /*18a0*/  IADD3.X R17, R18, R25, RZ, P1, !PT ;  /* 0x0000001912117210 */ /* 0x000fe20000ffe4ff */
[----:B------:R-:W-:Y:S01]  /*18b0*/  IMAD.IADD R5, R5, 0x1, R14 ;  /* 0x0000000105057824 */ /* 0x000fe200078e020e */
[----:B------:R-:W-:Y:S01]  /*18c0*/  LEA.HI.X R203, R12, c[0x0][0x334], R0, 0x1, P2 ;  /* 0x0000cd000ccb7a11 */ /* 0x000fe200010f0c00 */
[----:B------:R-:W-:Y:S01]  /*18d0*/  IMAD R12, R32, c[0x0][0x1a8], RZ ;  /* 0x00006a00200c7a24 */ /* 0x000fe200078e02ff */
        /* <DEDUP_REMOVED lines=9> */
[----:B------:R-:W-:Y:S01]  /*1970*/  IMAD R0, R248, c[0x0][0x1a4], R0 ;  /* 0x00006900f8007a24 */ /* 0x000fe200078e0200 */
[----:B------:R-:W-:Y:S01]  /*1980*/  LEA R200, P3, R14, c[0x0][0x160], 0x1 ;  /* 0x000058000ec87a11 */ /* 0x000fe200078608ff */
[----:B------:R-:W-:Y:S01]  /*1990*/  IMAD.WIDE.U32 R8, R248, c[0x0][0x1a0], R4 ;  /* 0x00006800f8087a25 */ /* 0x000fe200078e0004 */
[----:B------:R-:W-:Y:S01]  /*19a0*/  IADD3 R5, R15, R12, RZ ;  /* 0x0000000c0f057210 */ /* 0x000fe20007ffe0ff */
[----:B------:R-:W-:Y:S01]  /*19b0*/  CS2R R46, SRZ ;  /* 0x00000000002e7805 */ /* 0x000fe2000001ff00 */
[----:B------:R-:W-:Y:S01]  /*19c0*/  CS2R R44, SRZ ;  /* 0x00000000002c7805 */ /* 0x000fe2000001ff00 */
[----:B------:R-:W-:Y:S01]  /*19d0*/  IMAD.IADD R0, R9, 0x1, R0 ;  /* 0x0000000109007824 */ /* 0x000fe200078e0200 */
[----:B------:R-:W-:Y:S01]  /*19e0*/  LEA R4, P1, R8, c[0x0][0x170], 0x1 ;  /* 0x00005c0008047a11 */ /* 0x000fe200078208ff */
[----:B------:R-:W-:Y:S01]  /*19f0*/  IMAD.IADD R7, R7, 0x1, R3 ;  /* 0x0000000107077824 */ /* 0x000fe200078e0203 */
[----:B------:R-:W-:Y:S01]  /*1a00*/  LEA.HI.X R201, R14, c[0x0][0x164], R5, 0x1, P3 ;  /* 0x000059000ec97a11 */ /* 0x000fe200018f0c05 */
[----:B------:R-:W-:Y:S01]  /*1a10*/  IMAD R3, R28, c[0x0][0x198], RZ ;  /* 0x000066001c037a24 */ /* 0x000fe200078e02ff */
[----:B------:R-:W-:Y:S01]  /*1a20*/  LEA.HI.X R5, R8, c[0x0][0x174], R0, 0x1, P1 ;  /* 0x00005d0008057a11 */ /* 0x000fe200008f0c00 */
[C---:B------:R-:W-:Y:S01]  /*1a30*/  IMAD.WIDE.U32 R10, R248.reuse, c[0x0][0x198], R6 ;  /* 0x00006600f80a7a25 */ /* 0x040fe200078e0006 */
[----:B------:R-:W-:Y:S01]  /*1a40*/  MOV R9, c[0x0][0x198] ;  /* 0x0000660000097a02 */ /* 0x000fe20000000f00 */
[----:B------:R-:W-:Y:S01]  /*1a50*/  CS2R R50, SRZ ;  /* 0x0000000000327805 */ /* 0x000fe2000001ff00 */
[----:B------:R-:W-:Y:S01]  /*1a60*/  CS2R R48, SRZ ;  /* 0x0000000000307805 */ /* 0x000fe2000001ff00 */
[----:B------:R-:W-:Y:S01]  /*1a70*/  IMAD R3, R248, c[0x0][0x19c], R3 ;  /* 0x00006700f8037a24 */ /* 0x000fe200078e0203 */
[----:B------:R-:W-:Y:S01]  /*1a80*/  LEA R6, P2, R10, c[0x0][0x168], 0x1 ;  /* 0x00005a000a067a11 */ /* 0x000fe200078408ff */
[----:B------:R-:W-:Y:S01]  /*1a90*/  IMAD.WIDE.U32 R12, R20, UR14, R16 ;  /* 0x0000000e140c7c25 */ /* 0x000fe2000f8e0010 */
[----:B------:R-:W-:Y:S01]  /*1aa0*/  CS2R R42, SRZ ;  /* 0x00000000002a7805 */ /* 0x000fe2000001ff00 */
[----:B------:R-:W-:Y:S01]  /*1ab0*/  CS2R R40, SRZ ;  /* 0x0000000000287805 */ /* 0x000fe2000001ff00 */
[----:B------:R-:W-:Y:S01]  /*1ac0*/  IADD3 R3, R11, R3, RZ ;  /* 0x000000030b037210 */ /* 0x000fe20007ffe0ff */
[----:B------:R-:W-:Y:S01]  /*1ad0*/  IMAD.MOV.U32 R14, RZ, RZ, c[0x0][0x1a0] ;  /* 0x00006800ff0e7624 */ /* 0x000fe200078e00ff */
[----:B------:R-:W-:Y:S01]  /*1ae0*/  MOV R11, c[0x0][0x19c] ;  /* 0x00006700000b7a02 */ /* 0x000fe20000000f00 */
[----:B------:R-:W-:Y:S01]  /*1af0*/  CS2R R38, SRZ ;  /* 0x0000000000267805 */ /* 0x000fe2000001ff00 */
[----:B------:R-:W-:Y:S01]  /*1b00*/  LEA.HI.X R7, R10, c[0x0][0x16c], R3, 0x1, P2 ;  /* 0x00005b000a077a11 */ /* 0x000fe200010f0c03 */
[----:B------:R-:W-:Y:S01]  /*1b10*/  CS2R R36, SRZ ;  /* 0x0000000000247805 */ /* 0x000fe2000001ff00 */
[----:B------:R-:W-:Y:S01]  /*1b20*/  IADD3 R3, R13, R26, RZ ;  /* 0x0000001a0d037210 */ /* 0x000fe20007ffe0ff */
[----:B------:R-:W-:Y:S01]  /*1b30*/  @P4 BAR.SYNC.DEFER_BLOCKING 0x0 ;  /* 0x0000000000004b1d */ /* 0x000fe20000010000 */
[----:B------:R-:W-:-:S02]  /*1b40*/  LEA R10, P2, R9, R6, 0x7 ;  /* 0x00000006090a7211 */ /* 0x000fc400078438ff */
[----:B------:R-:W-:Y:S02]  /*1b50*/  MOV R13, c[0x0][0x1a4] ;  /* 0x00006900000d7a02 */ /* 0x000fe40000000f00 */
[C---:B------:R-:W-:Y:S02]  /*1b60*/  LEA R8, P1, R14.reuse, R4, 0x7 ;  /* 0x000000040e087211 */ /* 0x040fe400078238ff */
[----:B------:R-:W-:Y:S02]  /*1b70*/  LEA.HI.X R11, R9, R7, R11, 0x7, P2 ;  /* 0x00000007090b7211 */ /* 0x000fe400010f3c0b */
[----:B------:R-:W-:Y:S02]  /*1b80*/  LEA.HI.X R9, R14, R5, R13, 0x7, P1 ;  /* 0x000000050e097211 */ /* 0x000fe400008f3c0d */
[----:B------:R-:W-:Y:S02]  /*1b90*/  ISETP.LT.AND P1, PT, R222, UR12, PT ;  /* 0x0000000cde007c0c */ /* 0x000fe4000bf21270 */
[----:B------:R-:W-:-:S04]  /*1ba0*/  LEA R180, P3, R12, c[0x0][0x350], 0x2 ;  /* 0x0000d4000cb47a11 */ /* 0x000fc800078610ff */
[----:B------:R-:W-:Y:S02]  /*1bb0*/  LEA.HI.X R181, R12, c[0x0][0x354], R3, 0x2, P3 ;  /* 0x0000d5000cb57a11 */ /* 0x000fe400018f1403 */
[----:B------:R-:W-:-:S05]  /*1bc0*/  MOV R3, 0x4 ;  /* 0x0000000400037802 */ /* 0x000fca0000000f00 */
[----:B------:R-:W-:-:S04]  /*1bd0*/  IMAD.WIDE R206, R23, R3, c[0x0][0x200] ;  /* 0x0000800017ce7625 */ /* 0x000fc800078e0203 */
[----:B------:R-:W-:Y:S01]  /*1be0*/  IMAD.WIDE R22, R22, R3, c[0x0][0x3c8] ;  /* 0x0000f20016167625 */ /* 0x000fe200078e0203 */
[----:B--2---:R-:W-:-:S03]  /*1bf0*/  IADD3 R0, R34, 0x1800, RZ ;  /* 0x0000180022007810 */ /* 0x004fc60007ffe0ff */
[----:B------:R-:W-:Y:S01]  /*1c00*/  IMAD.SHL.U32 R205, R34, 0x2, RZ ;  /* 0x0000000222cd7824 */ /* 0x000fe200078e00ff */
[----:B------:R-:W-:-:S04]  /*1c10*/  SEL R0, R0, R34, !P0 ;  /* 0x0000002200007207 */ /* 0x000fc80004000000 */
[----:B------:R-:W-:Y:S01]  /*1c20*/  @!PT LDS RZ, [RZ] ;  /* 0x00000000fffff984 */ /* 0x000fe20000000800 */
[----:B------:R-:W-:Y:S01]  /*1c30*/  @!PT LDS RZ, [RZ] ;  /* 0x00000000fffff984 */ /* 0x000fe20000000800 */
[----:B------:R-:W-:Y:S01]  /*1c40*/  @!PT LDS RZ, [RZ] ;  /* 0x00000000fffff984 */ /* 0x000fe20000000800 */
[----:B------:R1:W-:Y:S01]  /*1c50*/  LDGSTS.E.BYPASS.LTC128B.128 [R205+0x6000], [R202.64] ;  /* 0x06000000cacd7fae */ /* 0x0003e2000b901d50 */
[----:B------:R-:W-:-:S03]  /*1c60*/  SHF.L.U32 R0, R0, 0x1, RZ ;  /* 0x0000000100007819 */ /* 0x000fc600000006ff */
[----:B------:R1:W-:Y:S04]  /*1c70*/  LDGSTS.E.BYPASS.LTC128B.128 [R205+0x7000], [R202.64+0x40] ;  /* 0x07000040cacd7fae */ /* 0x0003e8000b901d50 */
[----:B------:R1:W-:Y:S04]  /*1c80*/  LDGSTS.E.BYPASS.LTC128B.128 [R205+0x8000], [R202.64+0x80] ;  /* 0x08000080cacd7fae */ /* 0x0003e8000b901d50 */
[----:B------:R1:W-:Y:S04]  /*1c90*/  LDGSTS.E.BYPASS.LTC128B.128 [R0], [R200.64] ;  /* 0x00000000c8007fae */ /* 0x0003e8000b901d50 */
[----:B------:R1:W-:Y:S04]  /*1ca0*/  LDGSTS.E.BYPASS.LTC128B.128 [R0+0x1000], [R200.64+0x40] ;  /* 0x01000040c8007fae */ /* 0x0003e8000b901d50 */
[----:B------:R1:W-:Y:S04]  /*1cb0*/  LDGSTS.E.BYPASS.LTC128B.128 [R0+0x2000], [R200.64+0x80] ;  /* 0x02000080c8007fae */ /* 0x0003e8000b901d50 */
[----:B------:R1:W-:Y:S04]  /*1cc0*/  LDGSTS.E.BYPASS.LTC128B.128 [R205+0x9000], [R6.64] ;  /* 0x0900000006cd7fae */ /* 0x0003e8000b901d50 */
        /* <DEDUP_REMOVED lines=11> */
[----:B------:R-:W0:Y:S01]  /*1d80*/  LDGDEPBAR ;  /* 0x00000000000079af */ /* 0x000e220000000000 */
[----:B------:R-:W-:Y:S05]  /*1d90*/  @!P1 BRA `(.L_x_487) ;  /* 0x0000458000009947 */ /* 0x000fea0003800000 */
[----:B-1----:R-:W-:Y:S02]  /*1da0*/  IMAD.MOV.U32 R4, RZ, RZ, c[0x0][0x308] ;  /* 0x0000c200ff047624 */ /* 0x002fe400078e00ff */
[----:B------:R-:W-:-:S05]  /*1db0*/  IMAD.MOV.U32 R5, RZ, RZ, c[0x0][0x30c] ;  /* 0x0000c300ff057624 */ /* 0x000fca00078e00ff */
[----:B------:R1:W2:Y:S01]  /*1dc0*/  LDG.E.64 R8, [R4.64+0x8] ;  /* 0x0000081004087981 */ /* 0x0002a2000c1e1b00 */
[----:B------:R-:W-:-:S03]  /*1dd0*/  IMAD.WIDE R6, R208, 0x4, R206 ;  /* 0x00000004d0067825 */ /* 0x000fc600078e02ce */
[----:B------:R-:W3:Y:S04]  /*1de0*/  S2R R12, SR_TID.X ;  /* 0x00000000000c7919 */ /* 0x000ee80000002100 */
[----:B------:R-:W4:Y:S01]  /*1df0*/  S2R R13, SR_TID.X ;  /* 0x00000000000d7919 */ /* 0x000f220000002100 */
[----:B------:R-:W-:Y:S01]  /*1e00*/  IMAD R3, R29, c[0x0][0x1c0], R30 ;  /* 0x000070001d037a24 */ /* 0x000fe200078e021e */
[----:B------:R-:W-:Y:S01]  /*1e10*/  SHF.R.S32.HI R237, RZ, 0x1f, R24 ;  /* 0x0000001fffed7819 */ /* 0x000fe20000011418 */
[----:B------:R-:W-:Y:S01]  /*1e20*/  IMAD.MOV.U32 R199, RZ, RZ, R0 ;  /* 0x000000ffffc77224 */ /* 0x000fe200078e0000 */
[----:B------:R4:W5:Y:S04]  /*1e30*/  LDG.E R212, [R6.64] ;  /* 0x0000001006d47981 */ /* 0x000968000c1e1900 */
[----:B-1----:R-:W2:Y:S01]  /*1e40*/  LDG.E.64 R4, [R4.64] ;  /* 0x0000001004047981 */ /* 0x002ea2000c1e1b00 */
[----:B------:R-:W-:Y:S01]  /*1e50*/  IMAD.SHL.U32 R3, R3, 0x20, RZ ;  /* 0x0000002003037824 */ /* 0x000fe200078e00ff */
[----:B---3--:R-:W-:-:S02]  /*1e60*/  SHF.R.S32.HI R12, RZ, 0x1f, R12 ;  /* 0x0000001fff0c7819 */ /* 0x008fc4000001140c */
[----:B------:R1:W5:Y:S02]  /*1e70*/  LDG.E R211, [R6.64+0x20] ;  /* 0x0000201006d37981 */ /* 0x000364000c1e1900 */
[----:B----4-:R-:W-:Y:S02]  /*1e80*/  LEA.HI R12, R12, R13, RZ, 0x6 ;  /* 0x0000000d0c0c7211 */ /* 0x010fe400078f30ff */
[----:B------:R1:W5:Y:S01]  /*1e90*/  LDG.E R210, [R6.64+0x80] ;  /* 0x0000801006d27981 */ /* 0x000362000c1e1900 */
[----:B------:R-:W-:Y:S02]  /*1ea0*/  IADD3 R0, R177, 0x1800, RZ ;  /* 0x00001800b1007810 */ /* 0x000fe40007ffe0ff */
[----:B------:R-:W-:Y:S01]  /*1eb0*/  SHF.R.S32.HI R12, RZ, 0x6, R12 ;  /* 0x00000006ff0c7819 */ /* 0x000fe2000001140c */
[----:B------:R1:W5:Y:S01]  /*1ec0*/  LDG.E R209, [R6.64+0xa0] ;  /* 0x0000a01006d17981 */ /* 0x000362000c1e1900 */
[----:B------:R-:W-:Y:S02]  /*1ed0*/  SEL R0, R0, R177, !P0 ;  /* 0x000000b100007207 */ /* 0x000fe40004000000 */
[----:B------:R-:W-:Y:S01]  /*1ee0*/  IADD3 R21, R21, c[0x0][0x214], RZ ;  /* 0x0000850015157a10 */ /* 0x000fe20007ffe0ff */
[----:B------:R-:W-:-:S02]  /*1ef0*/  IMAD.MOV.U32 R214, RZ, RZ, R22 ;  /* 0x000000ffffd67224 */ /* 0x000fc400078e0016 */
[----:B------:R-:W-:Y:S01]  /*1f00*/  IMAD.MOV.U32 R213, RZ, RZ, R23 ;  /* 0x000000ffffd57224 */ /* 0x000fe200078e0017 */
[----:B------:R-:W-:Y:S01]  /*1f10*/  IADD3 R241, -R204, 0x80, R21 ;  /* 0x00000080ccf17810 */ /* 0x000fe20007ffe115 */
[----:B------:R-:W-:Y:S02]  /*1f20*/  IMAD.MOV.U32 R127, RZ, RZ, RZ ;  /* 0x000000ffff7f7224 */ /* 0x000fe400078e00ff */
[----:B-1----:R-:W-:Y:S01]  /*1f30*/  IMAD R6, R240, 0x4, R12 ;  /* 0x00000004f0067824 */ /* 0x002fe200078e020c */
[----:B--2---:R-:W-:Y:S02]  /*1f40*/  IADD3 R24, P2, P1, R3, R8, R24 ;  /* 0x0000000803187210 */ /* 0x004fe4000795e018 */
[----:B------:R-:W-:-:S04]  /*1f50*/  SHF.R.S32.HI R3, RZ, 0x1f, R3 ;  /* 0x0000001fff037819 */ /* 0x000fc80000011403 */
[----:B------:R-:W-:Y:S02]  /*1f60*/  IADD3.X R237, R3, R9, R237, P2, P1 ;  /* 0x0000000903ed7210 */ /* 0x000fe400017e24ed */
[----:B------:R-:W-:-:S04]  /*1f70*/  IADD3 R3, R179, 0x1800, RZ ;  /* 0x00001800b3037810 */ /* 0x000fc80007ffe0ff */
[----:B------:R-:W-:Y:S01]  /*1f80*/  SEL R170, R3, R179, !P0 ;  /* 0x000000b303aa7207 */ /* 0x000fe20004000000 */
[----:B------:R-:W-:-:S04]  /*1f90*/  IMAD.SHL.U32 R3, R0, 0x2, RZ ;  /* 0x0000000200037824 */ /* 0x000fc800078e00ff */
[----:B------:R-:W-:Y:S01]  /*1fa0*/  IMAD.SHL.U32 R170, R170, 0x2, RZ ;  /* 0x00000002aaaa7824 */ /* 0x000fe200078e00ff */
[----:B------:R-:W-:Y:S02]  /*1fb0*/  LOP3.LUT R0, R5, R6, RZ, 0x3c, !PT ;  /* 0x0000000605007212 */ /* 0x000fe400078e3cff */
[----:B------:R-:W-:Y:S02]  /*1fc0*/  LOP3.LUT R237, R237, R4, RZ, 0x3c, !PT ;  /* 0x00000004eded7212 */ /* 0x000fe400078e3cff */
[----:B------:R-:W-:Y:S01]  /*1fd0*/  IMAD.MOV.U32 R6, RZ, RZ, c[0x0][0x1c0] ;  /* 0x00007000ff067624 */ /* 0x000fe200078e00ff */
[C---:B------:R-:W-:Y:S01]  /*1fe0*/  IADD3 R232, R5.reuse, -0x4498517b, RZ ;  /* 0xbb67ae8505e87810 */ /* 0x040fe20007ffe0ff */
[----:B------:R-:W-:Y:S01]  /*1ff0*/  IMAD.WIDE.U32 R24, R24, -0x2daee0ad, RZ ;  /* 0xd2511f5318187825 */ /* 0x000fe200078e00ff */
[C---:B------:R-:W-:Y:S02]  /*2000*/  IADD3 R236, R5.reuse, 0x646e171e, RZ ;  /* 0x646e171e05ec7810 */ /* 0x040fe40007ffe0ff */
[C---:B------:R-:W-:Y:S01]  /*2010*/  IADD3 R235, R5.reuse, -0x56f99767, RZ ;  /* 0xa906689905eb7810 */ /* 0x040fe20007ffe0ff */
[----:B------:R-:W-:Y:S01]  /*2020*/  IMAD R6, R6, c[0x0][0x22c], RZ ;  /* 0x00008b0006067a24 */ /* 0x000fe200078e02ff */
[----:B------:R-:W-:-:S02]  /*2030*/  IADD3 R234, R5, -0x126145ec, RZ ;  /* 0xed9eba1405ea7810 */ /* 0x000fc40007ffe0ff */
[C---:B------:R-:W-:Y:S01]  /*2040*/  IADD3 R233, R5.reuse, 0x32370b8f, RZ ;  /* 0x32370b8f05e97810 */ /* 0x040fe20007ffe0ff */
[C---:B------:R-:W-:Y:S01]  /*2050*/  IMAD.SHL.U32 R245, R6.reuse, 0x10, RZ ;  /* 0x0000001006f57824 */ /* 0x040fe200078e00ff */
[----:B------:R-:W-:Y:S01]  /*2060*/  IADD3 R227, R5, 0x76cf5d0a, RZ ;  /* 0x76cf5d0a05e37810 */ /* 0x000fe20007ffe0ff */
[----:B------:R-:W-:Y:S01]  /*2070*/  IMAD.SHL.U32 R215, R6, 0x8, RZ ;  /* 0x0000000806d77824 */ /* 0x000fe200078e00ff */
[C---:B------:R-:W-:Y:S02]  /*2080*/  IADD3 R231, R4.reuse, -0x4ab325aa, RZ ;  /* 0xb54cda5604e77810 */ /* 0x040fe40007ffe0ff */
[C---:B------:R-:W-:Y:S02]  /*2090*/  IADD3 R247, R245.reuse, 0x20, RZ ;  /* 0x00000020f5f77810 */ /* 0x040fe40007ffe0ff */
[----:B------:R-:W-:Y:S02]  /*20a0*/  IADD3 R246, R245, 0x40, RZ ;  /* 0x00000040f5f67810 */ /* 0x000fe40007ffe0ff */
[C---:B------:R-:W-:Y:S01]  /*20b0*/  IADD3 R230, R4.reuse, 0x1715609d, RZ ;  /* 0x1715609d04e67810 */ /* 0x040fe20007ffe0ff */
[C---:B------:R-:W-:Y:S01]  /*20c0*/  IMAD.IADD R243, R215.reuse, 0x1, R247 ;  /* 0x00000001d7f37824 */ /* 0x040fe200078e02f7 */
[C---:B------:R-:W-:Y:S01]  /*20d0*/  IADD3 R229, R4.reuse, 0x78dde6e4, RZ ;  /* 0x78dde6e404e57810 */ /* 0x040fe20007ffe0ff */
[C---:B------:R-:W-:Y:S01]  /*20e0*/  IMAD.IADD R242, R215.reuse, 0x1, R246 ;  /* 0x00000001d7f27824 */ /* 0x040fe200078e02f6 */
[C---:B------:R-:W-:Y:S01]  /*20f0*/  IADD3 R228, R4.reuse, -0x255992d5, RZ ;  /* 0xdaa66d2b04e47810 */ /* 0x040fe20007ffe0ff */
[----:B------:R-:W-:Y:S01]  /*2100*/  IMAD.IADD R5, R215, 0x1, R243 ;  /* 0x00000001d7057824 */ /* 0x000fe200078e02f3 */
[----:B------:R-:W-:-:S02]  /*2110*/  IADD3 R225, R4, 0x3c6ef372, RZ ;  /* 0x3c6ef37204e17810 */ /* 0x000fc40007ffe0ff */
[----:B------:R-:W-:Y:S01]  /*2120*/  IADD3 R226, R4, -0x61c88647, RZ ;  /* 0x9e3779b904e27810 */ /* 0x000fe20007ffe0ff */
[----:B------:R-:W-:Y:S01]  /*2130*/  IMAD.IADD R4, R215, 0x1, R242 ;  /* 0x00000001d7047824 */ /* 0x000fe200078e02f2 */
[----:B------:R-:W-:Y:S01]  /*2140*/  LOP3.LUT R0, R25, R0, RZ, 0x3c, !PT ;  /* 0x0000000019007212 */ /* 0x000fe200078e3cff */
[C---:B------:R-:W-:Y:S01]  /*2150*/  IMAD.IADD R221, R215.reuse, 0x1, R5 ;  /* 0x00000001d7dd7824 */ /* 0x040fe200078e0205 */
[----:B------:R-:W-:Y:S01]  /*2160*/  LOP3.LUT R232, R24, R232, RZ, 0x3c, !PT ;  /* 0x000000e818e87212 */ /* 0x000fe200078e3cff */
[----:B------:R-:W-:Y:S02]  /*2170*/  IMAD.IADD R219, R215, 0x1, R4 ;  /* 0x00000001d7db7824 */ /* 0x000fe400078e0204 */
[----:B------:R-:W-:-:S04]  /*2180*/  IMAD.WIDE.U32 R216, R0, -0x326172a9, RZ ;  /* 0xcd9e8d5700d87825 */ /* 0x000fc800078e00ff */
[C---:B------:R-:W-:Y:S01]  /*2190*/  IMAD.IADD R220, R215.reuse, 0x1, R221 ;  /* 0x00000001d7dc7824 */ /* 0x040fe200078e02dd */
[----:B------:R-:W-:Y:S01]  /*21a0*/  LOP3.LUT R225, R216, R225, RZ, 0x3c, !PT ;  /* 0x000000e1d8e17212 */ /* 0x000fe200078e3cff */
[C---:B------:R-:W-:Y:S02]  /*21b0*/  IMAD.IADD R218, R215.reuse, 0x1, R219 ;  /* 0x00000001d7da7824 */ /* 0x040fe400078e02db */
[C---:B------:R-:W-:Y:S02]  /*21c0*/  IMAD.IADD R224, R215.reuse, 0x1, R220 ;  /* 0x00000001d7e07824 */ /* 0x040fe400078e02dc */
[----:B------:R-:W-:Y:S02]  /*21d0*/  IMAD.IADD R223, R215, 0x1, R218 ;  /* 0x00000001d7df7824 */ /* 0x000fe400078e02da */
.L_x_490:
[----:B------:R-:W0:Y:S01]  /*21e0*/  LDGDEPBAR ;  /* 0x00000000000079af */ /* 0x000e220000000000 */
[----:B------:R-:W-:Y:S01]  /*21f0*/  IMAD.IADD R0, R178, 0x1, R170 ;  /* 0x00000001b2007824 */ /* 0x000fe200078e02aa */
[----:B-----5:R-:W-:Y:S01]  /*2200*/  FSETP.NEU.FTZ.AND P0, PT, R212, -INF , PT ;  /* 0xff800000d400780b */ /* 0x020fe20003f1d000 */
[----:B------:R-:W-:Y:S01]  /*2210*/  IMAD.MOV.U32 R183, RZ, RZ, 0x1 ;  /* 0x00000001ffb77424 */ /* 0x000fe200078e00ff */
[----:B------:R-:W-:Y:S04]  /*2220*/  ULDC.U8 UR5, c[0x0][0x2d8] ;  /* 0x0000b60000057ab9 */ /* 0x000fe80000000000 */
[----:B------:R-:W2:Y:S01]  /*2230*/  LDL R182, [R1+0x4] ;  /* 0x0000040001b67983 */ /* 0x000ea20000100800 */
[----:B------:R-:W-:Y:S04]  /*2240*/  DEPBAR.LE SB0, 0x0 ;  /* 0x000080000000791a */ /* 0x000fe80000000000 */
[----:B------:R-:W-:Y:S08]  /*2250*/  BAR.SYNC.DEFER_BLOCKING 0x0 ;  /* 0x0000000000007b1d */ /* 0x000ff00000010000 */
[----:B------:R-:W-:Y:S08]  /*2260*/  LDSM.16.M88.4 R32, [R170] ;  /* 0x00000000aa20783b */ /* 0x000ff00000000200 */
[----:B------:R-:W1:Y:S08]  /*2270*/  LDSM.16.M88.4 R16, [R168+0x9000] ;  /* 0x00900000a810783b */ /* 0x000e700000000200 */
[----:B------:R-:W3:Y:S08]  /*2280*/  LDSM.16.M88.4 R28, [R170+0x800] ;  /* 0x00080000aa1c783b */ /* 0x000ef00000000200 */
[----:B------:R-:W4:Y:S08]  /*2290*/  LDSM.16.M88.4 R132, [R168+0x9400] ;  /* 0x00940000a884783b */ /* 0x000f300000000200 */
[----:B------:R-:W-:Y:S08]  /*22a0*/  LDSM.16.M88.4 R136, [R0] ;  /* 0x000000000088783b */ /* 0x000ff00000000200 */
[----:B------:R-:W4:Y:S01]  /*22b0*/  LDSM.16.M88.4 R140, [R169+0x9000] ;  /* 0x00900000a98c783b */ /* 0x000f220000000200 */
[-C--:B-1----:R-:W-:Y:S07]  /*22c0*/  HMMA.16816.F32 R4, R32, R16.reuse, RZ ;  /* 0x000000102004723c */ /* 0x082fee00000018ff */
[----:B------:R-:W1:Y:S01]  /*22d0*/  LDSM.16.M88.4 R144, [R0+0x800] ;  /* 0x000800000090783b */ /* 0x000e620000000200 */
[C---:B---3--:R-:W-:Y:S07]  /*22e0*/  HMMA.16816.F32 R8, R28.reuse, R16, RZ ;  /* 0x000000101c08723c */ /* 0x048fee00000018ff */
[----:B------:R-:W3:Y:S01]  /*22f0*/  LDSM.16.M88.4 R148, [R169+0x9400] ;  /* 0x00940000a994783b */ /* 0x000ee20000000200 */
[-C--:B------:R-:W-:Y:S07]  /*2300*/  HMMA.16816.F32 R12, R28, R18.reuse, RZ ;  /* 0x000000121c0c723c */ /* 0x080fee00000018ff */
[----:B------:R-:W-:Y:S01]  /*2310*/  LDSM.16.M88.4 R152, [R168+0xb000] ;  /* 0x00b00000a898783b */ /* 0x000fe20000000200 */
[C---:B------:R-:W-:Y:S07]  /*2320*/  HMMA.16816.F32 R16, R32.reuse, R18, RZ ;  /* 0x000000122010723c */ /* 0x040fee00000018ff */
[----:B------:R-:W-:Y:S01]  /*2330*/  LDSM.16.M88.4 R156, [R170+0x1800] ;  /* 0x00180000aa9c783b */ /* 0x000fe20000000200 */
[-C--:B----4-:R-:W-:Y:S07]  /*2340*/  HMMA.16816.F32 R20, R32, R132.reuse, RZ ;  /* 0x000000842014723c */ /* 0x090fee00000018ff */
[----:B------:R-:W-:Y:S01]  /*2350*/  LDSM.16.M88.4 R160, [R0+0x1000] ;  /* 0x0010000000a0783b */ /* 0x000fe20000000200 */
[C---:B------:R-:W-:Y:S07]  /*2360*/  HMMA.16816.F32 R24, R28.reuse, R132, RZ ;  /* 0x000000841c18723c */ /* 0x040fee00000018ff */
[----:B------:R-:W-:Y:S01]  /*2370*/  LDSM.16.M88.4 R164, [R169+0xb000] ;  /* 0x00b00000a9a4783b */ /* 0x000fe20000000200 */
[-C--:B------:R-:W-:Y:S08]  /*2380*/  HMMA.16816.F32 R28, R28, R134.reuse, RZ ;  /* 0x000000861c1c723c */ /* 0x080ff000000018ff */
[----:B------:R-:W-:Y:S01]  /*2390*/  HMMA.16816.F32 R32, R32, R134, RZ ;  /* 0x000000862020723c */ /* 0x000fe200000018ff */
[----:B------:R-:W4:Y:S07]  /*23a0*/  LDSM.16.M88.4 R132, [R170+0x1000] ;  /* 0x00100000aa84783b */ /* 0x000f2e0000000200 */
[-C--:B------:R-:W-:Y:S08]  /*23b0*/  HMMA.16816.F32 R4, R136, R140.reuse, R4 ;  /* 0x0000008c8804723c */ /* 0x080ff00000001804 */
[C---:B-1----:R-:W-:Y:S08]  /*23c0*/  HMMA.16816.F32 R8, R144.reuse, R140, R8 ;  /* 0x0000008c9008723c */ /* 0x042ff00000001808 */
[-C--:B------:R-:W-:Y:S08]  /*23d0*/  HMMA.16816.F32 R12, R144, R142.reuse, R12 ;  /* 0x0000008e900c723c */ /* 0x080ff0000000180c */
[C---:B------:R-:W-:Y:S01]  /*23e0*/  HMMA.16816.F32 R16, R136.reuse, R142, R16 ;  /* 0x0000008e8810723c */ /* 0x040fe20000001810 */
[----:B------:R-:W1:Y:S07]  /*23f0*/  LDSM.16.M88.4 R140, [R168+0xb400] ;  /* 0x00b40000a88c783b */ /* 0x000e6e0000000200 */
[-C--:B---3--:R-:W-:Y:S08]  /*2400*/  HMMA.16816.F32 R20, R136, R148.reuse, R20 ;  /* 0x000000948814723c */ /* 0x088ff00000001814 */
[C---:B------:R-:W-:Y:S08]  /*2410*/  HMMA.16816.F32 R24, R144.reuse, R148, R24 ;  /* 0x000000949018723c */ /* 0x040ff00000001818 */
[-C--:B------:R-:W-:Y:S01]  /*2420*/  HMMA.16816.F32 R28, R144, R150.reuse, R28 ;  /* 0x00000096901c723c */ /* 0x080fe2000000181c */
[----:B------:R-:W3:Y:S07]  /*2430*/  LDSM.16.M88.4 R144, [R0+0x1800] ;  /* 0x001800000090783b */ /* 0x000eee0000000200 */
[----:B------:R-:W-:Y:S01]  /*2440*/  HMMA.16816.F32 R32, R136, R150, R32 ;  /* 0x000000968820723c */ /* 0x000fe20000001820 */
[----:B------:R-:W2:Y:S07]  /*2450*/  LDSM.16.M88.4 R136, [R169+0xb400] ;  /* 0x00b40000a988783b */ /* 0x000eae0000000200 */
[-C--:B----4-:R-:W-:Y:S01]  /*2460*/  HMMA.16816.F32 R4, R132, R152.reuse, R4 ;  /* 0x000000988404723c */ /* 0x090fe20000001804 */
        /* <DEDUP_REMOVED lines=13> */
[C---:B---3--:R-:W-:Y:S08]  /*2540*/  HMMA.16816.F32 R8, R144.reuse, R164, R8 ;  /* 0x000000a49008723c */ /* 0x048ff00000001808 */
[-C--:B------:R-:W-:Y:S08]  /*2550*/  HMMA.16816.F32 R12, R144, R166.reuse, R12 ;  /* 0x000000a6900c723c */ /* 0x080ff0000000180c */
[C---:B------:R-:W-:Y:S01]  /*2560*/  HMMA.16816.F32 R16, R160.reuse, R166, R16 ;  /* 0x000000a6a010723c */ /* 0x040fe20000001810 */
[----:B------:R-:W3:Y:S07]  /*2570*/  LDSM.16.M88.4 R164, [R169+0xd000] ;  /* 0x00d00000a9a4783b */ /* 0x000eee0000000200 */
[-C--:B--2---:R-:W-:Y:S08]  /*2580*/  HMMA.16816.F32 R20, R160, R136.reuse, R20 ;  /* 0x00000088a014723c */ /* 0x084ff00000001814 */
[C---:B------:R-:W-:Y:S08]  /*2590*/  HMMA.16816.F32 R24, R144.reuse, R136, R24 ;  /* 0x000000889018723c */ /* 0x040ff00000001818 */
[-C--:B------:R-:W-:Y:S07]  /*25a0*/  HMMA.16816.F32 R28, R144, R138.reuse, R28 ;  /* 0x0000008a901c723c */ /* 0x080fee000000181c */
[----:B------:R-:W-:Y:S01]  /*25b0*/  IMAD.SHL.U32 R144, R194, 0x40, RZ ;  /* 0x00000040c2907824 */ /* 0x000fe200078e00ff */
[----:B------:R-:W-:Y:S04]  /*25c0*/  HMMA.16816.F32 R32, R160, R138, R32 ;  /* 0x0000008aa020723c */ /* 0x000fe80000001820 */
[----:B------:R-:W-:Y:S04]  /*25d0*/  ISETP.GE.AND P6, PT, R144, R241, PT ;  /* 0x000000f19000720c */ /* 0x000fe80003fc6270 */
[-C--:B-1----:R-:W-:Y:S08]  /*25e0*/  HMMA.16816.F32 R4, R132, R140.reuse, R4 ;  /* 0x0000008c8404723c */ /* 0x082ff00000001804 */
[C---:B------:R-:W-:Y:S01]  /*25f0*/  HMMA.16816.F32 R8, R148.reuse, R140, R8 ;  /* 0x0000008c9408723c */ /* 0x040fe20000001808 */
[----:B------:R-:W-:Y:S01]  /*2600*/  @!P6 IADD3 R136, R208, -c[0x0][0x214], R183 ;  /* 0x80008500d088ea10 */ /* 0x000fe20007ffe0b7 */
[----:B------:R-:W1:Y:S03]  /*2610*/  @!P6 S2R R137, SR_TID.X ;  /* 0x000000000089e919 */ /* 0x000e660000002100 */
[----:B------:R-:W-:Y:S02]  /*2620*/  @!P6 IADD3 R144, R144, R136, R204 ;  /* 0x000000889090e210 */ /* 0x000fe40007ffe0cc */
[----:B------:R-:W-:Y:S01]  /*2630*/  FMUL.FTZ R141, R211, 1.4426950216293334961 ;  /* 0x3fb8aa3bd38d7820 */ /* 0x000fe20000410000 */
[-C--:B------:R-:W-:Y:S01]  /*2640*/  HMMA.16816.F32 R12, R148, R142.reuse, R12 ;  /* 0x0000008e940c723c */ /* 0x080fe2000000180c */
[----:B------:R-:W-:Y:S04]  /*2650*/  @!P6 IADD3 R140, R144, 0x8, RZ ;  /* 0x00000008908ce810 */ /* 0x000fe80007ffe0ff */
[-C--:B------:R-:W-:Y:S03]  /*2660*/  @!P6 IMNMX R140, R140, R204.reuse, PT ;  /* 0x000000cc8c8ce217 */ /* 0x080fe60003800200 */
[C---:B------:R-:W-:Y:S07]  /*2670*/  HMMA.16816.F32 R16, R132.reuse, R142, R16 ;  /* 0x0000008e8410723c */ /* 0x040fee0000001810 */
[----:B------:R-:W-:Y:S01]  /*2680*/  @!P6 IMNMX R142, R144, R204, PT ;  /* 0x000000cc908ee217 */ /* 0x000fe20003800200 */
[-C--:B------:R-:W-:Y:S01]  /*2690*/  HMMA.16816.F32 R20, R132, R152.reuse, R20 ;  /* 0x000000988414723c */ /* 0x080fe20000001814 */
[----:B------:R-:W-:Y:S03]  /*26a0*/  FMUL.FTZ R143, R212, 1.4426950216293334961 ;  /* 0x3fb8aa3bd48f7820 */ /* 0x000fe60000410000 */
[----:B-1----:R-:W-:Y:S02]  /*26b0*/  @!P6 IMAD.SHL.U32 R137, R137, 0x2, RZ ;  /* 0x000000028989e824 */ /* 0x002fe400078e00ff */
[----:B------:R-:W-:Y:S02]  /*26c0*/  FSEL R143, R143, RZ, P0 ;  /* 0x000000ff8f8f7208 */ /* 0x000fe40000000000 */
[----:B------:R-:W-:Y:S01]  /*26d0*/  FSETP.NEU.FTZ.AND P0, PT, R211, -INF , PT ;  /* 0xff800000d300780b */ /* 0x000fe20003f1d000 */
[C---:B------:R-:W-:Y:S03]  /*26e0*/  HMMA.16816.F32 R24, R148.reuse, R152, R24 ;  /* 0x000000989418723c */ /* 0x040fe60000001818 */
[----:B------:R-:W-:Y:S02]  /*26f0*/  @!P6 LOP3.LUT R138, R182, 0x6, R137, 0xf8, !PT ;  /* 0x00000006b68ae812 */ /* 0x000fe400078ef889 */
[----:B------:R-:W-:Y:S03]  /*2700*/  FSEL R141, R141, RZ, P0 ;  /* 0x000000ff8d8d7208 */ /* 0x000fe60000000000 */
[-C--:B------:R-:W-:Y:S08]  /*2710*/  HMMA.16816.F32 R28, R148, R154.reuse, R28 ;  /* 0x0000009a941c723c */ /* 0x080ff0000000181c */
[----:B------:R-:W-:Y:S01]  /*2720*/  HMMA.16816.F32 R32, R132, R154, R32 ;  /* 0x0000009a8420723c */ /* 0x000fe20000001820 */
[----:B------:R1:W2:Y:S07]  /*2730*/  LDSM.16.M88.4 R132, [R0+0x2800] ;  /* 0x002800000084783b */ /* 0x0002ae0000000200 */
[-C--:B---3--:R-:W-:Y:S01]  /*2740*/  HMMA.16816.F32 R4, R156, R164.reuse, R4 ;  /* 0x000000a49c04723c */ /* 0x088fe20000001804 */
[----:B-1----:R-:W-:Y:S04]  /*2750*/  IMAD R0, R194, 0x4, R244 ;  /* 0x00000004c2007824 */ /* 0x002fe800078e02f4 */
[C---:B------:R-:W-:Y:S01]  /*2760*/  IMAD.WIDE.U32 R136, R0.reuse, -0x326172a9, RZ ;  /* 0xcd9e8d5700887825 */ /* 0x040fe200078e00ff */
[----:B------:R-:W-:Y:S03]  /*2770*/  IADD3 R139, R0, 0x2, RZ ;  /* 0x00000002008b7810 */ /* 0x000fe60007ffe0ff */
[----:B------:R-:W-:Y:S03]  /*2780*/  @!P6 IMAD R0, R240, 0x80, R138 ;  /* 0x00000080f000e824 */ /* 0x000fe600078e028a */
[-C--:B------:R-:W-:Y:S01]  /*2790*/  LOP3.LUT R137, R137, R237.reuse, RZ, 0x3c, !PT ;  /* 0x000000ed89897212 */ /* 0x080fe200078e3cff */
[----:B------:R-:W-:Y:S01]  /*27a0*/  IMAD.WIDE.U32 R138, R139, -0x326172a9, RZ ;  /* 0xcd9e8d578b8a7825 */ /* 0x000fe200078e00ff */
[--C-:B------:R-:W-:Y:S02]  /*27b0*/  LOP3.LUT R147, R217, R136, R226.reuse, 0x96, !PT ;  /* 0x00000088d9937212 */ /* 0x100fe400078e96e2 */
[C---:B------:R-:W-:Y:S01]  /*27c0*/  @!P6 IADD3 R145, R0.reuse, 0x1, RZ ;  /* 0x000000010091e810 */ /* 0x040fe20007ffe0ff */
[----:B------:R-:W-:Y:S01]  /*27d0*/  IMAD.WIDE.U32 R136, R137, -0x2daee0ad, RZ ;  /* 0xd2511f5389887825 */ /* 0x000fe200078e00ff */
[----:B------:R-:W-:Y:S02]  /*27e0*/  @!P6 ISETP.GE.AND P1, PT, R0, R142, PT ;  /* 0x0000008e0000e20c */ /* 0x000fe40003f26270 */
[----:B------:R-:W-:Y:S01]  /*27f0*/  LOP3.LUT R146, R139, R237, RZ, 0x3c, !PT ;  /* 0x000000ed8b927212 */ /* 0x000fe200078e3cff */
[----:B------:R-:W-:Y:S03]  /*2800*/  IMAD.WIDE.U32 R152, R147, -0x2daee0ad, RZ ;  /* 0xd2511f5393987825 */ /* 0x000fe600078e00ff */
[----:B------:R-:W-:Y:S01]  /*2810*/  @!P6 FSEL R4, R4, -INF , !P1 ;  /* 0xff8000000404e808 */ /* 0x000fe20004800000 */
[C---:B--2---:R-:W-:Y:S01]  /*2820*/  HMMA.16816.F32 R8, R132.reuse, R164, R8 ;  /* 0x000000a48408723c */ /* 0x044fe20000001808 */
[----:B------:R-:W-:Y:S02]  /*2830*/  LOP3.LUT R139, R217, R138, R226, 0x96, !PT ;  /* 0x0000008ad98b7212 */ /* 0x000fe400078e96e2 */
[----:B------:R-:W-:Y:S01]  /*2840*/  @!P6 ISETP.GE.AND P1, PT, R145, R142, PT ;  /* 0x0000008e9100e20c */ /* 0x000fe20003f26270 */
[--C-:B------:R-:W-:Y:S01]  /*2850*/  FFMA.FTZ R4, R4, c[0x0][0x23c], -R143.reuse ;  /* 0x00008f0004047a23 */ /* 0x100fe2000001088f */
[-C--:B------:R-:W-:Y:S01]  /*2860*/  @!P6 ISETP.GE.AND P0, PT, R0, R140.reuse, PT ;  /* 0x0000008c0000e20c */ /* 0x080fe20003f06270 */
[----:B------:R-:W-:Y:S01]  /*2870*/  IMAD.WIDE.U32 R154, R139, -0x2daee0ad, RZ ;  /* 0xd2511f538b9a7825 */ /* 0x000fe200078e00ff */
[----:B------:R-:W-:Y:S01]  /*2880*/  @!P6 FSEL R5, R5, -INF , !P1 ;  /* 0xff8000000505e808 */ /* 0x000fe20004800000 */
[----:B------:R1:W-:Y:S01]  /*2890*/  MUFU.EX2 R184, R4 ;  /* 0x0000000400b87308 */ /* 0x0003e20000000800 */
[----:B------:R-:W-:Y:S01]  /*28a0*/  @!P6 FSEL R6, R6, -INF , !P0 ;  /* 0xff8000000606e808 */ /* 0x000fe20004000000 */
[-C--:B------:R-:W-:Y:S01]  /*28b0*/  HMMA.16816.F32 R12, R132, R166.reuse, R12 ;  /* 0x000000a6840c723c */ /* 0x080fe2000000180c */
[----:B------:R-:W-:Y:S01]  /*28c0*/  @!P6 ISETP.GE.AND P0, PT, R145, R140, PT ;  /* 0x0000008c9100e20c */ /* 0x000fe20003f06270 */
[----:B------:R-:W-:Y:S01]  /*28d0*/  FFMA.FTZ R138, R5, c[0x0][0x23c], -R143 ;  /* 0x00008f00058a7a23 */ /* 0x000fe2000001088f */
[----:B------:R-:W-:Y:S02]  /*28e0*/  LOP3.LUT R147, R232, R137, RZ, 0x3c, !PT ;  /* 0x00000089e8937212 */ /* 0x000fe400078e3cff */
[----:B------:R-:W-:Y:S02]  /*28f0*/  @!P6 FSEL R7, R7, -INF , !P0 ;  /* 0xff8000000707e808 */ /* 0x000fe40004000000 */
[----:B------:R-:W-:Y:S01]  /*2900*/  FSETP.NEU.FTZ.AND P0, PT, R210, -INF , PT ;  /* 0xff800000d200780b */ /* 0x000fe20003f1d000 */
[----:B------:R2:W-:Y:S01]  /*2910*/  MUFU.EX2 R183, R138 ;  /* 0x0000008a00b77308 */ /* 0x0005e20000000800 */
[----:B------:R-:W-:Y:S01]  /*2920*/  LOP3.LUT R148, R153, R136, R227, 0x96, !PT ;  /* 0x0000008899947212 */ /* 0x000fe200078e96e3 */
[C---:B------:R-:W-:Y:S04]  /*2930*/  HMMA.16816.F32 R16, R156.reuse, R166, R16 ;  /* 0x000000a69c10723c */ /* 0x040fe80000001810 */
[----:B------:R-:W-:Y:S04]  /*2940*/  IMAD.WIDE.U32 R148, R148, -0x326172a9, RZ ;  /* 0xcd9e8d5794947825 */ /* 0x000fe800078e00ff */
[----:B-1----:R-:W-:Y:S04]  /*2950*/  IMAD.WIDE.U32 R4, R146, -0x2daee0ad, RZ ;  /* 0xd2511f5392047825 */ /* 0x002fe800078e00ff */
[--C-:B------:R-:W-:Y:S01]  /*2960*/  FFMA.FTZ R146, R7, c[0x0][0x23c], -R141.reuse ;  /* 0x00008f0007927a23 */ /* 0x100fe2000001088d */
[----:B------:R-:W-:Y:S01]  /*2970*/  LOP3.LUT R151, R232, R5, RZ, 0x3c, !PT ;  /* 0x00000005e8977212 */ /* 0x000fe200078e3cff */
[----:B------:R-:W-:Y:S01]  /*2980*/  FFMA.FTZ R5, R6, c[0x0][0x23c], -R141 ;  /* 0x00008f0006057a23 */ /* 0x000fe2000001088d */
[----:B------:R-:W-:Y:S01]  /*2990*/  @!P6 IADD3 R6, R144, 0x20, RZ ;  /* 0x000000209006e810 */ /* 0x000fe20007ffe0ff */
[----:B------:R1:W3:Y:S01]  /*29a0*/  MUFU.EX2 R190, R146 ;  /* 0x0000009200be7308 */ /* 0x0002e20000000800 */
[----:B------:R-:W-:Y:S01]  /*29b0*/  LOP3.LUT R150, R155, R4, R227, 0x96, !PT ;  /* 0x000000049b967212 */ /* 0x000fe200078e96e3 */
[----:B------:R-:W-:Y:S01]  /*29c0*/  FMUL.FTZ R4, R210, 1.4426950216293334961 ;  /* 0x3fb8aa3bd2047820 */ /* 0x000fe20000410000 */
[----:B------:R-:W-:Y:S01]  /*29d0*/  @!P6 IMNMX R6, R6, R204, PT ;  /* 0x000000cc0606e217 */ /* 0x000fe20003800200 */
[----:B--2---:R-:W2:Y:S03]  /*29e0*/  LDSM.16.M88.4 R136, [R169+0xd400] ;  /* 0x00d40000a988783b */ /* 0x004ea60000000200 */
[-C--:B------:R-:W-:Y:S02]  /*29f0*/  @!P6 ISETP.GE.AND P1, PT, R0, R6.reuse, PT ;  /* 0x000000060000e20c */ /* 0x080fe40003f26270 */
[----:B------:R-:W-:Y:S01]  /*2a00*/  FSEL R7, R4, RZ, P0 ;  /* 0x000000ff04077208 */ /* 0x000fe20000000000 */
[----:B------:R4:W2:Y:S01]  /*2a10*/  MUFU.EX2 R182, R5 ;  /* 0x0000000500b67308 */ /* 0x0008a20000000800 */
[----:B------:R-:W-:Y:S01]  /*2a20*/  @!P6 ISETP.GE.AND P0, PT, R145, R6, PT ;  /* 0x000000069100e20c */ /* 0x000fe20003f06270 */
[----:B------:R-:W-:Y:S01]  /*2a30*/  FMUL.FTZ R4, R209, 1.4426950216293334961 ;  /* 0x3fb8aa3bd1047820 */ /* 0x000fe20000410000 */
[----:B------:R-:W-:Y:S02]  /*2a40*/  @!P6 FSEL R8, R8, -INF , !P1 ;  /* 0xff8000000808e808 */ /* 0x000fe40004800000 */
[----:B------:R-:W-:Y:S02]  /*2a50*/  @!P6 FSEL R9, R9, -INF , !P0 ;  /* 0xff8000000909e808 */ /* 0x000fe40004000000 */
[----:B------:R-:W-:Y:S01]  /*2a60*/  FSETP.NEU.FTZ.AND P1, PT, R209, -INF , PT ;  /* 0xff800000d100780b */ /* 0x000fe20003f3d000 */
[--C-:B------:R-:W-:Y:S02]  /*2a70*/  FFMA.FTZ R8, R8, c[0x0][0x23c], -R7.reuse ;  /* 0x00008f0008087a23 */ /* 0x100fe40000010807 */
[--C-:B------:R-:W-:Y:S01]  /*2a80*/  FFMA.FTZ R9, R9, c[0x0][0x23c], -R7.reuse ;  /* 0x00008f0009097a23 */ /* 0x100fe20000010807 */
[----:B------:R-:W-:Y:S01]  /*2a90*/  FSEL R4, R4, RZ, P1 ;  /* 0x000000ff04047208 */ /* 0x000fe20000800000 */
[----:B------:R3:W3:Y:S01]  /*2aa0*/  MUFU.EX2 R191, R8 ;  /* 0x0000000800bf7308 */ /* 0x0006e20000000800 */
[----:B-1----:R-:W-:Y:S05]  /*2ab0*/  IMAD.WIDE.U32 R146, R147, -0x326172a9, RZ ;  /* 0xcd9e8d5793927825 */ /* 0x002fea00078e00ff */
[----:B------:R-:W-:Y:S04]  /*2ac0*/  LOP3.LUT R146, R149, R146, R228, 0x96, !PT ;  /* 0x0000009295927212 */ /* 0x000fe800078e96e4 */
[----:B------:R1:W1:Y:S01]  /*2ad0*/  MUFU.EX2 R189, R9 ;  /* 0x0000000900bd7308 */ /* 0x0002620000000800 */
[----:B----4-:R-:W-:Y:S02]  /*2ae0*/  @!P6 IADD3 R5, R144, 0x28, RZ ;  /* 0x000000289005e810 */ /* 0x010fe40007ffe0ff */
[----:B------:R-:W-:Y:S02]  /*2af0*/  LOP3.LUT R144, R225, R147, RZ, 0x3c, !PT ;  /* 0x00000093e1907212 */ /* 0x000fe400078e3cff */
[----:B------:R-:W-:Y:S04]  /*2b00*/  @!P6 IMNMX R5, R5, R204, PT ;  /* 0x000000cc0505e217 */ /* 0x000fe80003800200 */
[-C--:B------:R-:W-:Y:S01]  /*2b10*/  @!P6 ISETP.GE.AND P0, PT, R145, R5.reuse, PT ;  /* 0x000000059100e20c */ /* 0x080fe20003f06270 */
[----:B------:R-:W-:Y:S01]  /*2b20*/  IMAD.WIDE.U32 R144, R144, -0x2daee0ad, RZ ;  /* 0xd2511f5390907825 */ /* 0x000fe200078e00ff */
[CC--:B------:R-:W-:Y:S01]  /*2b30*/  @!P6 ISETP.GE.AND P2, PT, R0.reuse, R5.reuse, PT ;  /* 0x000000050000e20c */ /* 0x0c0fe20003f46270 */
[-C--:B--2---:R-:W-:Y:S01]  /*2b40*/  HMMA.16816.F32 R20, R156, R136.reuse, R20 ;  /* 0x000000889c14723c */ /* 0x084fe20000001814 */
[----:B------:R-:W-:Y:S02]  /*2b50*/  @!P6 FSEL R11, R11, -INF , !P0 ;  /* 0xff8000000b0be808 */ /* 0x000fe40004000000 */
[----:B---3--:R-:W-:Y:S02]  /*2b60*/  @!P6 IADD3 R8, R0, 0x8, RZ ;  /* 0x000000080008e810 */ /* 0x008fe40007ffe0ff */
[----:B------:R-:W-:Y:S01]  /*2b70*/  @!P6 FSEL R10, R10, -INF , !P2 ;  /* 0xff8000000a0ae808 */ /* 0x000fe20005000000 */
[--C-:B------:R-:W-:Y:S01]  /*2b80*/  FFMA.FTZ R11, R11, c[0x0][0x23c], -R4.reuse ;  /* 0x00008f000b0b7a23 */ /* 0x100fe20000010804 */
[CC--:B------:R-:W-:Y:S01]  /*2b90*/  @!P6 ISETP.GE.AND P5, PT, R8.reuse, R5.reuse, PT ;  /* 0x000000050800e20c */ /* 0x0c0fe20003fa6270 */
[C---:B------:R-:W-:Y:S01]  /*2ba0*/  HMMA.16816.F32 R24, R132.reuse, R136, R24 ;  /* 0x000000888418723c */ /* 0x040fe20000001818 */
[C---:B------:R-:W-:Y:S01]  /*2bb0*/  @!P6 ISETP.GE.AND P3, PT, R8.reuse, R6, PT ;  /* 0x000000060800e20c */ /* 0x040fe20003f66270 */
[----:B------:R-:W-:Y:S01]  /*2bc0*/  MUFU.EX2 R192, R11 ;  /* 0x0000000b00c07308 */ /* 0x000fe20000000800 */
[----:B------:R-:W-:Y:S01]  /*2bd0*/  @!P6 ISETP.GE.AND P1, PT, R8, R142, PT ;  /* 0x0000008e0800e20c */ /* 0x000fe20003f26270 */
[--C-:B------:R-:W-:Y:S01]  /*2be0*/  FFMA.FTZ R10, R10, c[0x0][0x23c], -R4.reuse ;  /* 0x00008f000a0a7a23 */ /* 0x100fe20000010804 */
[----:B-1----:R-:W-:Y:S02]  /*2bf0*/  @!P6 IADD3 R9, R0, 0x9, RZ ;  /* 0x000000090009e810 */ /* 0x002fe40007ffe0ff */
[----:B------:R-:W-:Y:S01]  /*2c00*/  @!P6 FSEL R14, R14, -INF , !P5 ;  /* 0xff8000000e0ee808 */ /* 0x000fe20006800000 */
[-C--:B------:R-:W-:Y:S01]  /*2c10*/  HMMA.16816.F32 R28, R132, R138.reuse, R28 ;  /* 0x0000008a841c723c */ /* 0x080fe2000000181c */
[CC--:B------:R-:W-:Y:S02]  /*2c20*/  @!P6 ISETP.GE.AND P4, PT, R9.reuse, R5.reuse, PT ;  /* 0x000000050900e20c */ /* 0x0c0fe40003f86270 */
[----:B------:R-:W-:Y:S01]  /*2c30*/  @!P6 ISETP.GE.AND P0, PT, R9, R6, PT ;  /* 0x000000060900e20c */ /* 0x000fe20003f06270 */
[--C-:B------:R-:W-:Y:S01]  /*2c40*/  FFMA.FTZ R14, R14, c[0x0][0x23c], -R4.reuse ;  /* 0x00008f000e0e7a23 */ /* 0x100fe20000010804 */
[----:B------:R-:W-:Y:S01]  /*2c50*/  @!P6 FSEL R15, R15, -INF , !P4 ;  /* 0xff8000000f0fe808 */ /* 0x000fe20006000000 */
[----:B------:R1:W2:Y:S01]  /*2c60*/  MUFU.EX2 R193, R10 ;  /* 0x0000000a00c17308 */ /* 0x0002a20000000800 */
[----:B------:R-:W-:Y:S01]  /*2c70*/  @!P6 FSEL R12, R12, -INF , !P3 ;  /* 0xff8000000c0ce808 */ /* 0x000fe20005800000 */
[----:B------:R-:W-:Y:S01]  /*2c80*/  HMMA.16816.F32 R32, R156, R138, R32 ;  /* 0x0000008a9c20723c */ /* 0x000fe20000001820 */
[----:B------:R-:W-:Y:S02]  /*2c90*/  @!P6 FSEL R13, R13, -INF , !P0 ;  /* 0xff8000000d0de808 */ /* 0x000fe40004000000 */
[----:B------:R-:W-:Y:S01]  /*2ca0*/  @!P6 ISETP.GE.AND P3, PT, R9, R142, PT ;  /* 0x0000008e0900e20c */ /* 0x000fe20003f66270 */
[----:B------:R-:W-:Y:S01]  /*2cb0*/  FFMA.FTZ R15, R15, c[0x0][0x23c], -R4 ;  /* 0x00008f000f0f7a23 */ /* 0x000fe20000010804 */
[----:B------:R-:W-:Y:S01]  /*2cc0*/  @!P6 FSEL R16, R16, -INF , !P1 ;  /* 0xff8000001010e808 */ /* 0x000fe20004800000 */
[--C-:B------:R-:W-:Y:S01]  /*2cd0*/  FFMA.FTZ R12, R12, c[0x0][0x23c], -R7.reuse ;  /* 0x00008f000c0c7a23 */ /* 0x100fe20000010807 */
[----:B------:R-:W-:Y:S01]  /*2ce0*/  @!P6 FSEL R17, R17, -INF , !P3 ;  /* 0xff8000001111e808 */ /* 0x000fe20005800000 */
[----:B------:R-:W-:Y:S01]  /*2cf0*/  MUFU.EX2 R187, R14 ;  /* 0x0000000e00bb7308 */ /* 0x000fe20000000800 */
[-C--:B------:R-:W-:Y:S02]  /*2d00*/  @!P6 ISETP.GE.AND P2, PT, R8, R140.reuse, PT ;  /* 0x0000008c0800e20c */ /* 0x080fe40003f46270 */
[----:B------:R-:W-:Y:S01]  /*2d10*/  @!P6 ISETP.GE.AND P0, PT, R9, R140, PT ;  /* 0x0000008c0900e20c */ /* 0x000fe20003f06270 */
[----:B------:R-:W-:Y:S01]  /*2d20*/  FFMA.FTZ R13, R13, c[0x0][0x23c], -R7 ;  /* 0x00008f000d0d7a23 */ /* 0x000fe20000010807 */
[----:B------:R-:W-:Y:S01]  /*2d30*/  @!P6 IADD3 R8, R0, 0x10, RZ ;  /* 0x000000100008e810 */ /* 0x000fe20007ffe0ff */
[--C-:B------:R-:W-:Y:S01]  /*2d40*/  FFMA.FTZ R16, R16, c[0x0][0x23c], -R143.reuse ;  /* 0x00008f0010107a23 */ /* 0x100fe2000001088f */
[----:B------:R-:W-:Y:S01]  /*2d50*/  @!P6 FSEL R18, R18, -INF , !P2 ;  /* 0xff8000001212e808 */ /* 0x000fe20005000000 */
[----:B------:R-:W-:Y:S01]  /*2d60*/  FFMA.FTZ R17, R17, c[0x0][0x23c], -R143 ;  /* 0x00008f0011117a23 */ /* 0x000fe2000001088f */
[C---:B------:R-:W-:Y:S01]  /*2d70*/  @!P6 ISETP.GE.AND P1, PT, R8.reuse, R6, PT ;  /* 0x000000060800e20c */ /* 0x040fe20003f26270 */
[----:B------:R3:W-:Y:S01]  /*2d80*/  MUFU.EX2 R188, R15 ;  /* 0x0000000f00bc7308 */ /* 0x0007e20000000800 */
[----:B------:R-:W-:Y:S01]  /*2d90*/  @!P6 ISETP.GE.AND P5, PT, R8, R142, PT ;  /* 0x0000008e0800e20c */ /* 0x000fe20003fa6270 */
[----:B------:R-:W-:Y:S01]  /*2da0*/  IMAD.WIDE.U32 R136, R150, -0x326172a9, RZ ;  /* 0xcd9e8d5796887825 */ /* 0x000fe200078e00ff */
[C---:B------:R-:W-:Y:S02]  /*2db0*/  @!P6 ISETP.GE.AND P3, PT, R8.reuse, R5, PT ;  /* 0x000000050800e20c */ /* 0x040fe40003f66270 */
[----:B------:R-:W-:Y:S01]  /*2dc0*/  @!P6 ISETP.GE.AND P4, PT, R8, R140, PT ;  /* 0x0000008c0800e20c */ /* 0x000fe20003f86270 */
[----:B-1----:R-:W-:Y:S01]  /*2dd0*/  IMAD.WIDE.U32 R10, R151, -0x326172a9, RZ ;  /* 0xcd9e8d57970a7825 */ /* 0x002fe200078e00ff */
[----:B------:R-:W-:Y:S02]  /*2de0*/  @!P6 IADD3 R8, R0, 0x11, RZ ;  /* 0x000000110008e810 */ /* 0x000fe40007ffe0ff */
[----:B------:R-:W-:Y:S01]  /*2df0*/  @!P6 FSEL R19, R19, -INF , !P0 ;  /* 0xff8000001313e808 */ /* 0x000fe20004000000 */
[----:B------:R-:W1:Y:S01]  /*2e00*/  MUFU.EX2 R185, R12 ;  /* 0x0000000c00b97308 */ /* 0x000e620000000800 */
[----:B------:R-:W-:Y:S01]  /*2e10*/  @!P6 FSEL R24, R24, -INF , !P1 ;  /* 0xff8000001818e808 */ /* 0x000fe20004800000 */
[--C-:B------:R-:W-:Y:S01]  /*2e20*/  FFMA.FTZ R18, R18, c[0x0][0x23c], -R141.reuse ;  /* 0x00008f0012127a23 */ /* 0x100fe2000001088d */
[----:B------:R-:W-:Y:S01]  /*2e30*/  @!P6 ISETP.GE.AND P2, PT, R8, R142, PT ;  /* 0x0000008e0800e20c */ /* 0x000fe20003f46270 */
[----:B------:R-:W-:Y:S01]  /*2e40*/  FFMA.FTZ R19, R19, c[0x0][0x23c], -R141 ;  /* 0x00008f0013137a23 */ /* 0x000fe2000001088d */
[----:B------:R-:W-:Y:S01]  /*2e50*/  LOP3.LUT R9, R225, R11, RZ, 0x3c, !PT ;  /* 0x0000000be1097212 */ /* 0x000fe200078e3cff */
[----:B------:R-:W-:Y:S01]  /*2e60*/  FFMA.FTZ R24, R24, c[0x0][0x23c], -R7 ;  /* 0x00008f0018187a23 */ /* 0x000fe20000010807 */
[----:B------:R-:W-:Y:S02]  /*2e70*/  @!P6 FSEL R21, R21, -INF , !P2 ;  /* 0xff8000001515e808 */ /* 0x000fe40005000000 */
[C---:B------:R-:W-:Y:S01]  /*2e80*/  @!P6 ISETP.GE.AND P0, PT, R8.reuse, R140, PT ;  /* 0x0000008c0800e20c */ /* 0x040fe20003f06270 */
[----:B------:R4:W-:Y:S01]  /*2e90*/  MUFU.EX2 R186, R13 ;  /* 0x0000000d00ba7308 */ /* 0x0009e20000000800 */
[-C--:B------:R-:W-:Y:S01]  /*2ea0*/  @!P6 ISETP.GE.AND P2, PT, R8, R5.reuse, PT ;  /* 0x000000050800e20c */ /* 0x080fe20003f46270 */
[--C-:B------:R-:W-:Y:S01]  /*2eb0*/  FFMA.FTZ R21, R21, c[0x0][0x23c], -R143.reuse ;  /* 0x00008f0015157a23 */ /* 0x100fe2000001088f */
[----:B------:R-:W-:Y:S01]  /*2ec0*/  @!P6 FSEL R20, R20, -INF , !P5 ;  /* 0xff8000001414e808 */ /* 0x000fe20006800000 */
[----:B---3--:R-:W-:Y:S01]  /*2ed0*/  IMAD.WIDE.U32 R14, R146, -0x2daee0ad, RZ ;  /* 0xd2511f53920e7825 */ /* 0x008fe200078e00ff */
[----:B------:R-:W-:Y:S02]  /*2ee0*/  @!P6 ISETP.GE.AND P5, PT, R8, R6, PT ;  /* 0x000000060800e20c */ /* 0x000fe40003fa6270 */
[----:B------:R-:W-:Y:S01]  /*2ef0*/  LOP3.LUT R10, R137, R10, R228, 0x96, !PT ;  /* 0x0000000a890a7212 */ /* 0x000fe200078e96e4 */
[----:B------:R-:W-:Y:S01]  /*2f00*/  FFMA.FTZ R20, R20, c[0x0][0x23c], -R143 ;  /* 0x00008f0014147a23 */ /* 0x000fe2000001088f */
[----:B------:R-:W-:Y:S01]  /*2f10*/  @!P6 IADD3 R8, R0, 0x18, RZ ;  /* 0x000000180008e810 */ /* 0x000fe20007ffe0ff */
[----:B------:R3:W-:Y:S01]  /*2f20*/  MUFU.EX2 R167, R16 ;  /* 0x0000001000a77308 */ /* 0x0007e20000000800 */
[----:B------:R-:W-:Y:S01]  /*2f30*/  @!P6 FSEL R22, R22, -INF , !P4 ;  /* 0xff8000001616e808 */ /* 0x000fe20006000000 */
[----:B------:R-:W-:Y:S01]  /*2f40*/  IMAD.WIDE.U32 R132, R10, -0x2daee0ad, RZ ;  /* 0xd2511f530a847825 */ /* 0x000fe200078e00ff */
[----:B------:R-:W-:Y:S02]  /*2f50*/  @!P6 IADD3 R0, R0, 0x19, RZ ;  /* 0x000000190000e810 */ /* 0x000fe40007ffe0ff */
[----:B------:R-:W-:Y:S01]  /*2f60*/  @!P6 ISETP.GE.AND P4, PT, R8, R6, PT ;  /* 0x000000060800e20c */ /* 0x000fe20003f86270 */
[----:B------:R-:W-:Y:S01]  /*2f70*/  FFMA.FTZ R22, R22, c[0x0][0x23c], -R141 ;  /* 0x00008f0016167a23 */ /* 0x000fe2000001088d */
[-C--:B------:R-:W-:Y:S02]  /*2f80*/  @!P6 ISETP.GE.AND P1, PT, R8, R5.reuse, PT ;  /* 0x000000050800e20c */ /* 0x080fe40003f26270 */
[----:B------:R-:W-:Y:S01]  /*2f90*/  @!P6 FSEL R26, R26, -INF , !P3 ;  /* 0xff8000001a1ae808 */ /* 0x000fe20005800000 */
[----:B------:R1:W-:Y:S01]  /*2fa0*/  MUFU.EX2 R166, R17 ;  /* 0x0000001100a67308 */ /* 0x0003e20000000800 */
[----:B------:R-:W-:Y:S02]  /*2fb0*/  @!P6 FSEL R25, R25, -INF , !P5 ;  /* 0xff8000001919e808 */ /* 0x000fe40006800000 */
[----:B------:R-:W-:Y:S01]  /*2fc0*/  @!P6 ISETP.GE.AND P3, PT, R8, R142, PT ;  /* 0x0000008e0800e20c */ /* 0x000fe20003f66270 */
[----:B------:R-:W-:Y:S01]  /*2fd0*/  FFMA.FTZ R26, R26, c[0x0][0x23c], -R4 ;  /* 0x00008f001a1a7a23 */ /* 0x000fe20000010804 */
[----:B------:R-:W-:Y:S01]  /*2fe0*/  @!P6 ISETP.GE.AND P5, PT, R0, R5, PT ;  /* 0x000000050000e20c */ /* 0x000fe20003fa6270 */
[----:B------:R-:W-:Y:S01]  /*2ff0*/  FFMA.FTZ R25, R25, c[0x0][0x23c], -R7 ;  /* 0x00008f0019197a23 */ /* 0x000fe20000010807 */
[----:B------:R-:W-:Y:S01]  /*3000*/  @!P6 FSEL R28, R28, -INF , !P4 ;  /* 0xff8000001c1ce808 */ /* 0x000fe20006000000 */
[----:B----4-:R-:W-:Y:S01]  /*3010*/  IMAD.WIDE.U32 R12, R9, -0x2daee0ad, RZ ;  /* 0xd2511f53090c7825 */ /* 0x010fe200078e00ff */
[----:B------:R-:W-:Y:S01]  /*3020*/  LOP3.LUT R5, R145, R152, R233, 0x96, !PT ;  /* 0x0000009891057212 */ /* 0x000fe200078e96e9 */
[----:B------:R-:W-:Y:S01]  /*3030*/  MUFU.EX2 R165, R18 ;  /* 0x0000001200a57308 */ /* 0x000fe20000000800 */
[----:B------:R-:W-:Y:S01]  /*3040*/  @!P6 ISETP.GE.AND P4, PT, R8, R140, PT ;  /* 0x0000008c0800e20c */ /* 0x000fe20003f86270 */
[----:B------:R-:W-:Y:S01]  /*3050*/  FFMA.FTZ R28, R28, c[0x0][0x23c], -R7 ;  /* 0x00008f001c1c7a23 */ /* 0x000fe20000010807 */
[--C-:B------:R-:W-:Y:S01]  /*3060*/  LOP3.LUT R134, R15, R144, R234.reuse, 0x96, !PT ;  /* 0x000000900f867212 */ /* 0x100fe200078e96ea */
[----:B------:R-:W-:Y:S01]  /*3070*/  IMAD.WIDE.U32 R8, R5, -0x326172a9, RZ ;  /* 0xcd9e8d5705087825 */ /* 0x000fe200078e00ff */
[----:B------:R-:W-:Y:S02]  /*3080*/  LOP3.LUT R5, R13, R154, R233, 0x96, !PT ;  /* 0x0000009a0d057212 */ /* 0x000fe400078e96e9 */
[----:B---3--:R-:W-:Y:S01]  /*3090*/  LOP3.LUT R16, R133, R12, R234, 0x96, !PT ;  /* 0x0000000c85107212 */ /* 0x008fe200078e96ea */
[----:B------:R-:W-:Y:S01]  /*30a0*/  IMAD.WIDE.U32 R134, R134, -0x326172a9, RZ ;  /* 0xcd9e8d5786867825 */ /* 0x000fe200078e00ff */
[--C-:B------:R-:W-:Y:S01]  /*30b0*/  LOP3.LUT R12, R9, R148, R229.reuse, 0x96, !PT ;  /* 0x00000094090c7212 */ /* 0x100fe200078e96e5 */
[----:B------:R3:W-:Y:S01]  /*30c0*/  MUFU.EX2 R164, R19 ;  /* 0x0000001300a47308 */ /* 0x0007e20000000800 */
[----:B------:R-:W-:Y:S02]  /*30d0*/  @!P6 FSEL R23, R23, -INF , !P0 ;  /* 0xff8000001717e808 */ /* 0x000fe40004000000 */
[--C-:B------:R-:W-:Y:S01]  /*30e0*/  LOP3.LUT R10, R135, R8, R230.reuse, 0x96, !PT ;  /* 0x00000008870a7212 */ /* 0x100fe200078e96e6 */
[----:B------:R-:W-:Y:S01]  /*30f0*/  IMAD.WIDE.U32 R8, R5, -0x326172a9, RZ ;  /* 0xcd9e8d5705087825 */ /* 0x000fe200078e00ff */
[----:B------:R-:W-:Y:S02]  /*3100*/  @!P6 ISETP.GE.AND P0, PT, R0, R6, PT ;  /* 0x000000060000e20c */ /* 0x000fe40003f06270 */
[----:B------:R-:W-:Y:S01]  /*3110*/  @!P6 FSEL R27, R27, -INF , !P2 ;  /* 0xff8000001b1be808 */ /* 0x000fe20005000000 */
[----:B-1----:R-:W-:Y:S01]  /*3120*/  IMAD.WIDE.U32 R16, R16, -0x326172a9, RZ ;  /* 0xcd9e8d5710107825 */ /* 0x002fe200078e00ff */
[----:B------:R-:W-:Y:S01]  /*3130*/  LOP3.LUT R15, R9, R136, R229, 0x96, !PT ;  /* 0x00000088090f7212 */ /* 0x000fe200078e96e5 */
[----:B------:R1:W-:Y:S01]  /*3140*/  MUFU.EX2 R161, R20 ;  /* 0x0000001400a17308 */ /* 0x0003e20000000800 */
[----:B------:R-:W-:Y:S01]  /*3150*/  @!P6 FSEL R29, R29, -INF , !P0 ;  /* 0xff8000001d1de808 */ /* 0x000fe20004000000 */
[----:B------:R-:W-:Y:S01]  /*3160*/  IMAD.WIDE.U32 R12, R12, -0x2daee0ad, RZ ;  /* 0xd2511f530c0c7825 */ /* 0x000fe200078e00ff */
[----:B------:R-:W-:Y:S02]  /*3170*/  LOP3.LUT R8, R17, R8, R230, 0x96, !PT ;  /* 0x0000000811087212 */ /* 0x000fe400078e96e6 */
[----:B------:R-:W-:Y:S01]  /*3180*/  @!P6 ISETP.GE.AND P2, PT, R0, R142, PT ;  /* 0x0000008e0000e20c */ /* 0x000fe20003f46270 */
[----:B------:R-:W-:Y:S01]  /*3190*/  IMAD.WIDE.U32 R10, R10, -0x2daee0ad, RZ ;  /* 0xd2511f530a0a7825 */ /* 0x000fe200078e00ff */
[--C-:B------:R-:W-:Y:S02]  /*31a0*/  LOP3.LUT R13, R13, R14, R235.reuse, 0x96, !PT ;  /* 0x0000000e0d0d7212 */ /* 0x100fe400078e96eb */
[----:B------:R-:W-:Y:S01]  /*31b0*/  @!P6 ISETP.GE.AND P0, PT, R0, R140, PT ;  /* 0x0000008c0000e20c */ /* 0x000fe20003f06270 */
[----:B------:R-:W-:Y:S01]  /*31c0*/  IMAD.WIDE.U32 R14, R15, -0x2daee0ad, RZ ;  /* 0xd2511f530f0e7825 */ /* 0x000fe200078e00ff */
[--C-:B------:R-:W-:Y:S01]  /*31d0*/  SHF.R.U32.HI R142, RZ, 0x10, R10.reuse ;  /* 0x00000010ff8e7819 */ /* 0x100fe2000001160a */
[----:B------:R-:W-:Y:S01]  /*31e0*/  MUFU.EX2 R156, R21 ;  /* 0x00000015009c7308 */ /* 0x000fe20000000800 */
[----:B------:R-:W-:Y:S01]  /*31f0*/  LOP3.LUT R135, R10, 0xffff, RZ, 0xc0, !PT ;  /* 0x0000ffff0a877812 */ /* 0x000fe200078ec0ff */
[----:B------:R-:W-:Y:S01]  /*3200*/  IMAD.WIDE.U32 R8, R8, -0x2daee0ad, RZ ;  /* 0xd2511f5308087825 */ /* 0x000fe200078e00ff */
[----:B------:R-:W-:Y:S02]  /*3210*/  LOP3.LUT R132, R15, R132, R235, 0x96, !PT ;  /* 0x000000840f847212 */ /* 0x000fe400078e96eb */
[----:B------:R-:W-:Y:S01]  /*3220*/  LOP3.LUT R5, R10, 0xff, RZ, 0xc0, !PT ;  /* 0x000000ff0a057812 */ /* 0x000fe200078ec0ff */
[----:B------:R-:W-:Y:S01]  /*3230*/  FFMA.FTZ R7, R29, c[0x0][0x23c], -R7 ;  /* 0x00008f001d077a23 */ /* 0x000fe20000010807 */
[----:B------:R-:W-:Y:S01]  /*3240*/  SHF.R.U32.HI R0, RZ, 0x18, R10 ;  /* 0x00000018ff007819 */ /* 0x000fe2000001160a */
[----:B------:R-:W-:Y:S01]  /*3250*/  FFMA.FTZ R27, R27, c[0x0][0x23c], -R4 ;  /* 0x00008f001b1b7a23 */ /* 0x000fe20000010804 */
[----:B------:R-:W-:Y:S01]  /*3260*/  LOP3.LUT R12, R11, R12, R236, 0x96, !PT ;  /* 0x0000000c0b0c7212 */ /* 0x000fe200078e96ec */
[----:B------:R-:W-:Y:S01]  /*3270*/  IMAD.WIDE.U32 R10, R13, -0x326172a9, RZ ;  /* 0xcd9e8d570d0a7825 */ /* 0x000fe200078e00ff */
[C---:B------:R-:W-:Y:S01]  /*3280*/  LOP3.LUT R133, R8.reuse, 0xff, RZ, 0xc0, !PT ;  /* 0x000000ff08857812 */ /* 0x040fe200078ec0ff */
[----:B------:R-:W-:Y:S01]  /*3290*/  MUFU.EX2 R154, R7 ;  /* 0x00000007009a7308 */ /* 0x000fe20000000800 */
[--C-:B------:R-:W-:Y:S01]  /*32a0*/  SHF.R.U32.HI R140, RZ, 0x18, R8.reuse ;  /* 0x00000018ff8c7819 */ /* 0x100fe20000011608 */
[----:B------:R-:W-:Y:S01]  /*32b0*/  FFMA.FTZ R23, R23, c[0x0][0x23c], -R141 ;  /* 0x00008f0017177a23 */ /* 0x000fe2000001088d */
[----:B------:R-:W-:Y:S02]  /*32c0*/  LOP3.LUT R137, R8, 0xffff, RZ, 0xc0, !PT ;  /* 0x0000ffff08897812 */ /* 0x000fe400078ec0ff */
[----:B------:R-:W-:Y:S02]  /*32d0*/  SHF.R.U32.HI R136, RZ, 0x10, R8 ;  /* 0x00000010ff887819 */ /* 0x000fe40000011608 */
[----:B------:R-:W-:Y:S01]  /*32e0*/  LOP3.LUT R6, R9, R14, R236, 0x96, !PT ;  /* 0x0000000e09067212 */ /* 0x000fe200078e96ec */
[----:B------:R-:W-:Y:S01]  /*32f0*/  IMAD.WIDE.U32 R8, R132, -0x326172a9, RZ ;  /* 0xcd9e8d5784087825 */ /* 0x000fe200078e00ff */
[----:B------:R-:W-:Y:S01]  /*3300*/  @!P6 FSEL R30, R30, -INF , !P1 ;  /* 0xff8000001e1ee808 */ /* 0x000fe20004800000 */
[----:B------:R-:W-:Y:S01]  /*3310*/  MUFU.EX2 R159, R22 ;  /* 0x00000016009f7308 */ /* 0x000fe20000000800 */
[----:B------:R-:W-:Y:S02]  /*3320*/  ISETP.LE.U32.AND P1, PT, R5, UR5, PT ;  /* 0x0000000505007c0c */ /* 0x000fe4000bf23070 */
[--C-:B------:R-:W-:Y:S01]  /*3330*/  LOP3.LUT R5, R11, R134, R231.reuse, 0x96, !PT ;  /* 0x000000860b057212 */ /* 0x100fe200078e96e7 */
[--C-:B------:R-:W-:Y:S01]  /*3340*/  FFMA.FTZ R30, R30, c[0x0][0x23c], -R4.reuse ;  /* 0x00008f001e1e7a23 */ /* 0x100fe20000010804 */
[----:B------:R-:W-:Y:S02]  /*3350*/  @!P6 FSEL R31, R31, -INF , !P5 ;  /* 0xff8000001f1fe808 */ /* 0x000fe40006800000 */
[----:B------:R-:W-:Y:S02]  /*3360*/  ISETP.LE.U32.AND P5, PT, R0, UR5, PT ;  /* 0x0000000500007c0c */ /* 0x000fe4000bfa3070 */
[----:B------:R-:W-:Y:S01]  /*3370*/  LOP3.LUT R0, R9, R16, R231, 0x96, !PT ;  /* 0x0000001009007212 */ /* 0x000fe200078e96e7 */
[----:B------:R-:W-:Y:S01]  /*3380*/  MUFU.EX2 R160, R24 ;  /* 0x0000001800a07308 */ /* 0x000fe20000000800 */
[----:B------:R-:W-:Y:S01]  /*3390*/  LOP3.LUT R13, R8, 0xffff, RZ, 0xc0, !PT ;  /* 0x0000ffff080d7812 */ /* 0x000fe200078ec0ff */
[----:B------:R-:W-:Y:S01]  /*33a0*/  FFMA.FTZ R4, R31, c[0x0][0x23c], -R4 ;  /* 0x00008f001f047a23 */ /* 0x000fe20000010804 */
[C---:B------:R-:W-:Y:S02]  /*33b0*/  LOP3.LUT R9, R5.reuse, 0xffff, RZ, 0xc0, !PT ;  /* 0x0000ffff05097812 */ /* 0x040fe400078ec0ff */
[C---:B------:R-:W-:Y:S02]  /*33c0*/  LOP3.LUT R17, R10.reuse, 0xffff, RZ, 0xc0, !PT ;  /* 0x0000ffff0a117812 */ /* 0x040fe400078ec0ff */
[----:B---3--:R-:W-:Y:S02]  /*33d0*/  LOP3.LUT R19, R10, 0xff, RZ, 0xc0, !PT ;  /* 0x000000ff0a137812 */ /* 0x008fe400078ec0ff */
[--C-:B------:R-:W-:Y:S01]  /*33e0*/  SHF.R.U32.HI R18, RZ, 0x10, R10.reuse ;  /* 0x00000010ff127819 */ /* 0x100fe2000001160a */
[----:B------:R-:W-:Y:S01]  /*33f0*/  MUFU.EX2 R163, R26 ;  /* 0x0000001a00a37308 */ /* 0x000fe20000000800 */
[----:B-1----:R-:W-:Y:S02]  /*3400*/  SHF.R.U32.HI R20, RZ, 0x18, R10 ;  /* 0x00000018ff147819 */ /* 0x002fe4000001160a */
[----:B------:R-:W-:Y:S02]  /*3410*/  LOP3.LUT R10, R5, 0xff, RZ, 0xc0, !PT ;  /* 0x000000ff050a7812 */ /* 0x000fe400078ec0ff */
[--C-:B------:R-:W-:Y:S02]  /*3420*/  SHF.R.U32.HI R11, RZ, 0x10, R8.reuse ;  /* 0x00000010ff0b7819 */ /* 0x100fe40000011608 */
[----:B------:R-:W-:Y:S02]  /*3430*/  LOP3.LUT R15, R8, 0xff, RZ, 0xc0, !PT ;  /* 0x000000ff080f7812 */ /* 0x000fe400078ec0ff */
[----:B------:R-:W-:Y:S01]  /*3440*/  SHF.R.U32.HI R14, RZ, 0x18, R8 ;  /* 0x00000018ff0e7819 */ /* 0x000fe20000011608 */
[----:B------:R-:W-:Y:S01]  /*3450*/  MUFU.EX2 R152, R4 ;  /* 0x0000000400987308 */ /* 0x000fe20000000800 */
[----:B------:R-:W-:Y:S02]  /*3460*/  SHF.R.U32.HI R9, RZ, 0x8, R9 ;  /* 0x00000008ff097819 */ /* 0x000fe40000011609 */
[--C-:B------:R-:W-:Y:S02]  /*3470*/  SHF.R.U32.HI R8, RZ, 0x10, R5.reuse ;  /* 0x00000010ff087819 */ /* 0x100fe40000011605 */
[----:B------:R-:W-:Y:S02]  /*3480*/  SHF.R.U32.HI R5, RZ, 0x18, R5 ;  /* 0x00000018ff057819 */ /* 0x000fe40000011605 */
[----:B------:R-:W-:Y:S02]  /*3490*/  @!P6 FSEL R33, R33, -INF , !P2 ;  /* 0xff8000002121e808 */ /* 0x000fe40005000000 */
[----:B------:R-:W-:Y:S01]  /*34a0*/  ISETP.LE.U32.AND P2, PT, R5, UR5, PT ;  /* 0x0000000505007c0c */ /* 0x000fe2000bf43070 */
[----:B------:R-:W-:Y:S01]  /*34b0*/  MUFU.EX2 R158, R23 ;  /* 0x00000017009e7308 */ /* 0x000fe20000000800 */
[----:B------:R-:W-:Y:S02]  /*34c0*/  LOP3.LUT R5, R9, 0xffff, RZ, 0xc0, !PT ;  /* 0x0000ffff09057812 */ /* 0x000fe400078ec0ff */
[----:B------:R-:W-:Y:S02]  /*34d0*/  LOP3.LUT R8, R8, 0xff, RZ, 0xc0, !PT ;  /* 0x000000ff08087812 */ /* 0x000fe400078ec0ff */
[----:B------:R-:W-:Y:S02]  /*34e0*/  @!P6 FSEL R35, R35, -INF , !P0 ;  /* 0xff8000002323e808 */ /* 0x000fe40004000000 */
[----:B------:R-:W-:Y:S02]  /*34f0*/  ISETP.LE.U32.AND P0, PT, R5, UR5, PT ;  /* 0x0000000505007c0c */ /* 0x000fe4000bf03070 */
[----:B------:R-:W-:Y:S01]  /*3500*/  @!P6 FSEL R34, R34, -INF , !P4 ;  /* 0xff8000002222e808 */ /* 0x000fe20006000000 */
[----:B------:R-:W-:Y:S01]  /*3510*/  MUFU.EX2 R157, R25 ;  /* 0x00000019009d7308 */ /* 0x000fe20000000800 */
[----:B------:R-:W-:Y:S01]  /*3520*/  ISETP.LE.U32.AND P4, PT, R8, UR5, PT ;  /* 0x0000000508007c0c */ /* 0x000fe2000bf83070 */
[----:B------:R-:W-:Y:S01]  /*3530*/  @!P2 FADD.FTZ R190, -R190, -RZ ;  /* 0x800000ffbebea221 */ /* 0x000fe20000010100 */
[----:B------:R-:W-:Y:S01]  /*3540*/  LOP3.LUT R8, R0, 0xff, RZ, 0xc0, !PT ;  /* 0x000000ff00087812 */ /* 0x000fe200078ec0ff */
[--C-:B------:R-:W-:Y:S01]  /*3550*/  FFMA.FTZ R34, R34, c[0x0][0x23c], -R141.reuse ;  /* 0x00008f0022227a23 */ /* 0x100fe2000001088d */
[----:B------:R-:W-:Y:S01]  /*3560*/  LOP3.LUT R5, R0, 0xffff, RZ, 0xc0, !PT ;  /* 0x0000ffff00057812 */ /* 0x000fe200078ec0ff */
[----:B------:R-:W-:Y:S01]  /*3570*/  FFMA.FTZ R141, R35, c[0x0][0x23c], -R141 ;  /* 0x00008f00238d7a23 */ /* 0x000fe2000001088d */
[----:B------:R-:W-:Y:S02]  /*3580*/  @!P6 FSEL R32, R32, -INF , !P3 ;  /* 0xff8000002020e808 */ /* 0x000fe40005800000 */
[----:B------:R-:W-:Y:S01]  /*3590*/  ISETP.LE.U32.AND P6, PT, R8, UR5, PT ;  /* 0x0000000508007c0c */ /* 0x000fe2000bfc3070 */
[----:B------:R-:W-:Y:S01]  /*35a0*/  @!P0 FADD.FTZ R183, -R183, -RZ ;  /* 0x800000ffb7b78221 */ /* 0x000fe20000010100 */
[--C-:B------:R-:W-:Y:S01]  /*35b0*/  SHF.R.U32.HI R8, RZ, 0x18, R0.reuse ;  /* 0x00000018ff087819 */ /* 0x100fe20000011600 */
[----:B------:R-:W-:Y:S01]  /*35c0*/  FFMA.FTZ R32, R32, c[0x0][0x23c], -R143 ;  /* 0x00008f0020207a23 */ /* 0x000fe2000001088f */
[----:B------:R-:W-:Y:S01]  /*35d0*/  SHF.R.U32.HI R9, RZ, 0x10, R0 ;  /* 0x00000010ff097819 */ /* 0x000fe20000011600 */
[----:B------:R-:W-:Y:S01]  /*35e0*/  @!P4 FADD.FTZ R182, -R182, -RZ ;  /* 0x800000ffb6b6c221 */ /* 0x000fe20000010100 */
[----:B------:R-:W-:Y:S01]  /*35f0*/  SHF.R.U32.HI R0, RZ, 0x8, R5 ;  /* 0x00000008ff007819 */ /* 0x000fe20000011605 */
[----:B------:R-:W-:Y:S01]  /*3600*/  FFMA.FTZ R143, R33, c[0x0][0x23c], -R143 ;  /* 0x00008f00218f7a23 */ /* 0x000fe2000001088f */
[----:B------:R-:W-:Y:S01]  /*3610*/  LOP3.LUT R5, R9, 0xff, RZ, 0xc0, !PT ;  /* 0x000000ff09057812 */ /* 0x000fe200078ec0ff */
[----:B------:R-:W1:Y:S01]  /*3620*/  MUFU.EX2 R151, R32 ;  /* 0x0000002000977308 */ /* 0x000e620000000800 */
[----:B------:R-:W-:Y:S02]  /*3630*/  LOP3.LUT R0, R0, 0xffff, RZ, 0xc0, !PT ;  /* 0x0000ffff00007812 */ /* 0x000fe400078ec0ff */
[----:B------:R-:W-:Y:S01]  /*3640*/  ISETP.LE.U32.AND P3, PT, R10, UR5, PT ;  /* 0x000000050a007c0c */ /* 0x000fe2000bf63070 */
[----:B------:R-:W-:Y:S01]  /*3650*/  @!P6 FADD.FTZ R191, -R191, -RZ ;  /* 0x800000ffbfbfe221 */ /* 0x000fe20000010100 */
[----:B------:R-:W-:Y:S02]  /*3660*/  ISETP.LE.U32.AND P0, PT, R0, UR5, PT ;  /* 0x0000000500007c0c */ /* 0x000fe4000bf03070 */
[----:B------:R-:W-:Y:S02]  /*3670*/  ISETP.LE.U32.AND P4, PT, R5, UR5, PT ;  /* 0x0000000505007c0c */ /* 0x000fe4000bf83070 */
[----:B------:R-:W-:Y:S01]  /*3680*/  SHF.R.U32.HI R5, RZ, 0x8, R13 ;  /* 0x00000008ff057819 */ /* 0x000fe2000001160d */
[----:B------:R-:W-:Y:S01]  /*3690*/  MUFU.EX2 R149, R143 ;  /* 0x0000008f00957308 */ /* 0x000fe20000000800 */
[----:B------:R-:W-:Y:S02]  /*36a0*/  ISETP.LE.U32.AND P2, PT, R15, UR5, PT ;  /* 0x000000050f007c0c */ /* 0x000fe4000bf43070 */
[----:B------:R-:W-:Y:S02]  /*36b0*/  LOP3.LUT R5, R5, 0xffff, RZ, 0xc0, !PT ;  /* 0x0000ffff05057812 */ /* 0x000fe400078ec0ff */
[----:B------:R-:W-:Y:S01]  /*36c0*/  LOP3.LUT R0, R11, 0xff, RZ, 0xc0, !PT ;  /* 0x000000ff0b007812 */ /* 0x000fe200078ec0ff */
[----:B------:R-:W-:Y:S01]  /*36d0*/  @!P3 FADD.FTZ R184, -R184, -RZ ;  /* 0x800000ffb8b8b221 */ /* 0x000fe20000010100 */
[----:B------:R-:W-:Y:S01]  /*36e0*/  ISETP.LE.U32.AND P3, PT, R8, UR5, PT ;  /* 0x0000000508007c0c */ /* 0x000fe2000bf63070 */
[----:B------:R-:W-:Y:S01]  /*36f0*/  @!P0 FADD.FTZ R189, -R189, -RZ ;  /* 0x800000ffbdbd8221 */ /* 0x000fe20000010100 */
[----:B------:R-:W-:Y:S01]  /*3700*/  ISETP.LE.U32.AND P0, PT, R5, UR5, PT ;  /* 0x0000000505007c0c */ /* 0x000fe2000bf03070 */
[----:B--2---:R-:W-:Y:S01]  /*3710*/  @!P4 FADD.FTZ R193, -R193, -RZ ;  /* 0x800000ffc1c1c221 */ /* 0x004fe20000010100 */
[----:B------:R-:W-:Y:S01]  /*3720*/  ISETP.LE.U32.AND P6, PT, R0, UR5, PT ;  /* 0x0000000500007c0c */ /* 0x000fe2000bfc3070 */
[----:B------:R-:W-:Y:S01]  /*3730*/  MUFU.EX2 R150, R34 ;  /* 0x0000002200967308 */ /* 0x000fe20000000800 */
[----:B------:R-:W-:Y:S01]  /*3740*/  LOP3.LUT R0, R12, 0xff, RZ, 0xc0, !PT ;  /* 0x000000ff0c007812 */ /* 0x000fe200078ec0ff */
[----:B------:R-:W-:Y:S01]  /*3750*/  @!P2 FADD.FTZ R185, -R185, -RZ ;  /* 0x800000ffb9b9a221 */ /* 0x000fe20000010100 */
[----:B------:R-:W-:Y:S01]  /*3760*/  ISETP.LE.U32.AND P2, PT, R19, UR5, PT ;  /* 0x0000000513007c0c */ /* 0x000fe2000bf43070 */
[----:B-1----:R-:W-:Y:S01]  /*3770*/  @!P1 FADD.FTZ R151, -R151, -RZ ;  /* 0x800000ff97979221 */ /* 0x002fe20000010100 */
[----:B------:R-:W-:Y:S02]  /*3780*/  ISETP.LE.U32.AND P4, PT, R0, UR5, PT ;  /* 0x0000000500007c0c */ /* 0x000fe4000bf83070 */
[----:B------:R-:W-:Y:S01]  /*3790*/  SHF.R.U32.HI R0, RZ, 0x8, R17 ;  /* 0x00000008ff007819 */ /* 0x000fe20000011611 */
[----:B------:R-:W-:Y:S01]  /*37a0*/  @!P3 FADD.FTZ R192, -R192, -RZ ;  /* 0x800000ffc0c0b221 */ /* 0x000fe20000010100 */
[----:B------:R-:W-:Y:S01]  /*37b0*/  LOP3.LUT R5, R18, 0xff, RZ, 0xc0, !PT ;  /* 0x000000ff12057812 */ /* 0x000fe200078ec0ff */
[----:B------:R-:W-:Y:S01]  /*37c0*/  @!P0 FADD.FTZ R186, -R186, -RZ ;  /* 0x800000ffbaba8221 */ /* 0x000fe20000010100 */
[----:B------:R-:W-:Y:S01]  /*37d0*/  LOP3.LUT R0, R0, 0xffff, RZ, 0xc0, !PT ;  /* 0x0000ffff00007812 */ /* 0x000fe200078ec0ff */
[----:B------:R-:W-:Y:S01]  /*37e0*/  @!P6 FADD.FTZ R187, -R187, -RZ ;  /* 0x800000ffbbbbe221 */ /* 0x000fe20000010100 */
[----:B------:R-:W-:Y:S01]  /*37f0*/  ISETP.LE.U32.AND P0, PT, R5, UR5, PT ;  /* 0x0000000505007c0c */ /* 0x000fe2000bf03070 */
[----:B------:R-:W1:Y:S01]  /*3800*/  MUFU.EX2 R148, R141 ;  /* 0x0000008d00947308 */ /* 0x000e620000000800 */
[----:B------:R-:W-:Y:S01]  /*3810*/  ISETP.LE.U32.AND P6, PT, R0, UR5, PT ;  /* 0x0000000500007c0c */ /* 0x000fe2000bfc3070 */
[----:B------:R-:W-:Y:S01]  /*3820*/  @!P2 FADD.FTZ R167, -R167, -RZ ;  /* 0x800000ffa7a7a221 */ /* 0x000fe20000010100 */
[----:B------:R-:W-:Y:S01]  /*3830*/  LOP3.LUT R0, R12, 0xffff, RZ, 0xc0, !PT ;  /* 0x0000ffff0c007812 */ /* 0x000fe200078ec0ff */
[----:B------:R-:W-:Y:S01]  /*3840*/  @!P4 FADD.FTZ R161, -R161, -RZ ;  /* 0x800000ffa1a1c221 */ /* 0x000fe20000010100 */
[----:B------:R-:W-:Y:S02]  /*3850*/  ISETP.LE.U32.AND P3, PT, R14, UR5, PT ;  /* 0x000000050e007c0c */ /* 0x000fe4000bf63070 */
[----:B------:R-:W-:Y:S02]  /*3860*/  SHF.R.U32.HI R0, RZ, 0x8, R0 ;  /* 0x00000008ff007819 */ /* 0x000fe40000011600 */
[----:B------:R-:W-:Y:S01]  /*3870*/  ISETP.LE.U32.AND P2, PT, R20, UR5, PT ;  /* 0x0000000514007c0c */ /* 0x000fe2000bf43070 */
[----:B------:R-:W2:Y:S01]  /*3880*/  MUFU.EX2 R162, R27 ;  /* 0x0000001b00a27308 */ /* 0x000ea20000000800 */
[--C-:B------:R-:W-:Y:S01]  /*3890*/  SHF.R.U32.HI R5, RZ, 0x18, R12.reuse ;  /* 0x00000018ff057819 */ /* 0x100fe2000001160c */
[----:B------:R-:W-:Y:S01]  /*38a0*/  @!P0 FADD.FTZ R165, -R165, -RZ ;  /* 0x800000ffa5a58221 */ /* 0x000fe20000010100 */
[----:B------:R-:W-:Y:S01]  /*38b0*/  SHF.R.U32.HI R12, RZ, 0x10, R12 ;  /* 0x00000010ff0c7819 */ /* 0x000fe2000001160c */
[----:B------:R-:W-:Y:S01]  /*38c0*/  @!P6 FADD.FTZ R166, -R166, -RZ ;  /* 0x800000ffa6a6e221 */ /* 0x000fe20000010100 */
[----:B------:R-:W-:Y:S02]  /*38d0*/  LOP3.LUT R0, R0, 0xffff, RZ, 0xc0, !PT ;  /* 0x0000ffff00007812 */ /* 0x000fe400078ec0ff */
[----:B------:R-:W-:Y:S01]  /*38e0*/  LOP3.LUT R12, R12, 0xff, RZ, 0xc0, !PT ;  /* 0x000000ff0c0c7812 */ /* 0x000fe200078ec0ff */
[----:B------:R-:W-:Y:S01]  /*38f0*/  @!P3 FADD.FTZ R188, -R188, -RZ ;  /* 0x800000ffbcbcb221 */ /* 0x000fe20000010100 */
[----:B------:R-:W-:Y:S01]  /*3900*/  ISETP.LE.U32.AND P0, PT, R0, UR5, PT ;  /* 0x0000000500007c0c */ /* 0x000fe2000bf03070 */
[----:B------:R-:W-:Y:S01]  /*3910*/  MUFU.EX2 R155, R28 ;  /* 0x0000001c009b7308 */ /* 0x000fe20000000800 */
[----:B------:R-:W-:Y:S01]  /*3920*/  LOP3.LUT R0, R6, 0xffff, RZ, 0xc0, !PT ;  /* 0x0000ffff06007812 */ /* 0x000fe200078ec0ff */
[----:B------:R-:W-:Y:S01]  /*3930*/  @!P2 FADD.FTZ R164, -R164, -RZ ;  /* 0x800000ffa4a4a221 */ /* 0x000fe20000010100 */
[----:B------:R-:W-:Y:S01]  /*3940*/  LOP3.LUT R7, R6, 0xff, RZ, 0xc0, !PT ;  /* 0x000000ff06077812 */ /* 0x000fe200078ec0ff */
[----:B-1----:R-:W-:Y:S01]  /*3950*/  @!P5 FADD.FTZ R148, -R148, -RZ ;  /* 0x800000ff9494d221 */ /* 0x002fe20000010100 */
[----:B------:R-:W-:Y:S02]  /*3960*/  ISETP.LE.U32.AND P6, PT, R12, UR5, PT ;  /* 0x000000050c007c0c */ /* 0x000fe4000bfc3070 */
[----:B------:R-:W-:Y:S02]  /*3970*/  ISETP.LE.U32.AND P3, PT, R5, UR5, PT ;  /* 0x0000000505007c0c */ /* 0x000fe4000bf63070 */
[----:B------:R-:W-:Y:S01]  /*3980*/  SHF.R.U32.HI R5, RZ, 0x10, R6 ;  /* 0x00000010ff057819 */ /* 0x000fe20000011606 */
[----:B------:R-:W1:Y:S01]  /*3990*/  MUFU.EX2 R153, R30 ;  /* 0x0000001e00997308 */ /* 0x000e620000000800 */
[----:B------:R-:W-:Y:S01]  /*39a0*/  SHF.R.U32.HI R0, RZ, 0x8, R0 ;  /* 0x00000008ff007819 */ /* 0x000fe20000011600 */
[----:B------:R-:W-:Y:S01]  /*39b0*/  @!P0 FADD.FTZ R156, -R156, -RZ ;  /* 0x800000ff9c9c8221 */ /* 0x000fe20000010100 */
[----:B------:R-:W-:Y:S02]  /*39c0*/  ISETP.LE.U32.AND P2, PT, R7, UR5, PT ;  /* 0x0000000507007c0c */ /* 0x000fe4000bf43070 */
[----:B------:R-:W-:Y:S02]  /*39d0*/  LOP3.LUT R5, R5, 0xff, RZ, 0xc0, !PT ;  /* 0x000000ff05057812 */ /* 0x000fe400078ec0ff */
[----:B------:R-:W-:Y:S01]  /*39e0*/  LOP3.LUT R0, R0, 0xffff, RZ, 0xc0, !PT ;  /* 0x0000ffff00007812 */ /* 0x000fe200078ec0ff */
[----:B------:R-:W-:Y:S01]  /*39f0*/  @!P6 FADD.FTZ R159, -R159, -RZ ;  /* 0x800000ff9f9fe221 */ /* 0x000fe20000010100 */
[----:B------:R-:W-:Y:S01]  /*3a00*/  ISETP.LE.U32.AND P4, PT, R5, UR5, PT ;  /* 0x0000000505007c0c */ /* 0x000fe2000bf83070 */
[----:B------:R-:W-:Y:S01]  /*3a10*/  @!P3 FADD.FTZ R158, -R158, -RZ ;  /* 0x800000ff9e9eb221 */ /* 0x000fe20000010100 */
[----:B------:R-:W-:Y:S02]  /*3a20*/  SHF.R.U32.HI R5, RZ, 0x8, R135 ;  /* 0x00000008ff057819 */ /* 0x000fe40000011687 */
[----:B------:R-:W-:Y:S02]  /*3a30*/  ISETP.LE.U32.AND P0, PT, R0, UR5, PT ;  /* 0x0000000500007c0c */ /* 0x000fe4000bf03070 */
[----:B------:R-:W-:Y:S01]  /*3a40*/  LOP3.LUT R0, R142, 0xff, RZ, 0xc0, !PT ;  /* 0x000000ff8e007812 */ /* 0x000fe200078ec0ff */
[----:B------:R-:W-:Y:S01]  /*3a50*/  @!P2 FADD.FTZ R160, -R160, -RZ ;  /* 0x800000ffa0a0a221 */ /* 0x000fe20000010100 */
[----:B------:R-:W-:Y:S02]  /*3a60*/  F2FP.RELU.PACK_AB R7, R190, R182 ;  /* 0x000000b6be07723e */ /* 0x000fe400000008ff */
[----:B------:R-:W-:Y:S02]  /*3a70*/  ISETP.LE.U32.AND P6, PT, R0, UR5, PT ;  /* 0x0000000500007c0c */ /* 0x000fe4000bfc3070 */
[----:B------:R-:W-:Y:S01]  /*3a80*/  LOP3.LUT R0, R5, 0xffff, RZ, 0xc0, !PT ;  /* 0x0000ffff05007812 */ /* 0x000fe200078ec0ff */
[----:B------:R-:W-:Y:S01]  /*3a90*/  @!P4 FADD.FTZ R163, -R163, -RZ ;  /* 0x800000ffa3a3c221 */ /* 0x000fe20000010100 */
[----:B------:R-:W-:Y:S01]  /*3aa0*/  SHF.R.U32.HI R5, RZ, 0x8, R137 ;  /* 0x00000008ff057819 */ /* 0x000fe20000011689 */
[----:B------:R3:W-:Y:S01]  /*3ab0*/  STS [R197+0x19400], R7 ;  /* 0x01940007c5007388 */ /* 0x0007e20000000800 */
[----:B------:R-:W-:Y:S01]  /*3ac0*/  ISETP.LE.U32.AND P2, PT, R0, UR5, PT ;  /* 0x0000000500007c0c */ /* 0x000fe2000bf43070 */
[----:B------:R-:W-:Y:S01]  /*3ad0*/  @!P0 FADD.FTZ R157, -R157, -RZ ;  /* 0x800000ff9d9d8221 */ /* 0x000fe20000010100 */
[----:B------:R-:W-:Y:S02]  /*3ae0*/  F2FP.RELU.PACK_AB R0, R183, R184 ;  /* 0x000000b8b700723e */ /* 0x000fe400000008ff */
[----:B------:R-:W-:Y:S02]  /*3af0*/  SHF.R.U32.HI R6, RZ, 0x18, R6 ;  /* 0x00000018ff067819 */ /* 0x000fe40000011606 */
[----:B------:R-:W-:Y:S01]  /*3b00*/  LOP3.LUT R5, R5, 0xffff, RZ, 0xc0, !PT ;  /* 0x0000ffff05057812 */ /* 0x000fe200078ec0ff */
[----:B------:R4:W-:Y:S01]  /*3b10*/  STS [R197+0x19000], R0 ;  /* 0x01900000c5007388 */ /* 0x0009e20000000800 */
[----:B------:R-:W-:Y:S01]  /*3b20*/  ISETP.LE.U32.AND P4, PT, R6, UR5, PT ;  /* 0x0000000506007c0c */ /* 0x000fe2000bf83070 */
[----:B------:R-:W-:Y:S01]  /*3b30*/  @!P6 FADD.FTZ R150, -R150, -RZ ;  /* 0x800000ff9696e221 */ /* 0x000fe20000010100 */
[----:B------:R-:W-:Y:S02]  /*3b40*/  LOP3.LUT R6, R136, 0xff, RZ, 0xc0, !PT ;  /* 0x000000ff88067812 */ /* 0x000fe400078ec0ff */
[----:B------:R-:W-:Y:S01]  /*3b50*/  F2FP.RELU.PACK_AB R4, R192, R193 ;  /* 0x000000c1c004723e */ /* 0x000fe200000008ff */
[----:B------:R-:W-:Y:S01]  /*3b60*/  @!P2 FADD.FTZ R149, -R149, -RZ ;  /* 0x800000ff9595a221 */ /* 0x000fe20000010100 */
[----:B------:R-:W-:Y:S02]  /*3b70*/  ISETP.LE.U32.AND P2, PT, R5, UR5, PT ;  /* 0x0000000505007c0c */ /* 0x000fe4000bf43070 */
[----:B------:R-:W-:Y:S02]  /*3b80*/  F2FP.RELU.PACK_AB R5, R166, R167 ;  /* 0x000000a7a605723e */ /* 0x000fe400000008ff */
[----:B------:R-:W-:Y:S02]  /*3b90*/  ISETP.LE.U32.AND P1, PT, R6, UR5, PT ;  /* 0x0000000506007c0c */ /* 0x000fe4000bf23070 */
[----:B------:R-:W-:Y:S01]  /*3ba0*/  F2FP.RELU.PACK_AB R6, R189, R191 ;  /* 0x000000bfbd06723e */ /* 0x000fe200000008ff */
[----:B------:R4:W-:Y:S01]  /*3bb0*/  STS [R196+0x19000], R5 ;  /* 0x01900005c4007388 */ /* 0x0009e20000000800 */
[----:B------:R-:W-:Y:S01]  /*3bc0*/  ISETP.LE.U32.AND P3, PT, R133, UR5, PT ;  /* 0x0000000585007c0c */ /* 0x000fe2000bf63070 */
[----:B--2---:R-:W-:Y:S01]  /*3bd0*/  @!P4 FADD.FTZ R162, -R162, -RZ ;  /* 0x800000ffa2a2c221 */ /* 0x004fe20000010100 */
[----:B---3--:R-:W-:Y:S02]  /*3be0*/  F2FP.RELU.PACK_AB R7, R186, R185 ;  /* 0x000000b9ba07723e */ /* 0x008fe400000008ff */
[----:B------:R-:W-:Y:S01]  /*3bf0*/  ISETP.LE.U32.AND P0, PT, R140, UR5, PT ;  /* 0x000000058c007c0c */ /* 0x000fe2000bf03070 */
[----:B------:R-:W-:Y:S01]  /*3c00*/  @!P2 FADD.FTZ R154, -R154, -RZ ;  /* 0x800000ff9a9aa221 */ /* 0x000fe20000010100 */
[----:B------:R-:W-:Y:S02]  /*3c10*/  FSETP.GE.FTZ.AND P2, PT, R184, RZ, PT ;  /* 0x000000ffb800720b */ /* 0x000fe40003f56000 */
[----:B------:R-:W-:Y:S01]  /*3c20*/  FSETP.GE.FTZ.AND P5, PT, R167, RZ, PT ;  /* 0x000000ffa700720b */ /* 0x000fe20003fb6000 */
[----:B-1----:R-:W-:Y:S01]  /*3c30*/  @!P1 FADD.FTZ R153, -R153, -RZ ;  /* 0x800000ff99999221 */ /* 0x002fe20000010100 */
[----:B----4-:R-:W-:Y:S02]  /*3c40*/  F2FP.RELU.PACK_AB R0, R164, R165 ;  /* 0x000000a5a400723e */ /* 0x010fe400000008ff */
[----:B------:R-:W-:Y:S01]  /*3c50*/  FSETP.GE.FTZ.AND P1, PT, R183, RZ, PT ;  /* 0x000000ffb700720b */ /* 0x000fe20003f36000 */
[----:B------:R-:W-:Y:S01]  /*3c60*/  @!P3 FADD.FTZ R155, -R155, -RZ ;  /* 0x800000ff9b9bb221 */ /* 0x000fe20000010100 */
[----:B------:R-:W-:Y:S01]  /*3c70*/  FSETP.GE.FTZ.AND P4, PT, R166, RZ, PT ;  /* 0x000000ffa600720b */ /* 0x000fe20003f96000 */
[----:B------:R1:W-:Y:S01]  /*3c80*/  STS [R196+0x19400], R0 ;  /* 0x01940000c4007388 */ /* 0x0003e20000000800 */
[----:B------:R-:W-:Y:S01]  /*3c90*/  FSETP.GE.FTZ.AND P3, PT, R161, RZ, PT ;  /* 0x000000ffa100720b */ /* 0x000fe20003f76000 */
[----:B------:R-:W-:Y:S02]  /*3ca0*/  @!P0 FADD.FTZ R152, -R152, -RZ ;  /* 0x800000ff98988221 */ /* 0x000fe40000010100 */
[----:B------:R2:W-:Y:S04]  /*3cb0*/  STS [R197+0x1a000], R6 ;  /* 0x01a00006c5007388 */ /* 0x0005e80000000800 */
[----:B------:R3:W-:Y:S01]  /*3cc0*/  STS [R197+0x1a400], R4 ;  /* 0x01a40004c5007388 */ /* 0x0007e20000000800 */
[----:B------:R-:W-:Y:S03]  /*3cd0*/  F2FP.RELU.PACK_AB R5, R156, R161 ;  /* 0x000000a19c05723e */ /* 0x000fe600000008ff */
[----:B------:R4:W-:Y:S01]  /*3ce0*/  STS [R196+0x1a000], R7 ;  /* 0x01a00007c4007388 */ /* 0x0009e20000000800 */
        /* <DEDUP_REMOVED lines=93> */
[----:B------:R-:W-:Y:S01]  /*42c0*/  IMAD.MOV.U32 R6, RZ, RZ, c[0x0][0x1c0] ;  /* 0x00007000ff067624 */ /* 0x000fe200078e00ff */
[----:B------:R-:W-:Y:S01]  /*42d0*/  FSEL R4, R4, R145, P1 ;  /* 0x0000009104047208 */ /* 0x000fe20000800000 */
[----:B------:R-:W-:Y:S01]  /*42e0*/  FADD.FTZ R7, -R144, R7 ;  /* 0x0000000790077221 */ /* 0x000fe20000010100 */
[----:B------:R-:W1:Y:S01]  /*42f0*/  LDSM.16.M88.4 R140, [R172+0x8800] ;  /* 0x00880000ac8c783b */ /* 0x000e620000000200 */
[----:B------:R-:W-:Y:S01]  /*4300*/  IMAD R6, R6, c[0x0][0x22c], RZ ;  /* 0x00008b0006067a24 */ /* 0x000fe200078e02ff */
[----:B------:R-:W-:Y:S01]  /*4310*/  FSEL R0, R0, R144, P0 ;  /* 0x0000009000007208 */ /* 0x000fe20000000000 */
[----:B------:R-:W-:Y:S01]  /*4320*/  FMUL.FTZ R183, R183, R4 ;  /* 0x00000004b7b77220 */ /* 0x000fe20000410000 */
[----:B------:R-:W-:Y:S01]  /*4330*/  FSETP.GE.FTZ.AND P1, PT, R151, RZ, PT ;  /* 0x000000ff9700720b */ /* 0x000fe20003f36000 */
[----:B------:R-:W-:Y:S01]  /*4340*/  IMAD.U32 R6, R6, -0x40, RZ ;  /* 0xffffffc006067824 */ /* 0x000fe200078e00ff */
[----:B------:R-:W-:Y:S01]  /*4350*/  FSETP.GE.FTZ.AND P2, PT, R156, RZ, PT ;  /* 0x000000ff9c00720b */ /* 0x000fe20003f56000 */
[----:B------:R-:W-:Y:S01]  /*4360*/  FMUL.FTZ R182, R182, R0 ;  /* 0x00000000b6b67220 */ /* 0x000fe20000410000 */
[----:B------:R-:W2:Y:S01]  /*4370*/  LDG.E R4, [R146.64+0x80] ;  /* 0x0000801092047981 */ /* 0x000ea2000c1e1900 */
[----:B------:R-:W-:Y:S01]  /*4380*/  FMUL.FTZ R184, R184, R5 ;  /* 0x00000005b8b87220 */ /* 0x000fe20000410000 */
[C---:B------:R-:W-:Y:S02]  /*4390*/  LEA R180, P0, R6.reuse, R180, 0x2 ;  /* 0x000000b406b47211 */ /* 0x040fe400078010ff */
[----:B------:R-:W3:Y:S02]  /*43a0*/  LDG.E R0, [R146.64+0xa0] ;  /* 0x0000a01092007981 */ /* 0x000ee4000c1e1900 */
[----:B------:R-:W-:Y:S02]  /*43b0*/  LEA.HI.X.SX32 R181, R6, R181, 0x2, P0 ;  /* 0x000000b506b57211 */ /* 0x000fe400000f16ff */
[----:B------:R-:W-:Y:S01]  /*43c0*/  FSETP.GE.FTZ.AND P0, PT, R149, RZ, PT ;  /* 0x000000ff9500720b */ /* 0x000fe20003f16000 */
        /* <DEDUP_REMOVED lines=61> */
[C---:B------:R-:W-:Y:S01]  /*47a0*/  FADD.FTZ R24, -R4.reuse, R24 ;  /* 0x0000001804187221 */ /* 0x040fe20000010100 */
        /* <DEDUP_REMOVED lines=26> */
[----:B------:R-:W-:Y:S01]  /*4950*/  FSEL R7, R7, R0, P4 ;  /* 0x0000000007077208 */ /* 0x000fe20002000000 */
[----:B------:R-:W-:Y:S01]  /*4960*/  FMUL.FTZ R9, R187, R5 ;  /* 0x00000005bb097220 */ /* 0x000fe20000410000 */
[----:B------:R-:W-:Y:S01]  /*4970*/  ISETP.GT.AND P4, PT, R194, R222, PT ;  /* 0x000000dec200720c */ /* 0x000fe20003f84270 */
[----:B------:R-:W-:Y:S01]  /*4980*/  FADD.FTZ R5, -R0, R27 ;  /* 0x0000001b00057221 */ /* 0x000fe20000010100 */
[----:B------:R-:W-:Y:S01]  /*4990*/  FSETP.GE.FTZ.AND P2, PT, R193, RZ, PT ;  /* 0x000000ffc100720b */ /* 0x000fe20003f56000 */
[----:B------:R-:W-:Y:S01]  /*49a0*/  FMUL.FTZ R144, R148, R144 ;  /* 0x0000009094907220 */ /* 0x000fe20000410000 */
[----:B------:R-:W-:Y:S01]  /*49b0*/  FSETP.GE.FTZ.AND P1, PT, R192, RZ, PT ;  /* 0x000000ffc000720b */ /* 0x000fe20003f36000 */
[----:B------:R-:W-:Y:S01]  /*49c0*/  FMUL.FTZ R22, R185, R12 ;  /* 0x0000000cb9167220 */ /* 0x000fe20000410000 */
[-C--:B------:R-:W-:Y:S01]  /*49d0*/  FSEL R10, R10, R0.reuse, P2 ;  /* 0x000000000a0a7208 */ /* 0x080fe20001000000 */
[----:B------:R-:W-:Y:S01]  /*49e0*/  FMUL.FTZ R8, R186, R13 ;  /* 0x0000000dba087220 */ /* 0x000fe20000410000 */
        /* <DEDUP_REMOVED lines=8> */
[-C--:B------:R-:W-:Y:S01]  /*4a70*/  FSEL R6, R6, R0.reuse, P3 ;  /* 0x0000000006067208 */ /* 0x080fe20001800000 */
        /* <DEDUP_REMOVED lines=11> */
[----:B------:R-:W-:Y:S01]  /*4b30*/  LOP3.LUT R0, R194, 0x1, RZ, 0xc0, !PT ;  /* 0x00000001c2007812 */ /* 0x000fe200078ec0ff */
[----:B------:R-:W-:Y:S02]  /*4b40*/  IMAD.MOV.U32 R6, RZ, RZ, -0x3000 ;  /* 0xffffd000ff067424 */ /* 0x000fe400078e00ff */
[----:B------:R-:W-:Y:S01]  /*4b50*/  IMAD.U32 R4, R4, -0x40, RZ ;  /* 0xffffffc004047824 */ /* 0x000fe200078e00ff */
[----:B------:R-:W-:Y:S04]  /*4b60*/  ISETP.NE.U32.AND P1, PT, R0, 0x1, PT ;  /* 0x000000010000780c */ /* 0x000fe80003f25070 */
[----:B------:R-:W-:Y:S02]  /*4b70*/  LEA R5, P0, R4, R200, 0x1 ;  /* 0x000000c804057211 */ /* 0x000fe400078008ff */
[----:B------:R-:W-:Y:S02]  /*4b80*/  SEL R0, R6, 0x3000, !P1 ;  /* 0x0000300006007807 */ /* 0x000fe40004800000 */
[----:B------:R-:W-:Y:S01]  /*4b90*/  LEA.HI.X.SX32 R4, R4, R201, 0x1, P0 ;  /* 0x000000c904047211 */ /* 0x000fe200000f0eff */
[----:B------:R-:W-:Y:S01]  /*4ba0*/  IMAD.MOV.U32 R200, RZ, RZ, R5 ;  /* 0x000000ffffc87224 */ /* 0x000fe200078e0005 */
[-C--:B------:R-:W-:Y:S02]  /*4bb0*/  IADD3 R199, R199, R0.reuse, RZ ;  /* 0x00000000c7c77210 */ /* 0x080fe40007ffe0ff */
[----:B------:R-:W-:Y:S01]  /*4bc0*/  IADD3 R170, R170, R0, RZ ;  /* 0x00000000aaaa7210 */ /* 0x000fe20007ffe0ff */
[----:B------:R-:W-:Y:S05]  /*4bd0*/  IMAD.MOV.U32 R201, RZ, RZ, R4 ;  /* 0x000000ffffc97224 */ /* 0x000fea00078e0004 */
[----:B------:R-:W-:Y:S01]  /*4be0*/  @!PT LDS RZ, [RZ] ;  /* 0x00000000fffff984 */ /* 0x000fe20000000800 */
[----:B------:R-:W-:Y:S01]  /*4bf0*/  @!PT LDS RZ, [RZ] ;  /* 0x00000000fffff984 */ /* 0x000fe20000000800 */
[----:B------:R-:W-:Y:S01]  /*4c00*/  @!PT LDS RZ, [RZ] ;  /* 0x00000000fffff984 */ /* 0x000fe20000000800 */
[----:B------:R1:W-:Y:S04]  /*4c10*/  LDGSTS.E.BYPASS.LTC128B.128 [R199], [R200.64] ;  /* 0x00000000c8c77fae */ /* 0x0003e8000b901d50 */
[----:B------:R1:W-:Y:S04]  /*4c20*/  LDGSTS.E.BYPASS.LTC128B.128 [R199+0x1000], [R200.64+0x40] ;  /* 0x01000040c8c77fae */ /* 0x0003e8000b901d50 */
[----:B------:R1:W-:Y:S04]  /*4c30*/  LDGSTS.E.BYPASS.LTC128B.128 [R199+0x2000], [R200.64+0x80] ;  /* 0x02000080c8c77fae */ /* 0x0003e8000b901d50 */
[----:B------:R-:W0:Y:S02]  /*4c40*/  LDGDEPBAR ;  /* 0x00000000000079af */ /* 0x000e240000000000 */
.L_x_488:
        /* <DEDUP_REMOVED lines=104> */
[----:B------:R-:W-:Y:S04]  /*52d0*/  IMAD.MOV.U32 R4, RZ, RZ, c[0x0][0x370] ;  /* 0x0000dc00ff047624 */ /* 0x000fe800078e00ff */
[----:B------:R-:W-:Y:S05]  /*52e0*/  IMAD.U32 R4, R4, -0x40, RZ ;  /* 0xffffffc004047824 */ /* 0x000fea00078e00ff */
        /* <DEDUP_REMOVED lines=11> */
.L_x_489:
[----:B------:R-:W-:Y:S01]  /*53a0*/  LDSM.16.M88.4 R24, [R173] ;  /* 0x00000000ad18783b */ /* 0x000fe20000000200 */
[----:B------:R-:W-:Y:S02]  /*53b0*/  IMAD.MOV.U32 R156, RZ, RZ, c[0x0][0x1c0] ;  /* 0x00007000ff9c7624 */ /* 0x000fe400078e00ff */
[----:B------:R-:W-:Y:S01]  /*53c0*/  IMAD.MOV.U32 R159, RZ, RZ, c[0x0][0x1c0] ;  /* 0x00007000ff9f7624 */ /* 0x000fe200078e00ff */
[----:B------:R-:W2:Y:S01]  /*53d0*/  LDSM.16.MT88.4 R8, [R0+0x9000] ;  /* 0x009000000008783b */ /* 0x000ea20000004200 */
[----:B------:R-:W-:Y:S02]  /*53e0*/  IMAD R156, R156, c[0x0][0x22c], RZ ;  /* 0x00008b009c9c7a24 */ /* 0x000fe400078e02ff */
[----:B------:R-:W-:Y:S01]  /*53f0*/  IMAD R159, R159, c[0x0][0x22c], RZ ;  /* 0x00008b009f9f7a24 */ /* 0x000fe200078e02ff */
[----:B------:R-:W3:Y:S01]  /*5400*/  LDSM.16.MT88.4 R16, [R0+0xb000] ;  /* 0x00b000000010783b */ /* 0x000ee20000004200 */
[----:B------:R-:W-:Y:S02]  /*5410*/  IMAD R156, R156, 0x18, RZ ;  /* 0x000000189c9c7824 */ /* 0x000fe400078e02ff */
[----:B------:R-:W-:Y:S01]  /*5420*/  IMAD.SHL.U32 R159, R159, 0x20, RZ ;  /* 0x000000209f9f7824 */ /* 0x000fe200078e00ff */
[----:B------:R-:W4:Y:S01]  /*5430*/  LDSM.16.MT88.4 R28, [R0+0xd000] ;  /* 0x00d00000001c783b */ /* 0x000f220000004200 */
[----:B------:R-:W-:Y:S02]  /*5440*/  IMAD.MOV.U32 R158, RZ, RZ, c[0x0][0x1c0] ;  /* 0x00007000ff9e7624 */ /* 0x000fe400078e00ff */
[----:B------:R-:W-:Y:S01]  /*5450*/  IMAD.MOV.U32 R157, RZ, RZ, c[0x0][0x1c0] ;  /* 0x00007000ff9d7624 */ /* 0x000fe200078e00ff */
[----:B------:R-:W-:Y:S01]  /*5460*/  LDSM.16.M88.4 R32, [R174] ;  /* 0x00000000ae20783b */ /* 0x000fe20000000200 */
[----:B------:R-:W-:Y:S02]  /*5470*/  IMAD R158, R158, c[0x0][0x22c], RZ ;  /* 0x00008b009e9e7a24 */ /* 0x000fe400078e02ff */
[----:B------:R-:W-:Y:S01]  /*5480*/  IMAD R157, R157, c[0x0][0x22c], RZ ;  /* 0x00008b009d9d7a24 */ /* 0x000fe200078e02ff */
[----:B------:R-:W1:Y:S01]  /*5490*/  LDSM.16.MT88.4 R132, [R0+0x9400] ;  /* 0x009400000084783b */ /* 0x000e620000004200 */
[----:B------:R-:W-:Y:S02]  /*54a0*/  IMAD R158, R158, 0x28, RZ ;  /* 0x000000289e9e7824 */ /* 0x000fe400078e02ff */
[----:B------:R-:W-:Y:S01]  /*54b0*/  IMAD R157, R157, 0x30, RZ ;  /* 0x000000309d9d7824 */ /* 0x000fe200078e02ff */
[----:B------:R-:W1:Y:S04]  /*54c0*/  LDSM.16.MT88.4 R136, [R0+0xb400] ;  /* 0x00b400000088783b */ /* 0x000e680000004200 */
[----:B------:R-:W1:Y:S04]  /*54d0*/  LDSM.16.MT88.4 R140, [R0+0xd400] ;  /* 0x00d40000008c783b */ /* 0x000e680000004200 */
[----:B------:R-:W-:Y:S04]  /*54e0*/  LDSM.16.M88.4 R144, [R176] ;  /* 0x00000000b090783b */ /* 0x000fe80000000200 */
[----:B------:R-:W1:Y:S04]  /*54f0*/  LDSM.16.MT88.4 R148, [R0+0x9800] ;  /* 0x009800000094783b */ /* 0x000e680000004200 */
[----:B------:R-:W-:Y:S01]  /*5500*/  LDSM.16.MT88.4 R152, [R0+0x9c00] ;  /* 0x009c00000098783b */ /* 0x000fe20000004200 */
[C---:B--2---:R-:W-:Y:S08]  /*5510*/  HMMA.16816.F32 R4, R24.reuse, R8, RZ ;  /* 0x000000081804723c */ /* 0x044ff000000018ff */
[C---:B------:R-:W-:Y:S08]  /*5520*/  HMMA.16816.F32 R8, R24.reuse, R10, RZ ;  /* 0x0000000a1808723c */ /* 0x040ff000000018ff */
[C---:B---3--:R-:W-:Y:S08]  /*5530*/  HMMA.16816.F32 R12, R24.reuse, R16, RZ ;  /* 0x00000010180c723c */ /* 0x048ff000000018ff */
[C---:B------:R-:W-:Y:S08]  /*5540*/  HMMA.16816.F32 R16, R24.reuse, R18, RZ ;  /* 0x000000121810723c */ /* 0x040ff000000018ff */
[C---:B----4-:R-:W-:Y:S08]  /*5550*/  HMMA.16816.F32 R20, R24.reuse, R28, RZ ;  /* 0x0000001c1814723c */ /* 0x050ff000000018ff */
[----:B------:R-:W-:Y:S01]  /*5560*/  HMMA.16816.F32 R24, R24, R30, RZ ;  /* 0x0000001e1818723c */ /* 0x000fe200000018ff */
[----:B------:R-:W2:Y:S07]  /*5570*/  LDSM.16.MT88.4 R28, [R0+0xb800] ;  /* 0x00b80000001c783b */ /* 0x000eae0000004200 */
[C---:B-1----:R-:W-:Y:S08]  /*5580*/  HMMA.16816.F32 R4, R32.reuse, R132, R4 ;  /* 0x000000842004723c */ /* 0x042ff00000001804 */
[C---:B------:R-:W-:Y:S01]  /*5590*/  HMMA.16816.F32 R8, R32.reuse, R134, R8 ;  /* 0x000000862008723c */ /* 0x040fe20000001808 */
[----:B------:R-:W1:Y:S07]  /*55a0*/  LDSM.16.MT88.4 R132, [R0+0xd800] ;  /* 0x00d800000084783b */ /* 0x000e6e0000004200 */
[C---:B------:R-:W-:Y:S08]  /*55b0*/  HMMA.16816.F32 R12, R32.reuse, R136, R12 ;  /* 0x00000088200c723c */ /* 0x040ff0000000180c */
[C---:B------:R-:W-:Y:S01]  /*55c0*/  HMMA.16816.F32 R16, R32.reuse, R138, R16 ;  /* 0x0000008a2010723c */ /* 0x040fe20000001810 */
[----:B------:R-:W3:Y:S07]  /*55d0*/  LDSM.16.M88.4 R136, [R175] ;  /* 0x00000000af88783b */ /* 0x000eee0000000200 */
[C---:B------:R-:W-:Y:S08]  /*55e0*/  HMMA.16816.F32 R20, R32.reuse, R140, R20 ;  /* 0x0000008c2014723c */ /* 0x040ff00000001814 */
[----:B------:R-:W-:Y:S01]  /*55f0*/  HMMA.16816.F32 R24, R32, R142, R24 ;  /* 0x0000008e2018723c */ /* 0x000fe20000001818 */
[----:B------:R-:W4:Y:S04]  /*5600*/  LDSM.16.MT88.4 R32, [R0+0xbc00] ;  /* 0x00bc00000020783b */ /* 0x000f280000004200 */
[----:B------:R-:W3:Y:S03]  /*5610*/  LDSM.16.MT88.4 R140, [R0+0xdc00] ;  /* 0x00dc0000008c783b */ /* 0x000ee60000004200 */
[C---:B------:R-:W-:Y:S08]  /*5620*/  HMMA.16816.F32 R4, R144.reuse, R148, R4 ;  /* 0x000000949004723c */ /* 0x040ff00000001804 */
[C---:B------:R-:W-:Y:S01]  /*5630*/  HMMA.16816.F32 R8, R144.reuse, R150, R8 ;  /* 0x000000969008723c */ /* 0x040fe20000001808 */
[----:B------:R-:W-:Y:S07]  /*5640*/  LDSM.16.MT88.4 R148, [R0+0xa000] ;  /* 0x00a000000094783b */ /* 0x000fee0000004200 */
[C---:B--2---:R-:W-:Y:S08]  /*5650*/  HMMA.16816.F32 R12, R144.reuse, R28, R12 ;  /* 0x0000001c900c723c */ /* 0x044ff0000000180c */
[C---:B------:R-:W-:Y:S01]  /*5660*/  HMMA.16816.F32 R16, R144.reuse, R30, R16 ;  /* 0x0000001e9010723c */ /* 0x040fe20000001810 */
[----:B------:R-:W2:Y:S07]  /*5670*/  LDSM.16.M88.4 R28, [R173+0x2000] ;  /* 0x00200000ad1c783b */ /* 0x000eae0000000200 */
[C---:B-1----:R-:W-:Y:S08]  /*5680*/  HMMA.16816.F32 R20, R144.reuse, R132, R20 ;  /* 0x000000849014723c */ /* 0x042ff00000001814 */
[----:B------:R-:W-:Y:S01]  /*5690*/  HMMA.16816.F32 R24, R144, R134, R24 ;  /* 0x000000869018723c */ /* 0x000fe20000001818 */
[----:B------:R-:W1:Y:S04]  /*56a0*/  LDSM.16.MT88.4 R132, [R0+0xc000] ;  /* 0x00c000000084783b */ /* 0x000e680000004200 */
[----:B------:R-:W1:Y:S03]  /*56b0*/  LDSM.16.MT88.4 R144, [R0+0xe000] ;  /* 0x00e000000090783b */ /* 0x000e660000004200 */
[C---:B---3--:R-:W-:Y:S08]  /*56c0*/  HMMA.16816.F32 R4, R136.reuse, R152, R4 ;  /* 0x000000988804723c */ /* 0x048ff00000001804 */
[C---:B------:R-:W-:Y:S01]  /*56d0*/  HMMA.16816.F32 R8, R136.reuse, R154, R8 ;  /* 0x0000009a8808723c */ /* 0x040fe20000001808 */
[----:B------:R-:W-:Y:S07]  /*56e0*/  LDSM.16.MT88.4 R152, [R0+0xa800] ;  /* 0x00a800000098783b */ /* 0x000fee0000004200 */
[C---:B----4-:R-:W-:Y:S08]  /*56f0*/  HMMA.16816.F32 R12, R136.reuse, R32, R12 ;  /* 0x00000020880c723c */ /* 0x050ff0000000180c */
[C---:B------:R-:W-:Y:S01]  /*5700*/  HMMA.16816.F32 R16, R136.reuse, R34, R16 ;  /* 0x000000228810723c */ /* 0x040fe20000001810 */
[----:B------:R-:W-:Y:S07]  /*5710*/  LDSM.16.M88.4 R32, [R174+0x2000] ;  /* 0x00200000ae20783b */ /* 0x000fee0000000200 */
[C---:B------:R-:W-:Y:S08]  /*5720*/  HMMA.16816.F32 R20, R136.reuse, R140, R20 ;  /* 0x0000008c8814723c */ /* 0x040ff00000001814 */
[----:B------:R-:W-:Y:S01]  /*5730*/  HMMA.16816.F32 R24, R136, R142, R24 ;  /* 0x0000008e8818723c */ /* 0x000fe20000001818 */
[----:B------:R-:W3:Y:S04]  /*5740*/  LDSM.16.MT88.4 R136, [R0+0xa400] ;  /* 0x00a400000088783b */ /* 0x000ee80000004200 */
[----:B------:R-:W4:Y:S03]  /*5750*/  LDSM.16.MT88.4 R140, [R0+0xc400] ;  /* 0x00c40000008c783b */ /* 0x000f260000004200 */
[C---:B--2---:R-:W-:Y:S08]  /*5760*/  HMMA.16816.F32 R4, R28.reuse, R148, R4 ;  /* 0x000000941c04723c */ /* 0x044ff00000001804 */
[C---:B------:R-:W-:Y:S01]  /*5770*/  HMMA.16816.F32 R8, R28.reuse, R150, R8 ;  /* 0x000000961c08723c */ /* 0x040fe20000001808 */
[----:B------:R-:W2:Y:S07]  /*5780*/  LDSM.16.MT88.4 R148, [R0+0xe400] ;  /* 0x00e400000094783b */ /* 0x000eae0000004200 */
[C---:B-1----:R-:W-:Y:S08]  /*5790*/  HMMA.16816.F32 R12, R28.reuse, R132, R12 ;  /* 0x000000841c0c723c */ /* 0x042ff0000000180c */
[C---:B------:R-:W-:Y:S01]  /*57a0*/  HMMA.16816.F32 R16, R28.reuse, R134, R16 ;  /* 0x000000861c10723c */ /* 0x040fe20000001810 */
[----:B------:R-:W1:Y:S07]  /*57b0*/  LDSM.16.M88.4 R132, [R176+0x2000] ;  /* 0x00200000b084783b */ /* 0x000e6e0000000200 */
[C---:B------:R-:W-:Y:S08]  /*57c0*/  HMMA.16816.F32 R20, R28.reuse, R144, R20 ;  /* 0x000000901c14723c */ /* 0x040ff00000001814 */
[----:B------:R-:W-:Y:S01]  /*57d0*/  HMMA.16816.F32 R24, R28, R146, R24 ;  /* 0x000000921c18723c */ /* 0x000fe20000001818 */
[----:B------:R-:W1:Y:S04]  /*57e0*/  LDSM.16.MT88.4 R28, [R0+0xc800] ;  /* 0x00c80000001c783b */ /* 0x000e680000004200 */
[----:B------:R-:W-:Y:S03]  /*57f0*/  LDSM.16.MT88.4 R144, [R0+0xcc00] ;  /* 0x00cc00000090783b */ /* 0x000fe60000004200 */
[C---:B---3--:R-:W-:Y:S08]  /*5800*/  HMMA.16816.F32 R4, R32.reuse, R136, R4 ;  /* 0x000000882004723c */ /* 0x048ff00000001804 */
[C---:B------:R-:W-:Y:S01]  /*5810*/  HMMA.16816.F32 R8, R32.reuse, R138, R8 ;  /* 0x0000008a2008723c */ /* 0x040fe20000001808 */
[----:B------:R-:W3:Y:S07]  /*5820*/  LDSM.16.MT88.4 R136, [R0+0xe800] ;  /* 0x00e800000088783b */ /* 0x000eee0000004200 */
[C---:B----4-:R-:W-:Y:S08]  /*5830*/  HMMA.16816.F32 R12, R32.reuse, R140, R12 ;  /* 0x0000008c200c723c */ /* 0x050ff0000000180c */
[C---:B------:R-:W-:Y:S01]  /*5840*/  HMMA.16816.F32 R16, R32.reuse, R142, R16 ;  /* 0x0000008e2010723c */ /* 0x040fe20000001810 */
[----:B------:R-:W-:Y:S07]  /*5850*/  LDSM.16.MT88.4 R140, [R0+0xac00] ;  /* 0x00ac0000008c783b */ /* 0x000fee0000004200 */
[C---:B--2---:R-:W-:Y:S08]  /*5860*/  HMMA.16816.F32 R20, R32.reuse, R148, R20 ;  /* 0x000000942014723c */ /* 0x044ff00000001814 */
[----:B------:R-:W-:Y:S01]  /*5870*/  HMMA.16816.F32 R24, R32, R150, R24 ;  /* 0x000000962018723c */ /* 0x000fe20000001818 */
[----:B------:R-:W2:Y:S04]  /*5880*/  LDSM.16.M88.4 R32, [R175+0x2000] ;  /* 0x00200000af20783b */ /* 0x000ea80000000200 */
[----:B------:R4:W2:Y:S03]  /*5890*/  LDSM.16.MT88.4 R148, [R0+0xec00] ;  /* 0x00ec00000094783b */ /* 0x0008a60000004200 */
[C---:B-1----:R-:W-:Y:S08]  /*58a0*/  HMMA.16816.F32 R4, R132.reuse, R152, R4 ;  /* 0x000000988404723c */ /* 0x042ff00000001804 */
[C---:B------:R-:W-:Y:S08]  /*58b0*/  HMMA.16816.F32 R8, R132.reuse, R154, R8 ;  /* 0x0000009a8408723c */ /* 0x040ff00000001808 */
[C---:B------:R-:W-:Y:S04]  /*58c0*/  HMMA.16816.F32 R12, R132.reuse, R28, R12 ;  /* 0x0000001c840c723c */ /* 0x040fe8000000180c */
[C---:B----4-:R-:W-:Y:S03]  /*58d0*/  IMAD.IADD R0, R215.reuse, 0x1, R242 ;  /* 0x00000001d7007824 */ /* 0x050fe600078e02f2 */
[CC--:B------:R-:W-:Y:S01]  /*58e0*/  LEA R28, P1, R215.reuse, R180.reuse, 0x2 ;  /* 0x000000b4d71c7211 */ /* 0x0c0fe200078210ff */
[C---:B------:R-:W-:Y:S04]  /*58f0*/  HMMA.16816.F32 R16, R132.reuse, R30, R16 ;  /* 0x0000001e8410723c */ /* 0x040fe80000001810 */
[-C--:B------:R-:W-:Y:S03]  /*5900*/  LEA.HI.X.SX32 R29, R215, R181.reuse, 0x2, P1 ;  /* 0x000000b5d71d7211 */ /* 0x080fe600008f16ff */
[----:B------:R-:W-:Y:S01]  /*5910*/  @P4 IADD3 R30, R208, -0x40, RZ ;  /* 0xffffffc0d01e4810 */ /* 0x000fe20007ffe0ff */
[C---:B---3--:R-:W-:Y:S04]  /*5920*/  HMMA.16816.F32 R20, R132.reuse, R136, R20 ;  /* 0x000000888414723c */ /* 0x048fe80000001814 */
[----:B------:R-:W-:Y:S04]  /*5930*/  @P4 IMAD.WIDE R30, R30, 0x4, R206 ;  /* 0x000000041e1e4825 */ /* 0x000fe800078e02ce */
[----:B------:R-:W-:Y:S01]  /*5940*/  HMMA.16816.F32 R24, R132, R138, R24 ;  /* 0x0000008a8418723c */ /* 0x000fe20000001818 */
[----:B------:R-:W-:Y:S04]  /*5950*/  LDSM.16.MT88.4 R136, [R2+0x18800] ;  /* 0x018800000288783b */ /* 0x000fe80000004200 */
[----:B------:R1:W5:Y:S02]  /*5960*/  @P4 LDG.E R212, [R30.64] ;  /* 0x000000101ed44981 */ /* 0x000364000c1e1900 */
[CC--:B------:R-:W-:Y:S01]  /*5970*/  LEA R132, P0, R245.reuse, R180.reuse, 0x2 ;  /* 0x000000b4f5847211 */ /* 0x0c0fe200078010ff */
[C---:B--2---:R-:W-:Y:S01]  /*5980*/  HMMA.16816.F32 R4, R32.reuse, R140, R4 ;  /* 0x0000008c2004723c */ /* 0x044fe20000001804 */
[----:B------:R1:W5:Y:S04]  /*5990*/  @P4 LDG.E R211, [R30.64+0x20] ;  /* 0x000020101ed34981 */ /* 0x000368000c1e1900 */
[----:B------:R1:W5:Y:S01]  /*59a0*/  @P4 LDG.E R210, [R30.64+0x80] ;  /* 0x000080101ed24981 */ /* 0x000362000c1e1900 */
[-C--:B------:R-:W-:Y:S02]  /*59b0*/  LEA.HI.X.SX32 R133, R245, R181.reuse, 0x2, P0 ;  /* 0x000000b5f5857211 */ /* 0x080fe400000f16ff */
[C---:B------:R-:W-:Y:S01]  /*59c0*/  HMMA.16816.F32 R8, R32.reuse, R142, R8 ;  /* 0x0000008e2008723c */ /* 0x040fe20000001808 */
[----:B------:R1:W5:Y:S04]  /*59d0*/  @P4 LDG.E R209, [R30.64+0xa0] ;  /* 0x0000a0101ed14981 */ /* 0x000368000c1e1900 */
[----:B------:R-:W-:Y:S03]  /*59e0*/  LDSM.16.MT88.4 R140, [R3+0x1c00] ;  /* 0x001c0000038c783b */ /* 0x000fe60000004200 */
[C---:B------:R-:W-:Y:S07]  /*59f0*/  HMMA.16816.F32 R12, R32.reuse, R144, R12 ;  /* 0x00000090200c723c */ /* 0x040fee000000180c */
[----:B------:R2:W-:Y:S01]  /*5a00*/  RED.E.ADD.F32.FTZ.RN.STRONG.GPU [R180.64], R4 ;  /* 0x00000004b400798e */ /* 0x0005e2000c10e790 */
[C---:B------:R-:W-:Y:S03]  /*5a10*/  HMMA.16816.F32 R16, R32.reuse, R146, R16 ;  /* 0x000000922010723c */ /* 0x040fe60000001810 */
[----:B------:R3:W-:Y:S04]  /*5a20*/  RED.E.ADD.F32.FTZ.RN.STRONG.GPU [R28.64], R5 ;  /* 0x000000051c00798e */ /* 0x0007e8000c10e790 */
[----:B------:R4:W-:Y:S01]  /*5a30*/  RED.E.ADD.F32.FTZ.RN.STRONG.GPU [R132.64], R6 ;  /* 0x000000068400798e */ /* 0x0009e2000c10e790 */
[C---:B------:R-:W-:Y:S03]  /*5a40*/  HMMA.16816.F32 R20, R32.reuse, R148, R20 ;  /* 0x000000942014723c */ /* 0x040fe60000001814 */
[----:B------:R-:W-:Y:S01]  /*5a50*/  LDSM.16.MT88.4 R132, [R3+0x1400] ;  /* 0x001400000384783b */ /* 0x000fe20000004200 */
[CC--:B-1----:R-:W-:Y:S04]  /*5a60*/  LEA R30, P2, R158.reuse, R180.reuse, 0x2 ;  /* 0x000000b49e1e7211 */ /* 0x0c2fe800078410ff */
[----:B------:R-:W-:Y:S04]  /*5a70*/  HMMA.16816.F32 R24, R32, R150, R24 ;  /* 0x000000962018723c */ /* 0x000fe80000001818 */
[-C--:B------:R-:W-:Y:S03]  /*5a80*/  LEA.HI.X.SX32 R31, R158, R181.reuse, 0x2, P2 ;  /* 0x000000b59e1f7211 */ /* 0x080fe600010f16ff */
[CC--:B------:R-:W-:Y:S02]  /*5a90*/  LEA R32, P0, R159.reuse, R180.reuse, 0x2 ;  /* 0x000000b49f207211 */ /* 0x0c0fe400078010ff */
[CC--:B--2---:R-:W-:Y:S03]  /*5aa0*/  LEA R4, P1, R156.reuse, R180.reuse, 0x2 ;  /* 0x000000b49c047211 */ /* 0x0c4fe600078210ff */
[-C--:B------:R-:W-:Y:S02]  /*5ab0*/  LEA.HI.X.SX32 R33, R159, R181.reuse, 0x2, P0 ;  /* 0x000000b59f217211 */ /* 0x080fe400000f16ff */
[-C--:B---3--:R-:W-:Y:S01]  /*5ac0*/  LEA.HI.X.SX32 R5, R156, R181.reuse, 0x2, P1 ;  /* 0x000000b59c057211 */ /* 0x088fe200008f16ff */
[----:B------:R-:W-:Y:S01]  /*5ad0*/  IMAD.MOV.U32 R156, RZ, RZ, c[0x0][0x1c0] ;  /* 0x00007000ff9c7624 */ /* 0x000fe200078e00ff */
[CC--:B----4-:R-:W-:Y:S03]  /*5ae0*/  LEA R6, P1, R157.reuse, R180.reuse, 0x2 ;  /* 0x000000b49d067211 */ /* 0x0d0fe600078210ff */
[----:B------:R1:W-:Y:S01]  /*5af0*/  RED.E.ADD.F32.FTZ.RN.STRONG.GPU [R4.64], R7 ;  /* 0x000000070400798e */ /* 0x0003e2000c10e790 */
[----:B------:R-:W-:Y:S03]  /*5b00*/  IMAD R156, R156, c[0x0][0x22c], RZ ;  /* 0x00008b009c9c7a24 */ /* 0x000fe600078e02ff */
[----:B------:R2:W-:Y:S01]  /*5b10*/  RED.E.ADD.F32.FTZ.RN.STRONG.GPU [R32.64], R8 ;  /* 0x000000082000798e */ /* 0x0005e2000c10e790 */
[----:B------:R-:W-:Y:S03]  /*5b20*/  IMAD R156, R156, 0x38, RZ ;  /* 0x000000389c9c7824 */ /* 0x000fe600078e02ff */
[----:B------:R3:W-:Y:S04]  /*5b30*/  RED.E.ADD.F32.FTZ.RN.STRONG.GPU [R30.64], R9 ;  /* 0x000000091e00798e */ /* 0x0007e8000c10e790 */
[----:B------:R-:W-:Y:S01]  /*5b40*/  LDSM.16.MT88.4 R32, [R2+0x17800] ;  /* 0x017800000220783b */ /* 0x000fe20000004200 */
[-C--:B-1----:R-:W-:Y:S02]  /*5b50*/  LEA.HI.X.SX32 R7, R157, R181.reuse, 0x2, P1 ;  /* 0x000000b59d077211 */ /* 0x082fe400008f16ff */
[CC--:B------:R-:W-:Y:S03]  /*5b60*/  LEA R4, P0, R156.reuse, R180.reuse, 0x2 ;  /* 0x000000b49c047211 */ /* 0x0c0fe600078010ff */
[----:B------:R1:W-:Y:S01]  /*5b70*/  RED.E.ADD.F32.FTZ.RN.STRONG.GPU [R6.64], R10 ;  /* 0x0000000a0600798e */ /* 0x0003e2000c10e790 */
[-C--:B------:R-:W-:Y:S01]  /*5b80*/  LEA.HI.X.SX32 R5, R156, R181.reuse, 0x2, P0 ;  /* 0x000000b59c057211 */ /* 0x080fe200000f16ff */
[----:B------:R-:W-:Y:S01]  /*5b90*/  IMAD.IADD R156, R215, 0x1, R243 ;  /* 0x00000001d79c7824 */ /* 0x000fe200078e02f3 */
[CC--:B--2---:R-:W-:Y:S03]  /*5ba0*/  LEA R8, P0, R247.reuse, R180.reuse, 0x2 ;  /* 0x000000b4f7087211 */ /* 0x0c4fe600078010ff */
[----:B------:R2:W-:Y:S01]  /*5bb0*/  RED.E.ADD.F32.FTZ.RN.STRONG.GPU [R4.64], R11 ;  /* 0x0000000b0400798e */ /* 0x0005e2000c10e790 */
[-C--:B---3--:R-:W-:Y:S03]  /*5bc0*/  LEA.HI.X.SX32 R9, R247, R181.reuse, 0x2, P0 ;  /* 0x000000b5f7097211 */ /* 0x088fe600000f16ff */
[----:B------:R-:W-:Y:S04]  /*5bd0*/  RED.E.ADD.F32.FTZ.RN.STRONG.GPU [R180.64+0x80], R12 ;  /* 0x0000800cb400798e */ /* 0x000fe8000c10e790 */
[----:B------:R-:W-:Y:S04]  /*5be0*/  RED.E.ADD.F32.FTZ.RN.STRONG.GPU [R28.64+0x80], R13 ;  /* 0x0000800d1c00798e */ /* 0x000fe8000c10e790 */
[----:B------:R3:W-:Y:S01]  /*5bf0*/  RED.E.ADD.F32.FTZ.RN.STRONG.GPU [R8.64], R14 ;  /* 0x0000000e0800798e */ /* 0x0007e2000c10e790 */
[-C--:B-1----:R-:W-:Y:S02]  /*5c00*/  LEA R6, P1, R243, R180.reuse, 0x2 ;  /* 0x000000b4f3067211 */ /* 0x082fe400078210ff */
[-C--:B------:R-:W-:Y:S02]  /*5c10*/  LEA R10, P2, R221, R180.reuse, 0x2 ;  /* 0x000000b4dd0a7211 */ /* 0x080fe400078410ff */
[-C--:B------:R-:W-:Y:S02]  /*5c20*/  LEA.HI.X.SX32 R7, R243, R181.reuse, 0x2, P1 ;  /* 0x000000b5f3077211 */ /* 0x080fe400008f16ff */
[CC--:B--2---:R-:W-:Y:S02]  /*5c30*/  LEA R4, P0, R156.reuse, R180.reuse, 0x2 ;  /* 0x000000b49c047211 */ /* 0x0c4fe400078010ff */
[-C--:B------:R-:W-:Y:S01]  /*5c40*/  LEA.HI.X.SX32 R11, R221, R181.reuse, 0x2, P2 ;  /* 0x000000b5dd0b7211 */ /* 0x080fe200010f16ff */
[----:B------:R1:W-:Y:S01]  /*5c50*/  RED.E.ADD.F32.FTZ.RN.STRONG.GPU [R6.64], R15 ;  /* 0x0000000f0600798e */ /* 0x0003e2000c10e790 */
[-C--:B------:R-:W-:Y:S05]  /*5c60*/  LEA.HI.X.SX32 R5, R156, R181.reuse, 0x2, P0 ;  /* 0x000000b59c057211 */ /* 0x080fea00000f16ff */
[----:B------:R2:W-:Y:S01]  /*5c70*/  RED.E.ADD.F32.FTZ.RN.STRONG.GPU [R4.64], R16 ;  /* 0x000000100400798e */ /* 0x0005e2000c10e790 */
[CC--:B---3--:R-:W-:Y:S03]  /*5c80*/  LEA R8, P1, R220.reuse, R180.reuse, 0x2 ;  /* 0x000000b4dc087211 */ /* 0x0c8fe600078210ff */
[----:B------:R3:W-:Y:S01]  /*5c90*/  RED.E.ADD.F32.FTZ.RN.STRONG.GPU [R10.64], R17 ;  /* 0x000000110a00798e */ /* 0x0007e2000c10e790 */
[-C--:B------:R-:W-:Y:S05]  /*5ca0*/  LEA.HI.X.SX32 R9, R220, R181.reuse, 0x2, P1 ;  /* 0x000000b5dc097211 */ /* 0x080fea00008f16ff */
[----:B------:R4:W-:Y:S01]  /*5cb0*/  RED.E.ADD.F32.FTZ.RN.STRONG.GPU [R8.64], R18 ;  /* 0x000000120800798e */ /* 0x0009e2000c10e790 */
[CC--:B-1----:R-:W-:Y:S04]  /*5cc0*/  LEA R6, P0, R224.reuse, R180.reuse, 0x2 ;  /* 0x000000b4e0067211 */ /* 0x0c2fe800078010ff */
[-C--:B------:R-:W-:Y:S02]  /*5cd0*/  LEA.HI.X.SX32 R7, R224, R181.reuse, 0x2, P0 ;  /* 0x000000b5e0077211 */ /* 0x080fe400000f16ff */
[-C--:B--2---:R-:W-:Y:S02]  /*5ce0*/  LEA R4, P1, R246, R180.reuse, 0x2 ;  /* 0x000000b4f6047211 */ /* 0x084fe400078210ff */
[-C--:B------:R-:W-:Y:S01]  /*5cf0*/  LEA R12, P0, R242, R180.reuse, 0x2 ;  /* 0x000000b4f20c7211 */ /* 0x080fe200078010ff */
[----:B------:R1:W-:Y:S01]  /*5d00*/  RED.E.ADD.F32.FTZ.RN.STRONG.GPU [R6.64], R19 ;  /* 0x000000130600798e */ /* 0x0003e2000c10e790 */
[-C--:B------:R-:W-:Y:S02]  /*5d10*/  LEA.HI.X.SX32 R5, R246, R181.reuse, 0x2, P1 ;  /* 0x000000b5f6057211 */ /* 0x080fe400008f16ff */
[-C--:B---3--:R-:W-:Y:S01]  /*5d20*/  LEA R10, P3, R0, R180.reuse, 0x2 ;  /* 0x000000b4000a7211 */ /* 0x088fe200078610ff */
[----:B------:R-:W-:Y:S01]  /*5d30*/  RED.E.ADD.F32.FTZ.RN.STRONG.GPU [R180.64+0x100], R20 ;  /* 0x00010014b400798e */ /* 0x000fe2000c10e790 */
[-C--:B------:R-:W-:Y:S02]  /*5d40*/  LEA.HI.X.SX32 R13, R242, R181.reuse, 0x2, P0 ;  /* 0x000000b5f20d7211 */ /* 0x080fe400000f16ff */
[-C--:B------:R-:W-:Y:S01]  /*5d50*/  LEA.HI.X.SX32 R11, R0, R181.reuse, 0x2, P3 ;  /* 0x000000b5000b7211 */ /* 0x080fe200018f16ff */
[----:B------:R-:W-:Y:S01]  /*5d60*/  RED.E.ADD.F32.FTZ.RN.STRONG.GPU [R28.64+0x100], R21 ;  /* 0x000100151c00798e */ /* 0x000fe2000c10e790 */
[C---:B----4-:R-:W-:Y:S02]  /*5d70*/  LEA R8, P2, R219.reuse, R180, 0x2 ;  /* 0x000000b4db087211 */ /* 0x050fe400078410ff */
[C---:B------:R-:W-:Y:S01]  /*5d80*/  LOP3.LUT R0, R194.reuse, 0x1, RZ, 0xc0, !PT ;  /* 0x00000001c2007812 */ /* 0x040fe200078ec0ff */
[----:B------:R2:W-:Y:S01]  /*5d90*/  RED.E.ADD.F32.FTZ.RN.STRONG.GPU [R4.64], R22 ;  /* 0x000000160400798e */ /* 0x0005e2000c10e790 */
[-C--:B------:R-:W-:Y:S02]  /*5da0*/  LEA.HI.X.SX32 R9, R219, R181.reuse, 0x2, P2 ;  /* 0x000000b5db097211 */ /* 0x080fe400010f16ff */
[----:B------:R-:W-:Y:S01]  /*5db0*/  ISETP.GT.AND P3, PT, R194, R222, PT ;  /* 0x000000dec200720c */ /* 0x000fe20003f64270 */
[----:B------:R-:W-:Y:S04]  /*5dc0*/  RED.E.ADD.F32.FTZ.RN.STRONG.GPU [R12.64], R23 ;  /* 0x000000170c00798e */ /* 0x000fe8000c10e790 */
[----:B------:R-:W-:Y:S04]  /*5dd0*/  RED.E.ADD.F32.FTZ.RN.STRONG.GPU [R10.64], R24 ;  /* 0x000000180a00798e */ /* 0x000fe8000c10e790 */
[----:B------:R-:W-:Y:S01]  /*5de0*/  RED.E.ADD.F32.FTZ.RN.STRONG.GPU [R8.64], R25 ;  /* 0x000000190800798e */ /* 0x000fe2000c10e790 */
[CC--:B-1----:R-:W-:Y:S03]  /*5df0*/  LEA R6, P1, R218.reuse, R180.reuse, 0x2 ;  /* 0x000000b4da067211 */ /* 0x0c2fe600078210ff */
[----:B------:R-:W-:Y:S01]  /*5e00*/  LDSM.16.MT88.4 R8, [R3] ;  /* 0x000000000308783b */ /* 0x000fe20000004200 */
[-C--:B------:R-:W-:Y:S03]  /*5e10*/  LEA.HI.X.SX32 R7, R218, R181.reuse, 0x2, P1 ;  /* 0x000000b5da077211 */ /* 0x080fe600008f16ff */
[----:B------:R-:W-:Y:S01]  /*5e20*/  LDSM.16.MT88.4 R12, [R2+0x17000] ;  /* 0x01700000020c783b */ /* 0x000fe20000004200 */
[----:B------:R-:W-:Y:S03]  /*5e30*/  @P4 IADD3 R214, P1, R214, -0x100, RZ ;  /* 0xffffff00d6d64810 */ /* 0x000fe60007f3e0ff */
[----:B------:R-:W-:Y:S01]  /*5e40*/  RED.E.ADD.F32.FTZ.RN.STRONG.GPU [R6.64], R26 ;  /* 0x0000001a0600798e */ /* 0x000fe2000c10e790 */
[----:B------:R-:W-:Y:S02]  /*5e50*/  @P4 IADD3.X R213, R213, -0x1, RZ, P1, !PT ;  /* 0xffffffffd5d54810 */ /* 0x000fe40000ffe4ff */
[C---:B--2---:R-:W-:Y:S01]  /*5e60*/  LEA R4, P0, R223.reuse, R180, 0x2 ;  /* 0x000000b4df047211 */ /* 0x044fe200078010ff */
[----:B------:R-:W-:Y:S03]  /*5e70*/  LDSM.16.MT88.4 R16, [R3+0x1000] ;  /* 0x001000000310783b */ /* 0x000fe60000004200 */
[----:B------:R-:W-:Y:S01]  /*5e80*/  LEA.HI.X.SX32 R5, R223, R181, 0x2, P0 ;  /* 0x000000b5df057211 */ /* 0x000fe200000f16ff */
[----:B------:R-:W-:Y:S01]  /*5e90*/  LDSM.16.MT88.4 R20, [R3+0x2000] ;  /* 0x002000000314783b */ /* 0x000fe20000004200 */
[----:B------:R-:W-:Y:S02]  /*5ea0*/  ISETP.NE.U32.AND P0, PT, R0, 0x1, PT ;  /* 0x000000010000780c */ /* 0x000fe40003f05070 */
[C---:B------:R-:W-:Y:S01]  /*5eb0*/  IADD3 R0, R3.reuse, -0x3000, RZ ;  /* 0xffffd00003007810 */ /* 0x040fe20007ffe0ff */
[----:B------:R-:W-:Y:S04]  /*5ec0*/  RED.E.ADD.F32.FTZ.RN.STRONG.GPU [R4.64], R27 ;  /* 0x0000001b0400798e */ /* 0x000fe8000c10e790 */
[----:B------:R-:W1:Y:S04]  /*5ed0*/  LDSM.16.MT88.4 R4, [R2+0x15000] ;  /* 0x015000000204783b */ /* 0x000e680000004200 */
[----:B------:R-:W-:Y:S02]  /*5ee0*/  LDSM.16.MT88.4 R28, [R2+0x15800] ;  /* 0x01580000021c783b */ /* 0x000fe40000004200 */
        /* <DEDUP_REMOVED lines=67> */
.L_x_487:
[----:B------:R-:W-:Y:S01]  /*6320*/  BAR.SYNC.DEFER_BLOCKING 0x0 ;  /* 0x0000000000007b1d */ /* 0x000fe20000010000 */
[----:B------:R-:W-:-:S02]  /*6330*/  FMUL.FTZ R84, R84, c[0x0][0x2e0] ;  /* 0x0000b80054547a20 */ /* 0x000fc40000410000 */
[----:B-1----:R-:W-:Y:S02]  /*6340*/  FMUL.FTZ R0, R85, c[0x0][0x2e0] ;  /* 0x0000b80055007a20 */ /* 0x002fe40000410000 */
        /* <DEDUP_REMOVED lines=14> */
[----:B------:R1:W-:Y:S01]  /*6430*/  STS [R238], R0 ;  /* 0x00000000ee007388 */ /* 0x0003e20000000800 */
[----:B------:R-:W-:Y:S01]  /*6440*/  FMUL.FTZ R12, R91, c[0x0][0x2e0] ;  /* 0x0000b8005b0c7a20 */ /* 0x000fe20000410000 */
[----:B------:R-:W-:Y:S01]  /*6450*/  F2FP.PACK_AB R13, R13, R88 ;  /* 0x000000580d0d723e */ /* 0x000fe200000000ff */
[----:B------:R-:W-:Y:S01]  /*6460*/  FMUL.FTZ R36, R39, c[0x0][0x2dc] ;  /* 0x0000b70027247a20 */ /* 0x000fe20000410000 */
[----:B------:R-:W-:Y:S01]  /*6470*/  STS [R238+0x200], R9 ;  /* 0x00020009ee007388 */ /* 0x000fe20000000800 */
[----:B------:R-:W-:Y:S01]  /*6480*/  FMUL.FTZ R5, R40, c[0x0][0x2dc] ;  /* 0x0000b70028057a20 */ /* 0x000fe20000410000 */
[----:B------:R-:W-:Y:S01]  /*6490*/  F2FP.PACK_AB R12, R12, R90 ;  /* 0x0000005a0c0c723e */ /* 0x000fe200000000ff */
[----:B------:R-:W-:Y:S01]  /*64a0*/  FMUL.FTZ R92, R92, c[0x0][0x2e0] ;  /* 0x0000b8005c5c7a20 */ /* 0x000fe20000410000 */
[----:B------:R2:W-:Y:S01]  /*64b0*/  STS [R239], R8 ;  /* 0x00000008ef007388 */ /* 0x0005e20000000800 */
[----:B------:R-:W-:-:S02]  /*64c0*/  FMUL.FTZ R11, R93, c[0x0][0x2e0] ;  /* 0x0000b8005d0b7a20 */ /* 0x000fc40000410000 */
[----:B------:R-:W-:Y:S01]  /*64d0*/  FMUL.FTZ R94, R94, c[0x0][0x2e0] ;  /* 0x0000b8005e5e7a20 */ /* 0x000fe20000410000 */
[----:B------:R3:W-:Y:S01]  /*64e0*/  STS [R239+0x200], R3 ;  /* 0x00020003ef007388 */ /* 0x0007e20000000800 */
        /* <DEDUP_REMOVED lines=47> */
[----:B------:R-:W1:Y:S01]  /*67e0*/  S2R R44, SR_CTAID.Y ;  /* 0x00000000002c7919 */ /* 0x000e620000002600 */
        /* <DEDUP_REMOVED lines=61> */
[----:B------:R-:W1:Y:S01]  /*6bc0*/  S2R R43, SR_CTAID.Z ;  /* 0x00000000002b7919 */ /* 0x000e620000002700 */
        /* <DEDUP_REMOVED lines=27> */
[----:B------:R-:W-:Y:S01]  /*6d80*/  SHF.R.S32.HI R5, RZ, 0x1f, R250 ;  /* 0x0000001fff057819 */ /* 0x000fe200000114fa */
        /* <DEDUP_REMOVED lines=10> */
[----:B------:R-:W-:Y:S01]  /*6e30*/  IMAD R4, R252, c[0x0][0x3a8], RZ ;  /* 0x0000ea00fc047a24 */ /* 0x000fe200078e02ff */
[----:B------:R-:W-:Y:S01]  /*6e40*/  STS [R238+0x9000], R27 ;  /* 0x0090001bee007388 */ /* 0x000fe20000000800 */
[----:B------:R-:W-:Y:S01]  /*6e50*/  FMUL.FTZ R76, R76, c[0x0][0x2dc] ;  /* 0x0000b7004c4c7a20 */ /* 0x000fe20000410000 */
[----:B------:R-:W-:Y:S01]  /*6e60*/  F2FP.PACK_AB R18, R18, R74 ;  /* 0x0000004a1212723e */ /* 0x000fe200000000ff */
[----:B------:R-:W-:Y:S01]  /*6e70*/  FMUL.FTZ R15, R77, c[0x0][0x2dc] ;  /* 0x0000b7004d0f7a20 */ /* 0x000fe20000410000 */
[----:B------:R-:W-:Y:S01]  /*6e80*/  STS [R238+0x9200], R26 ;  /* 0x0092001aee007388 */ /* 0x000fe20000000800 */
[----:B------:R-:W-:-:S02]  /*6e90*/  FMUL.FTZ R78, R78, c[0x0][0x2dc] ;  /* 0x0000b7004e4e7a20 */ /* 0x000fc40000410000 */
[----:B------:R-:W-:Y:S01]  /*6ea0*/  FMUL.FTZ R14, R79, c[0x0][0x2dc] ;  /* 0x0000b7004f0e7a20 */ /* 0x000fe20000410000 */
[----:B------:R-:W-:Y:S01]  /*6eb0*/  F2FP.PACK_AB R15, R15, R76 ;  /* 0x0000004c0f0f723e */ /* 0x000fe200000000ff */
[C---:B------:R-:W-:Y:S01]  /*6ec0*/  IMAD R41, R249.reuse, c[0x0][0x3ac], R4 ;  /* 0x0000eb00f9297a24 */ /* 0x040fe200078e0204 */
[----:B------:R-:W-:Y:S01]  /*6ed0*/  MOV R4, R250 ;  /* 0x000000fa00047202 */ /* 0x000fe20000000f00 */
[----:B------:R-:W-:Y:S01]  /*6ee0*/  IMAD R6, R252, c[0x0][0x3a0], RZ ;  /* 0x0000e800fc067a24 */ /* 0x000fe200078e02ff */
[----:B------:R-:W-:Y:S01]  /*6ef0*/  F2FP.PACK_AB R14, R14, R78 ;  /* 0x0000004e0e0e723e */ /* 0x000fe200000000ff */
[----:B------:R-:W-:Y:S02]  /*6f00*/  STS [R239+0x9000], R23 ;  /* 0x00900017ef007388 */ /* 0x000fe40000000800 */
[C---:B-1----:R-:W-:Y:S02]  /*6f10*/  IMAD R0, R249.reuse, c[0x0][0x3a4], R6 ;  /* 0x0000e900f9007a24 */ /* 0x042fe400078e0206 */
[----:B------:R-:W-:Y:S01]  /*6f20*/  STS [R239+0x9200], R22 ;  /* 0x00920016ef007388 */ /* 0x000fe20000000800 */
[----:B------:R-:W-:-:S03]  /*6f30*/  IMAD.WIDE.U32 R6, R249, c[0x0][0x3a0], R4 ;  /* 0x0000e800f9067a25 */ /* 0x000fc600078e0004 */
[----:B------:R-:W-:Y:S01]  /*6f40*/  STS [R238+0xa000], R21 ;  /* 0x00a00015ee007388 */ /* 0x000fe20000000800 */
[----:B------:R-:W-:Y:S01]  /*6f50*/  IMAD.WIDE.U32 R4, R249, c[0x0][0x3a8], R4 ;  /* 0x0000ea00f9047a25 */ /* 0x000fe200078e0004 */
[----:B------:R-:W-:Y:S02]  /*6f60*/  IADD3 R7, R7, R0, RZ ;  /* 0x0000000007077210 */ /* 0x000fe40007ffe0ff */
[----:B------:R-:W-:Y:S01]  /*6f70*/  STS [R238+0xa200], R20 ;  /* 0x00a20014ee007388 */ /* 0x000fe20000000800 */
[----:B------:R-:W-:Y:S02]  /*6f80*/  SHF.R.S32.HI R0, RZ, 0x1f, R44 ;  /* 0x0000001fff007819 */ /* 0x000fe4000001142c */
[----:B------:R-:W-:Y:S01]  /*6f90*/  IADD3 R5, R5, R41, RZ ;  /* 0x0000002905057210 */ /* 0x000fe20007ffe0ff */
[----:B------:R-:W-:Y:S01]  /*6fa0*/  STS [R239+0xa000], R17 ;  /* 0x00a00011ef007388 */ /* 0x000fe20000000800 */
[----:B------:R-:W-:-:S03]  /*6fb0*/  IMAD.WIDE.U32 R6, R44, c[0x0][0x388], R6 ;  /* 0x0000e2002c067a25 */ /* 0x000fc600078e0006 */
[----:B------:R-:W-:Y:S01]  /*6fc0*/  STS [R239+0xa200], R16 ;  /* 0x00a20010ef007388 */ /* 0x000fe20000000800 */
[C---:B--2---:R-:W-:Y:S02]  /*6fd0*/  IMAD R8, R0.reuse, c[0x0][0x388], RZ ;  /* 0x0000e20000087a24 */ /* 0x044fe400078e02ff */
[----:B---3--:R-:W-:Y:S01]  /*6fe0*/  IMAD R3, R0, c[0x0][0x390], RZ ;  /* 0x0000e40000037a24 */ /* 0x008fe200078e02ff */
[----:B------:R-:W-:Y:S01]  /*6ff0*/  STS [R238+0xb000], R19 ;  /* 0x00b00013ee007388 */ /* 0x000fe20000000800 */
[C---:B------:R-:W-:Y:S01]  /*7000*/  IMAD R0, R44.reuse, c[0x0][0x38c], R8 ;  /* 0x0000e3002c007a24 */ /* 0x040fe200078e0208 */
[----:B------:R-:W-:Y:S01]  /*7010*/  SHF.R.S32.HI R8, RZ, 0x1f, R43 ;  /* 0x0000001fff087819 */ /* 0x000fe2000001142b */
[C---:B------:R-:W-:Y:S01]  /*7020*/  IMAD R3, R44.reuse, c[0x0][0x394], R3 ;  /* 0x0000e5002c037a24 */ /* 0x040fe200078e0203 */
[----:B------:R-:W-:Y:S01]  /*7030*/  STS [R238+0xb200], R18 ;  /* 0x00b20012ee007388 */ /* 0x000fe20000000800 */
[----:B------:R-:W-:Y:S01]  /*7040*/  IMAD.WIDE.U32 R4, R44, c[0x0][0x390], R4 ;  /* 0x0000e4002c047a25 */ /* 0x000fe200078e0004 */
[----:B------:R-:W-:-:S02]  /*7050*/  IADD3 R7, R7, R0, RZ ;  /* 0x0000000007077210 */ /* 0x000fc40007ffe0ff */
[----:B------:R-:W-:Y:S01]  /*7060*/  STS [R239+0xb000], R15 ;  /* 0x00b0000fef007388 */ /* 0x000fe20000000800 */
[C---:B------:R-:W-:Y:S01]  /*7070*/  IMAD R0, R8.reuse, c[0x0][0x3b8], RZ ;  /* 0x0000ee0008007a24 */ /* 0x040fe200078e02ff */
[----:B------:R-:W-:Y:S01]  /*7080*/  IADD3 R5, R5, R3, RZ ;  /* 0x0000000305057210 */ /* 0x000fe20007ffe0ff */
[----:B------:R-:W-:Y:S01]  /*7090*/  IMAD R3, R8, c[0x0][0x3c0], RZ ;  /* 0x0000f00008037a24 */ /* 0x000fe200078e02ff */
[----:B------:R-:W-:Y:S01]  /*70a0*/  STS [R239+0xb200], R14 ;  /* 0x00b2000eef007388 */ /* 0x000fe20000000800 */
[C---:B------:R-:W-:Y:S02]  /*70b0*/  IMAD R0, R43.reuse, c[0x0][0x3bc], R0 ;  /* 0x0000ef002b007a24 */ /* 0x040fe400078e0200 */
[C---:B------:R-:W-:Y:S01]  /*70c0*/  IMAD R3, R43.reuse, c[0x0][0x3c4], R3 ;  /* 0x0000f1002b037a24 */ /* 0x040fe200078e0203 */
[----:B------:R-:W-:Y:S01]  /*70d0*/  BAR.SYNC.DEFER_BLOCKING 0x0 ;  /* 0x0000000000007b1d */ /* 0x000fe20000010000 */
[----:B------:R-:W-:-:S04]  /*70e0*/  IMAD.WIDE.U32 R6, R43, c[0x0][0x3b8], R6 ;  /* 0x0000ee002b067a25 */ /* 0x000fc800078e0006 */
[----:B------:R-:W-:Y:S01]  /*70f0*/  IMAD.WIDE.U32 R4, R43, c[0x0][0x3c0], R4 ;  /* 0x0000f0002b047a25 */ /* 0x000fe200078e0004 */
[----:B------:R-:W-:-:S04]  /*7100*/  IADD3 R7, R7, R0, RZ ;  /* 0x0000000007077210 */ /* 0x000fc80007ffe0ff */
[----:B------:R-:W-:Y:S01]  /*7110*/  IADD3 R5, R5, R3, RZ ;  /* 0x0000000305057210 */ /* 0x000fe20007ffe0ff */
[----:B----4-:R-:W-:Y:S01]  /*7120*/  IMAD.WIDE.U32 R10, R248, c[0x0][0x3a0], R6 ;  /* 0x0000e800f80a7a25 */ /* 0x010fe200078e0006 */
[----:B------:R-:W-:-:S03]  /*7130*/  SHF.R.S32.HI R3, RZ, 0x1f, R248 ;  /* 0x0000001fff037819 */ /* 0x000fc600000114f8 */
[----:B------:R-:W-:Y:S01]  /*7140*/  IMAD.WIDE.U32 R8, R248, c[0x0][0x3a8], R4 ;  /* 0x0000ea00f8087a25 */ /* 0x000fe200078e0004 */
[----:B------:R-:W-:-:S03]  /*7150*/  LEA R6, P1, R10, c[0x0][0x340], 0x1 ;  /* 0x0000d0000a067a11 */ /* 0x000fc600078208ff */
[C---:B------:R-:W-:Y:S01]  /*7160*/  IMAD R0, R3.reuse, c[0x0][0x3a0], RZ ;  /* 0x0000e80003007a24 */ /* 0x040fe200078e02ff */
[----:B------:R-:W-:Y:S01]  /*7170*/  LEA R4, P0, R8, c[0x0][0x348], 0x1 ;  /* 0x0000d20008047a11 */ /* 0x000fe200078008ff */
[----:B------:R-:W-:Y:S02]  /*7180*/  IMAD R3, R3, c[0x0][0x3a8], RZ ;  /* 0x0000ea0003037a24 */ /* 0x000fe400078e02ff */
[C---:B------:R-:W-:Y:S01]  /*7190*/  IMAD R0, R248.reuse, c[0x0][0x3a4], R0 ;  /* 0x0000e900f8007a24 */ /* 0x040fe200078e0200 */
[----:B------:R-:W1:Y:S01]  /*71a0*/  LDS.128 R56, [R205+0x9000] ;  /* 0x00900000cd387984 */ /* 0x000e620000000c00 */
[----:B------:R-:W-:-:S03]  /*71b0*/  IMAD R3, R248, c[0x0][0x3ac], R3 ;  /* 0x0000eb00f8037a24 */ /* 0x000fc600078e0203 */
[----:B------:R-:W2:Y:S01]  /*71c0*/  LDS.128 R48, [R205+0xb000] ;  /* 0x00b00000cd307984 */ /* 0x000ea20000000c00 */
[----:B------:R-:W-:Y:S02]  /*71d0*/  IADD3 R0, R11, R0, RZ ;  /* 0x000000000b007210 */ /* 0x000fe40007ffe0ff */
[----:B------:R-:W-:Y:S01]  /*71e0*/  IADD3 R3, R9, R3, RZ ;  /* 0x0000000309037210 */ /* 0x000fe20007ffe0ff */
[----:B------:R-:W3:Y:S01]  /*71f0*/  LDS.128 R40, [R205+0xd000] ;  /* 0x00d00000cd287984 */ /* 0x000ee20000000c00 */
[----:B------:R-:W-:Y:S02]  /*7200*/  LEA.HI.X R7, R10, c[0x0][0x344], R0, 0x1, P1 ;  /* 0x0000d1000a077a11 */ /* 0x000fe400008f0c00 */
[----:B------:R-:W-:Y:S01]  /*7210*/  LEA.HI.X R5, R8, c[0x0][0x34c], R3, 0x1, P0 ;  /* 0x0000d30008057a11 */ /* 0x000fe200000f0c03 */
[----:B------:R-:W4:Y:S01]  /*7220*/  LDS.128 R52, [R205+0xa000] ;  /* 0x00a00000cd347984 */ /* 0x000f220000000c00 */
[----:B------:R-:W-:Y:S02]  /*7230*/  MOV R3, c[0x0][0x3a0] ;  /* 0x0000e80000037a02 */ /* 0x000fe40000000f00 */
[----:B------:R-:W-:Y:S01]  /*7240*/  MOV R0, c[0x0][0x3a8] ;  /* 0x0000ea0000007a02 */ /* 0x000fe20000000f00 */
[----:B------:R-:W3:Y:S01]  /*7250*/  LDS.128 R44, [R205+0xc000] ;  /* 0x00c00000cd2c7984 */ /* 0x000ee20000000c00 */
[----:B------:R-:W-:-:S02]  /*7260*/  MOV R11, c[0x0][0x3a4] ;  /* 0x0000e900000b7a02 */ /* 0x000fc40000000f00 */
[C---:B------:R-:W-:Y:S01]  /*7270*/  LEA R10, P1, R3.reuse, R6, 0x7 ;  /* 0x00000006030a7211 */ /* 0x040fe200078238ff */
[----:B------:R-:W4:Y:S01]  /*7280*/  LDS.128 R36, [R205+0xe000] ;  /* 0x00e00000cd247984 */ /* 0x000f220000000c00 */
[----:B------:R-:W-:Y:S02]  /*7290*/  MOV R9, c[0x0][0x3ac] ;  /* 0x0000eb0000097a02 */ /* 0x000fe40000000f00 */
[C---:B------:R-:W-:Y:S01]  /*72a0*/  LEA R8, P0, R0.reuse, R4, 0x7 ;  /* 0x0000000400087211 */ /* 0x040fe200078038ff */
[----:B------:R-:W4:Y:S01]  /*72b0*/  LDS.128 R32, [R205+0xf000] ;  /* 0x00f00000cd207984 */ /* 0x000f220000000c00 */
[----:B------:R-:W-:Y:S02]  /*72c0*/  LEA.HI.X R11, R3, R7, R11, 0x7, P1 ;  /* 0x00000007030b7211 */ /* 0x000fe400008f3c0b */
[----:B------:R-:W-:Y:S01]  /*72d0*/  LEA.HI.X R9, R0, R5, R9, 0x7, P0 ;  /* 0x0000000500097211 */ /* 0x000fe200000f3c09 */
[----:B------:R-:W4:Y:S04]  /*72e0*/  LDS.128 R24, [R205+0x11000] ;  /* 0x01100000cd187984 */ /* 0x000f280000000c00 */
[----:B------:R-:W4:Y:S04]  /*72f0*/  LDS.128 R16, [R205+0x13000] ;  /* 0x01300000cd107984 */ /* 0x000f280000000c00 */
[----:B------:R-:W4:Y:S04]  /*7300*/  LDS.128 R28, [R205+0x10000] ;  /* 0x01000000cd1c7984 */ /* 0x000f280000000c00 */
[----:B------:R-:W4:Y:S04]  /*7310*/  LDS.128 R20, [R205+0x12000] ;  /* 0x01200000cd147984 */ /* 0x000f280000000c00 */
[----:B------:R-:W4:Y:S04]  /*7320*/  LDS.128 R12, [R205+0x14000] ;  /* 0x01400000cd0c7984 */ /* 0x000f280000000c00 */
        /* <DEDUP_REMOVED lines=12> */
.L_x_484:
        /* <DEDUP_REMOVED lines=9> */
.L_x_491:
[----:B------:R-:W-:Y:S05]  /*7480*/  EXIT ;  /* 0x000000000000794d */ /* 0x000fea0003800000 */
.L_x_493:
        /* <DEDUP_REMOVED lines=15> */
.L_x_682:


//--------------------- .text._ZN5flash44flash_bwd_dq_dk_dv_loop_seqk_parallel_kernelI23Flash_bwd_kernel_traitsILi96ELi64ELi128ELi8ELi2ELi4ELi4ELb0ELb0EN7cutlass6half_tE19Flash_kernel_traitsILi96ELi64ELi128ELi8ES3_EELb0ELb1ELb0ELb0ELb1ELb1ELb1EEEvNS_16Flash_bwd_paramsE --------------------------
	.section	.text._ZN5flash44flash_bwd_dq_dk_dv_loop_seqk_parallel_kernelI23Flash_bwd_kernel_traitsILi96ELi64ELi128ELi8ELi2ELi4ELi4ELb0ELb0EN7cutlass6half_tE19Flash_kernel_traitsILi96ELi64ELi128ELi8ES3_EELb0ELb1ELb0ELb0ELb1ELb1ELb1EEEvNS_16Flash_bwd_paramsE,"ax",@progbits
	.sectioninfo	@"SHI_REGISTERS=255"
	.align	128
        .global         _ZN5flash44flash_bwd_dq_dk_dv_loop_seqk_parallel_kernelI23Flash_bwd_kernel_traitsILi96ELi64ELi128ELi8ELi2ELi4ELi4ELb0ELb0EN7cutlass6half_tE19Flash_kernel_traitsILi96ELi64ELi128ELi8ES3_EELb0ELb1ELb0ELb0ELb1ELb1ELb1EEEvNS_16Flash_bwd_paramsE
        .type           _ZN5flash44flash_bwd_dq_dk_dv_loop_seqk_parallel_kernelI23Flash_bwd_kernel_traitsILi96ELi64ELi128ELi8ELi2ELi4ELi4ELb0ELb0EN7cutlass6half_tE19Flash_kernel_traitsILi96ELi64ELi128ELi8ES3_EELb0ELb1ELb0ELb0ELb1ELb1ELb1EEEvNS_16Flash_bwd_paramsE,@function
        .size           _ZN5flash44flash_bwd_dq_dk_dv_loop_seqk_parallel_kernelI23Flash_bwd_kernel_traitsILi96ELi64ELi128ELi8ELi2ELi4ELi4ELb0ELb0EN7cutlass6half_tE19Flash_kernel_traitsILi96ELi64ELi128ELi8ES3_EELb0ELb1ELb0ELb0ELb1ELb1ELb1EEEvNS_16Flash_bwd_paramsE,(.L_x_683 - _ZN5flash44flash_bwd_dq_dk_dv_loop_seqk_parallel_kernelI23Flash_bwd_kernel_traitsILi96ELi64ELi128ELi8ELi2ELi4ELi4ELb0ELb0EN7cutlass6half_tE19Flash_kernel_traitsILi96ELi64ELi128ELi8ES3_EELb0ELb1ELb0ELb0ELb1ELb1ELb1EEEvNS_16Flash_bwd_paramsE)
        .other          _ZN5flash44flash_bwd_dq_dk_dv_loop_seqk_parallel_kernelI23Flash_bwd_kernel_traitsILi96ELi64ELi128ELi8ELi2ELi4ELi4ELb0ELb0EN7cutlass6half_tE19Flash_kernel_traitsILi96ELi64ELi128ELi8ES3_EELb0ELb1ELb0ELb0ELb1ELb1ELb1EEEvNS_16Flash_bwd_paramsE,@"STO_CUDA_ENTRY STV_DEFAULT"
_ZN5flash44flash_bwd_dq_dk_dv_loop_seqk_parallel_kernelI23Flash_bwd_kernel_traitsILi96ELi64ELi128ELi8ELi2ELi4ELi4ELb0ELb0EN7cutlass6half_tE19Flash_kernel_traitsILi96ELi64ELi128ELi8ES3_EELb0ELb1ELb0ELb0ELb1ELb1ELb1EEEvNS_16Flash_bwd_paramsE:
.text._ZN5flash44flash_bwd_dq_dk_dv_loop_seqk_parallel_kernelI23Flash_bwd_kernel_traitsILi96ELi64ELi128ELi8ELi2ELi4ELi4ELb0ELb0EN7cutlass6half_tE19Flash_kernel_traitsILi96ELi64ELi128ELi8ES3_EELb0ELb1ELb0ELb0ELb1ELb1ELb1EEEvNS_16Flash_bwd_paramsE:
        /* <DEDUP_REMOVED lines=28> */
[----:B------:R-:W-:Y:S01]  /*01c0*/  ULDC UR14, c[0x0][0x1c0] ;  /* 0x00007000000e7ab9 */ /* 0x000fe20000000800 */
[CC--:B------:R-:W-:Y:S01]  /*01d0*/  LEA.HI R5, R20.reuse, R21.reuse, RZ, 0x2 ;  /* 0x0000001514057211 */ /* 0x0c0fe200078f10ff */
[----:B------:R-:W-:Y:S01]  /*01e0*/  ULDC UR13, c[0x0][0x224] ;  /* 0x00008900000d7ab9 */ /* 0x000fe20000000800 */
[CC--:B------:R-:W-:Y:S01]  /*01f0*/  LEA.HI R11, R20.reuse, R21.reuse, RZ, 0x4 ;  /* 0x00000015140b7211 */ /* 0x0c0fe200078f20ff */
[----:B------:R-:W-:Y:S01]  /*0200*/  UMOV UR15, 0x4 ;  /* 0x00000004000f7882 */ /* 0x000fe20000000000 */
[--C-:B------:R-:W-:Y:S01]  /*0210*/  SHF.R.S32.HI R7, RZ, 0x2, R5.reuse ;  /* 0x00000002ff077819 */ /* 0x100fe20000011405 */
[----:B------:R-:W-:Y:S01]  /*0220*/  ULDC.64 UR26, c[0x0][0x200] ;  /* 0x00008000001a7ab9 */ /* 0x000fe20000000a00 */
[----:B------:R-:W-:Y:S01]  /*0230*/  LEA.HI R9, R20, R21, RZ, 0x5 ;  /* 0x0000001514097211 */ /* 0x000fe200078f28ff */
[----:B------:R-:W-:Y:S01]  /*0240*/  ULDC.64 UR24, c[0x0][0x3c8] ;  /* 0x0000f20000187ab9 */ /* 0x000fe20000000a00 */
[----:B------:R-:W-:Y:S01]  /*0250*/  SHF.R.S32.HI R0, RZ, 0x1f, R5 ;  /* 0x0000001fff007819 */ /* 0x000fe20000011405 */
[----:B------:R-:W-:Y:S01]  /*0260*/  ULDC UR12, c[0x0][0x224] ;  /* 0x00008900000c7ab9 */ /* 0x000fe20000000800 */
        /* <DEDUP_REMOVED lines=18> */
[--C-:B------:R-:W-:Y:S01]  /*0390*/  SHF.R.S32.HI R0, RZ, 0x5, R9.reuse ;  /* 0x00000005ff007819 */ /* 0x100fe20000011409 */
[----:B------:R-:W-:Y:S01]  /*03a0*/  IMAD.IADD R15, R8, 0x1, -R2 ;  /* 0x00000001080f7824 */ /* 0x000fe200078e0a02 */
[----:B------:R-:W-:Y:S01]  /*03b0*/  SHF.R.S32.HI R2, RZ, 0x1f, R9 ;  /* 0x0000001fff027819 */ /* 0x000fe20000011409 */
[----:B------:R-:W-:Y:S01]  /*03c0*/  UIMAD UR17, UR4, UR17, URZ ;  /* 0x00000011041172a4 */ /* 0x000fe2000f8e023f */
[----:B------:R-:W-:Y:S01]  /*03d0*/  LEA.HI R13, R20, R21, RZ, 0x3 ;  /* 0x00000015140d7211 */ /* 0x000fe200078f18ff */
[----:B------:R-:W-:Y:S01]  /*03e0*/  IMAD R247, R0, 0x8, R6 ;  /* 0x0000000800f77824 */ /* 0x000fe200078e0206 */
[----:B------:R-:W-:Y:S01]  /*03f0*/  LEA.HI R22, R4, R3, RZ, 0x2 ;  /* 0x0000000304167211 */ /* 0x000fe200078f10ff */
[----:B------:R-:W-:Y:S01]  /*0400*/  USHF.R.S32.HI UR18, URZ, 0x1f, UR19 ;  /* 0x0000001f3f127899 */ /* 0x000fe20008011413 */
[-C--:B------:R-:W-:Y:S01]  /*0410*/  LEA.HI R3, R9, R0.reuse, RZ, 0x1 ;  /* 0x0000000009037211 */ /* 0x080fe200078f08ff */
[----:B------:R-:W-:Y:S01]  /*0420*/  ULDC.64 UR28, c[0x0][0x118] ;  /* 0x00004600001c7ab9 */ /* 0x000fe20000000a00 */
[----:B------:R-:W-:-:S02]  /*0430*/  LEA.HI R2, R2, R0, RZ, 0x2 ;  /* 0x0000000002027211 */ /* 0x000fc400078f10ff */
[----:B------:R-:W-:Y:S02]  /*0440*/  SHF.R.S32.HI R7, RZ, 0x3, R13 ;  /* 0x00000003ff077819 */ /* 0x000fe4000001140d */
[----:B------:R-:W-:Y:S02]  /*0450*/  LOP3.LUT R5, R5, 0xfffffffc, RZ, 0xc0, !PT ;  /* 0xfffffffc05057812 */ /* 0x000fe400078ec0ff */
[----:B------:R-:W-:Y:S01]  /*0460*/  LOP3.LUT R4, R3, 0xfffffffe, RZ, 0xc0, !PT ;  /* 0xfffffffe03047812 */ /* 0x000fe200078ec0ff */
[----:B------:R-:W-:Y:S01]  /*0470*/  IMAD.SHL.U32 R3, R7, 0x40, RZ ;  /* 0x0000004007037824 */ /* 0x000fe200078e00ff */
[----:B------:R-:W-:Y:S01]  /*0480*/  LOP3.LUT R2, R2, 0xfffffffc, RZ, 0xc0, !PT ;  /* 0xfffffffc02027812 */ /* 0x000fe200078ec0ff */
[----:B------:R-:W-:Y:S01]  /*0490*/  IMAD.IADD R17, R21, 0x1, -R5 ;  /* 0x0000000115117824 */ /* 0x000fe200078e0a05 */
[----:B------:R-:W-:Y:S01]  /*04a0*/  LEA.HI R7, R20, R21, RZ, 0x6 ;  /* 0x0000001514077211 */ /* 0x000fe200078f30ff */
[C---:B------:R-:W-:Y:S01]  /*04b0*/  IMAD.IADD R183, R0.reuse, 0x1, -R4 ;  /* 0x0000000100b77824 */ /* 0x040fe200078e0a04 */
[----:B------:R-:W-:Y:S01]  /*04c0*/  LOP3.LUT R4, R13, 0xfffffff8, RZ, 0xc0, !PT ;  /* 0xfffffff80d047812 */ /* 0x000fe200078ec0ff */
[----:B------:R-:W-:Y:S01]  /*04d0*/  IMAD.IADD R14, R0, 0x1, -R2 ;  /* 0x00000001000e7824 */ /* 0x000fe200078e0a02 */
[----:B------:R-:W-:Y:S01]  /*04e0*/  LOP3.LUT R0, R3, 0xc0, RZ, 0xc0, !PT ;  /* 0x000000c003007812 */ /* 0x000fe200078ec0ff */
[----:B------:R-:W-:Y:S01]  /*04f0*/  IMAD.SHL.U32 R18, R17, 0x8, RZ ;  /* 0x0000000811127824 */ /* 0x000fe200078e00ff */
[----:B------:R-:W-:Y:S01]  /*0500*/  LOP3.LUT R2, R11, 0xfffffff0, RZ, 0xc0, !PT ;  /* 0xfffffff00b027812 */ /* 0x000fe200078ec0ff */
[----:B------:R-:W-:Y:S01]  /*0510*/  IMAD.IADD R4, R21, 0x1, -R4 ;  /* 0x0000000115047824 */ /* 0x000fe200078e0a04 */
[----:B------:R-:W-:-:S02]  /*0520*/  SHF.R.U32.HI R5, RZ, 0x3, R0 ;  /* 0x00000003ff057819 */ /* 0x000fc40000011600 */
[----:B------:R-:W-:Y:S01]  /*0530*/  LOP3.LUT R3, R0, 0x18, R18, 0xf8, !PT ;  /* 0x0000001800037812 */ /* 0x000fe200078ef812 */
[----:B------:R-:W-:Y:S01]  /*0540*/  IMAD.IADD R0, R21, 0x1, -R2 ;  /* 0x0000000115007824 */ /* 0x000fe200078e0a02 */
[----:B------:R-:W-:Y:S01]  /*0550*/  LEA.HI R2, R4, R4, RZ, 0x1 ;  /* 0x0000000404027211 */ /* 0x000fe200078f08ff */
[----:B------:R1:W-:Y:S01]  /*0560*/  STL [R1+0x10], R18 ;  /* 0x0000101201007387 */ /* 0x0003e20000100800 */
[----:B------:R-:W-:Y:S02]  /*0570*/  LOP3.LUT R9, R3, R5, RZ, 0x3c, !PT ;  /* 0x0000000503097212 */ /* 0x000fe400078e3cff */
[----:B------:R-:W-:Y:S02]  /*0580*/  SHF.R.S32.HI R6, RZ, 0x1f, R0 ;  /* 0x0000001fff067819 */ /* 0x000fe40000011400 */
[-C--:B------:R-:W-:Y:S01]  /*0590*/  LEA.HI R3, R0, R0.reuse, RZ, 0x1 ;  /* 0x0000000000037211 */ /* 0x080fe200078f08ff */
[----:B------:R-:W-:Y:S01]  /*05a0*/  IMAD.U32 R247, R247, 0x20, R9 ;  /* 0x00000020f7f77824 */ /* 0x000fe200078e0009 */
[----:B------:R-:W-:-:S02]  /*05b0*/  LEA.HI R12, R6, R0, RZ, 0x3 ;  /* 0x00000000060c7211 */ /* 0x000fc400078f18ff */
[----:B------:R-:W-:Y:S02]  /*05c0*/  LOP3.LUT R5, R2, 0x3fffffe, RZ, 0xc0, !PT ;  /* 0x03fffffe02057812 */ /* 0x000fe400078ec0ff */
[----:B------:R-:W-:Y:S02]  /*05d0*/  SHF.R.S32.HI R11, RZ, 0x6, R7 ;  /* 0x00000006ff0b7819 */ /* 0x000fe40000011407 */
[----:B------:R-:W-:Y:S01]  /*05e0*/  LOP3.LUT R8, R3, 0x7fffffe, RZ, 0xc0, !PT ;  /* 0x07fffffe03087812 */ /* 0x000fe200078ec0ff */
[----:B------:R-:W-:Y:S01]  /*05f0*/  IMAD.IADD R7, R4, 0x1, -R5 ;  /* 0x0000000104077824 */ /* 0x000fe200078e0a05 */
[----:B------:R-:W-:Y:S01]  /*0600*/  LOP3.LUT R6, R12, 0xfffffff8, RZ, 0xc0, !PT ;  /* 0xfffffff80c067812 */ /* 0x000fe200078ec0ff */
[----:B------:R-:W-:Y:S01]  /*0610*/  IMAD R5, R11, 0x4, R15 ;  /* 0x000000040b057824 */ /* 0x000fe200078e020f */
[----:B------:R-:W-:Y:S01]  /*0620*/  LOP3.LUT P4, RZ, R10, 0x2, RZ, 0xc0, !PT ;  /* 0x000000020aff7812 */ /* 0x000fe2000788c0ff */
[----:B------:R-:W-:Y:S01]  /*0630*/  IMAD.IADD R9, R0, 0x1, -R8 ;  /* 0x0000000100097824 */ /* 0x000fe200078e0a08 */
[----:B------:R-:W-:Y:S01]  /*0640*/  LEA.HI R8, R20, R21, RZ, 0x7 ;  /* 0x0000001514087211 */ /* 0x000fe200078f38ff */
[----:B------:R-:W-:Y:S01]  /*0650*/  IMAD.IADD R16, R0, 0x1, -R6 ;  /* 0x0000000100107824 */ /* 0x000fe200078e0a06 */
[----:B------:R-:W-:Y:S01]  /*0660*/  SHF.R.S32.HI R0, RZ, 0x1, R2 ;  /* 0x00000001ff007819 */ /* 0x000fe20000011402 */
[----:B------:R-:W-:Y:S01]  /*0670*/  IMAD R19, R5, 0x8, R7 ;  /* 0x0000000805137824 */ /* 0x000fe200078e0207 */
[--C-:B------:R-:W-:Y:S01]  /*0680*/  SHF.R.S32.HI R7, RZ, 0x1, R3.reuse ;  /* 0x00000001ff077819 */ /* 0x100fe20000011403 */
[----:B------:R-:W-:Y:S01]  /*0690*/  IMAD.SHL.U32 R4, R4, 0x40, RZ ;  /* 0x0000004004047824 */ /* 0x000fe200078e00ff */
[C---:B------:R-:W-:Y:S01]  /*06a0*/  LOP3.LUT P6, RZ, R0.reuse, 0x2, RZ, 0xc0, !PT ;  /* 0x0000000200ff7812 */ /* 0x040fe200078cc0ff */
[----:B------:R-:W-:Y:S01]  /*06b0*/  IMAD.SHL.U32 R0, R0, 0x40, RZ ;  /* 0x0000004000007824 */ /* 0x000fe200078e00ff */
[----:B------:R-:W-:Y:S01]  /*06c0*/  SHF.R.S32.HI R3, RZ, 0x1f, R3 ;  /* 0x0000001fff037819 */ /* 0x000fe20000011403 */
[----:B------:R-:W-:Y:S01]  /*06d0*/  IMAD.SHL.U32 R2, R14, 0x10, RZ ;  /* 0x000000100e027824 */ /* 0x000fe200078e00ff */
[----:B------:R-:W-:Y:S01]  /*06e0*/  LOP3.LUT R5, R4, 0x1c0, RZ, 0xc0, !PT ;  /* 0x000001c004057812 */ /* 0x000fe200078ec0ff */
[----:B------:R-:W-:Y:S01]  /*06f0*/  IMAD.SHL.U32 R21, R21, 0x2, RZ ;  /* 0x0000000215157824 */ /* 0x000fe200078e00ff */
[----:B------:R-:W-:-:S02]  /*0700*/  LEA.HI R3, R3, R7, RZ, 0x2 ;  /* 0x0000000703037211 */ /* 0x000fc400078f10ff */
[----:B------:R-:W-:Y:S02]  /*0710*/  LOP3.LUT R0, R0, 0xc0, RZ, 0xc0, !PT ;  /* 0x000000c000007812 */ /* 0x000fe400078ec0ff */
[----:B------:R-:W-:Y:S02]  /*0720*/  LOP3.LUT R4, R3, 0xfffffffc, RZ, 0xc0, !PT ;  /* 0xfffffffc03047812 */ /* 0x000fe400078ec0ff */
[----:B------:R-:W-:Y:S02]  /*0730*/  LOP3.LUT R3, R0, 0x8, R13, 0xf8, !PT ;  /* 0x0000000800037812 */ /* 0x000fe400078ef80d */
[----:B------:R-:W-:Y:S02]  /*0740*/  SHF.R.U32.HI R0, RZ, 0x3, R0 ;  /* 0x00000003ff007819 */ /* 0x000fe40000011600 */
[----:B------:R-:W-:Y:S02]  /*0750*/  LOP3.LUT R6, R10, 0x1, RZ, 0xc0, !PT ;  /* 0x000000010a067812 */ /* 0x000fe400078ec0ff */
[----:B------:R-:W-:-:S02]  /*0760*/  LOP3.LUT R2, R5, 0x30, R2, 0xf8, !PT ;  /* 0x0000003005027812 */ /* 0x000fc400078ef802 */
[----:B------:R-:W-:Y:S02]  /*0770*/  LOP3.LUT R173, R3, R0, RZ, 0x3c, !PT ;  /* 0x0000000003ad7212 */ /* 0x000fe400078e3cff */
[----:B------:R-:W-:Y:S02]  /*0780*/  ISETP.NE.U32.AND P5, PT, R6, 0x1, PT ;  /* 0x000000010600780c */ /* 0x000fe40003fa5070 */
[----:B------:R-:W-:Y:S01]  /*0790*/  LOP3.LUT R2, R2, 0x8, R13, 0xf8, !PT ;  /* 0x0000000802027812 */ /* 0x000fe200078ef80d */
[----:B------:R-:W-:Y:S01]  /*07a0*/  IMAD.IADD R13, R7, 0x1, -R4 ;  /* 0x00000001070d7824 */ /* 0x000fe200078e0a04 */
[----:B------:R-:W-:Y:S01]  /*07b0*/  SHF.R.U32.HI R0, RZ, 0x3, R5 ;  /* 0x00000003ff007819 */ /* 0x000fe20000011605 */
[----:B------:R-:W-:Y:S01]  /*07c0*/  IMAD.SHL.U32 R5, R17, 0x2, RZ ;  /* 0x0000000211057824 */ /* 0x000fe200078e00ff */
[----:B------:R-:W-:Y:S01]  /*07d0*/  LEA.HI R6, R10, R10, RZ, 0x1 ;  /* 0x0000000a0a067211 */ /* 0x000fe200078f08ff */
[----:B------:R-:W-:Y:S01]  /*07e0*/  IMAD.U32 R173, R19, 0x20, R173 ;  /* 0x0000002013ad7824 */ /* 0x000fe200078e00ad */
[----:B-1----:R-:W-:Y:S01]  /*07f0*/  LOP3.LUT R18, R2, R0, RZ, 0x3c, !PT ;  /* 0x0000000002127212 */ /* 0x002fe200078e3cff */
[----:B------:R-:W-:Y:S01]  /*0800*/  IMAD.SHL.U32 R2, R10, 0x40, RZ ;  /* 0x000000400a027824 */ /* 0x000fe200078e00ff */
[----:B------:R-:W-:-:S02]  /*0810*/  LOP3.LUT R0, R6, 0x3fffffe, RZ, 0xc0, !PT ;  /* 0x03fffffe06007812 */ /* 0x000fc400078ec0ff */
[----:B------:R-:W-:Y:S02]  /*0820*/  SHF.R.S32.HI R3, RZ, 0x3, R12 ;  /* 0x00000003ff037819 */ /* 0x000fe4000001140c */
[----:B------:R-:W-:Y:S01]  /*0830*/  LOP3.LUT R2, R2, 0x1c0, RZ, 0xc0, !PT ;  /* 0x000001c002027812 */ /* 0x000fe200078ec0ff */
[----:B------:R-:W-:Y:S01]  /*0840*/  IMAD.IADD R7, R10, 0x1, -R0 ;  /* 0x000000010a077824 */ /* 0x000fe200078e0a00 */
[----:B------:R-:W-:Y:S01]  /*0850*/  SEL R172, R182, 0xffffffe0, !P6 ;  /* 0xffffffe0b6ac7807 */ /* 0x000fe20007000000 */
[----:B------:R-:W-:Y:S01]  /*0860*/  IMAD.SHL.U32 R0, R11, 0x20, RZ ;  /* 0x000000200b007824 */ /* 0x000fe200078e00ff */
[----:B------:R-:W-:Y:S01]  /*0870*/  SEL R186, R186, 0x10, !P5 ;  /* 0x00000010baba7807 */ /* 0x000fe20006800000 */
[----:B------:R-:W-:Y:S02]  /*0880*/  IMAD R11, R3, 0x8, R9 ;  /* 0x00000008030b7824 */ /* 0x000fe400078e0209 */
[----:B------:R-:W-:Y:S01]  /*0890*/  IMAD R177, R14, 0x2, R3 ;  /* 0x000000020eb17824 */ /* 0x000fe200078e0203 */
[----:B------:R-:W-:Y:S01]  /*08a0*/  LOP3.LUT R10, R0, 0x6, R21, 0xf8, !PT ;  /* 0x00000006000a7812 */ /* 0x000fe200078ef815 */
[C---:B------:R-:W-:Y:S01]  /*08b0*/  IMAD R172, R173.reuse, 0x2, R172 ;  /* 0x00000002adac7824 */ /* 0x040fe200078e02ac */
[----:B------:R-:W-:Y:S01]  /*08c0*/  LOP3.LUT R4, R2, 0x20, R0, 0xf8, !PT ;  /* 0x0000002002047812 */ /* 0x000fe200078ef800 */
[----:B------:R-:W-:Y:S01]  /*08d0*/  IMAD R0, R14, 0x200, R5 ;  /* 0x000002000e007824 */ /* 0x000fe200078e0205 */
[----:B------:R-:W-:Y:S01]  /*08e0*/  SHF.R.U32.HI R2, RZ, 0x3, R2 ;  /* 0x00000003ff027819 */ /* 0x000fe20000011602 */
[----:B------:R1:W-:Y:S01]  /*08f0*/  STL [R1+0x8], R10 ;  /* 0x0000080a01007387 */ /* 0x0003e20000100800 */
[----:B------:R-:W-:-:S02]  /*0900*/  IMAD.SHL.U32 R173, R173, 0x2, RZ ;  /* 0x00000002adad7824 */ /* 0x000fc400078e00ff */
[----:B------:R-:W-:Y:S01]  /*0910*/  LOP3.LUT R9, R4, R2, RZ, 0x3c, !PT ;  /* 0x0000000204097212 */ /* 0x000fe200078e3cff */
[----:B------:R-:W-:Y:S01]  /*0920*/  IMAD.SHL.U32 R4, R15, 0x10, RZ ;  /* 0x000000100f047824 */ /* 0x000fe200078e00ff */
[----:B------:R-:W-:-:S05]  /*0930*/  SHF.R.S32.HI R2, RZ, 0x7, R8 ;  /* 0x00000007ff027819 */ /* 0x000fca0000011408 */
[C---:B------:R-:W-:Y:S02]  /*0940*/  IMAD R3, R2.reuse, 0x1000, R5 ;  /* 0x0000100002037824 */ /* 0x040fe400078e0205 */
[----:B------:R-:W-:Y:S02]  /*0950*/  IMAD.SHL.U32 R2, R2, 0x8, RZ ;  /* 0x0000000802027824 */ /* 0x000fe400078e00ff */
[----:B------:R-:W-:-:S03]  /*0960*/  IMAD R5, R183, 0x400, R3 ;  /* 0x00000400b7057824 */ /* 0x000fc600078e0203 */
[----:B------:R-:W-:Y:S01]  /*0970*/  LOP3.LUT R2, R2, 0x8, RZ, 0xc0, !PT ;  /* 0x0000000802027812 */ /* 0x000fe200078ec0ff */
[----:B------:R-:W-:Y:S02]  /*0980*/  IMAD.IADD R9, R9, 0x1, R5 ;  /* 0x0000000109097824 */ /* 0x000fe400078e0205 */
[----:B------:R-:W-:Y:S02]  /*0990*/  IMAD.SHL.U32 R5, R15, 0x8, RZ ;  /* 0x000000080f057824 */ /* 0x000fe400078e00ff */
[----:B------:R-:W-:Y:S02]  /*09a0*/  IMAD.SHL.U32 R189, R9, 0x2, RZ ;  /* 0x0000000209bd7824 */ /* 0x000fe400078e00ff */
[----:B-1----:R-:W-:Y:S01]  /*09b0*/  IMAD R10, R7, 0x20, R0 ;  /* 0x00000020070a7824 */ /* 0x002fe200078e0200 */
[----:B------:R-:W-:Y:S01]  /*09c0*/  SHF.R.S32.HI R0, RZ, 0x1, R6 ;  /* 0x00000001ff007819 */ /* 0x000fe20000011406 */
[----:B------:R-:W-:Y:S01]  /*09d0*/  IMAD.IADD R187, R189, 0x1, R186 ;  /* 0x00000001bdbb7824 */ /* 0x000fe200078e02ba */
[----:B------:R-:W-:-:S02]  /*09e0*/  LOP3.LUT R7, R2, 0x10, R4, 0xf8, !PT ;  /* 0x0000001002077812 */ /* 0x000fc400078ef804 */
[C---:B------:R-:W-:Y:S01]  /*09f0*/  LOP3.LUT P3, RZ, R0.reuse, 0x2, RZ, 0xc0, !PT ;  /* 0x0000000200ff7812 */ /* 0x040fe2000786c0ff */
[----:B------:R-:W-:Y:S01]  /*0a00*/  IMAD.SHL.U32 R0, R0, 0x40, RZ ;  /* 0x0000004000007824 */ /* 0x000fe200078e00ff */
[----:B------:R-:W-:Y:S02]  /*0a10*/  LOP3.LUT R5, R5, 0x8, RZ, 0xc0, !PT ;  /* 0x0000000805057812 */ /* 0x000fe400078ec0ff */
[----:B------:R-:W-:Y:S02]  /*0a20*/  R2P PR, R16, 0x6 ;  /* 0x0000000610007804 */ /* 0x000fe40000000000 */
[----:B------:R-:W-:Y:S02]  /*0a30*/  LOP3.LUT R0, R0, 0xc0, RZ, 0xc0, !PT ;  /* 0x000000c000007812 */ /* 0x000fe400078ec0ff */
[----:B------:R-:W-:Y:S02]  /*0a40*/  IADD3 R188, R189, 0x20, RZ ;  /* 0x00000020bdbc7810 */ /* 0x000fe40007ffe0ff */
[----:B------:R-:W-:-:S02]  /*0a50*/  SHF.R.U32.HI R3, RZ, 0x3, R0 ;  /* 0x00000003ff037819 */ /* 0x000fc40000011600 */
[----:B------:R-:W-:Y:S02]  /*0a60*/  SEL R178, R182, 0xffffffe0, !P1 ;  /* 0xffffffe0b6b27807 */ /* 0x000fe40004800000 */
[----:B------:R-:W-:Y:S01]  /*0a70*/  LOP3.LUT R8, R3, R0, R2, 0x1e, !PT ;  /* 0x0000000003087212 */ /* 0x000fe200078e1e02 */
[----:B------:R-:W-:Y:S01]  /*0a80*/  IMAD.SHL.U32 R0, R16, 0x40, RZ ;  /* 0x0000004010007824 */ /* 0x000fe200078e00ff */
[----:B------:R-:W-:Y:S01]  /*0a90*/  SEL R179, R179, 0x40, P2 ;  /* 0x00000040b3b37807 */ /* 0x000fe20001000000 */
[----:B------:R-:W-:Y:S01]  /*0aa0*/  IMAD.SHL.U32 R2, R13, 0x40, RZ ;  /* 0x000000400d027824 */ /* 0x000fe200078e00ff */
[----:B------:R-:W-:Y:S01]  /*0ab0*/  @P4 IADD3 R188, R189, -0x20, RZ ;  /* 0xffffffe0bdbc4810 */ /* 0x000fe20007ffe0ff */
        /* <DEDUP_REMOVED lines=11> */
[----:B------:R-:W-:Y:S01]  /*0b70*/  IMAD.U32 R177, R177, 0x200, R6 ;  /* 0x00000200b1b17824 */ /* 0x000fe200078e0006 */
[----:B------:R-:W-:Y:S02]  /*0b80*/  SHF.R.S32.HI R4, RZ, 0x2, R22 ;  /* 0x00000002ff047819 */ /* 0x000fe40000011416 */
[----:B------:R-:W-:Y:S01]  /*0b90*/  LEA R245, R8, 0x9000, 0x1 ;  /* 0x0000900008f57811 */ /* 0x000fe200078e08ff */
[----:B------:R-:W-:Y:S01]  /*0ba0*/  IMAD.IADD R181, R0, 0x1, R2 ;  /* 0x0000000100b57824 */ /* 0x000fe200078e0202 */
[----:B------:R-:W-:Y:S01]  /*0bb0*/  LEA R177, R177, 0x15000, 0x1 ;  /* 0x00015000b1b17811 */ /* 0x000fe200078e08ff */
[----:B------:R-:W-:Y:S01]  /*0bc0*/  IMAD R12, R183, 0x10, R4 ;  /* 0x00000010b70c7824 */ /* 0x000fe200078e0204 */
[----:B------:R-:W-:Y:S01]  /*0bd0*/  LOP3.LUT P0, RZ, R13, 0x2, RZ, 0xc0, !PT ;  /* 0x000000020dff7812 */ /* 0x000fe2000780c0ff */
[----:B------:R-:W-:Y:S01]  /*0be0*/  IMAD R183, R183, 0x200, R0 ;  /* 0x00000200b7b77824 */ /* 0x000fe200078e0200 */
[----:B------:R-:W-:Y:S01]  /*0bf0*/  IADD3 R246, R245, 0x20, RZ ;  /* 0x00000020f5f67810 */ /* 0x000fe20007ffe0ff */
[----:B------:R-:W-:Y:S01]  /*0c00*/  IMAD.MOV.U32 R4, RZ, RZ, 0x1 ;  /* 0x00000001ff047424 */ /* 0x000fe200078e00ff */
[C---:B------:R-:W-:Y:S01]  /*0c10*/  IADD3 R0, R12.reuse, -0x40, RZ ;  /* 0xffffffc00c007810 */ /* 0x040fe20007ffe0ff */
[C---:B------:R-:W-:Y:S01]  /*0c20*/  IMAD.IADD R178, R177.reuse, 0x1, R178 ;  /* 0x00000001b1b27824 */ /* 0x040fe200078e02b2 */
[----:B------:R-:W-:Y:S01]  /*0c30*/  STL [R1+0x18], R12 ;  /* 0x0000180c01007387 */ /* 0x000fe20000100800 */
[----:B------:R-:W-:Y:S01]  /*0c40*/  IMAD.IADD R180, R177, 0x1, R179 ;  /* 0x00000001b1b47824 */ /* 0x000fe200078e02b3 */
[----:B------:R-:W-:Y:S01]  /*0c50*/  SHF.R.S32.HI R2, RZ, 0x1f, R0 ;  /* 0x0000001fff027819 */ /* 0x000fe20000011400 */
[----:B------:R-:W-:Y:S01]  /*0c60*/  IMAD.IADD R183, R183, 0x1, R5 ;  /* 0x00000001b7b77824 */ /* 0x000fe200078e0205 */
[----:B------:R-:W-:Y:S01]  /*0c70*/  IADD3 R4, R12, -c[0x0][0x214], R4 ;  /* 0x800085000c047a10 */ /* 0x000fe20007ffe004 */
[C---:B------:R-:W-:Y:S01]  /*0c80*/  IMAD.SHL.U32 R252, R0.reuse, 0x4, RZ ;  /* 0x0000000400fc7824 */ /* 0x040fe200078e00ff */
[----:B------:R-:W-:Y:S01]  /*0c90*/  SHF.L.U64.HI R2, R0, 0x2, R2 ;  /* 0x0000000200027819 */ /* 0x000fe20000010202 */
[----:B------:R-:W-:Y:S01]  /*0ca0*/  IMAD.IADD R179, R178, 0x1, R179 ;  /* 0x00000001b2b37824 */ /* 0x000fe200078e02b3 */
[----:B------:R-:W-:Y:S01]  /*0cb0*/  SEL R182, R182, 0xffffffe0, !P0 ;  /* 0xffffffe0b6b67807 */ /* 0x000fe20004000000 */
[----:B------:R-:W-:Y:S01]  /*0cc0*/  STL [R1+0x4], R4 ;  /* 0x0000040401007387 */ /* 0x000fe20000100800 */
[----:B------:R-:W-:-:S03]  /*0cd0*/  @P3 IADD3 R246, R245, -0x20, RZ ;  /* 0xffffffe0f5f63810 */ /* 0x000fc60007ffe0ff */
[----:B------:R1:W-:Y:S02]  /*0ce0*/  STL [R1], R2 ;  /* 0x0000000201007387 */ /* 0x0003e40000100800 */
[----:B-1----:R-:W-:Y:S02]  /*0cf0*/  IMAD.SHL.U32 R2, R3, 0x2, RZ ;  /* 0x0000000203027824 */ /* 0x002fe400078e00ff */
.L_x_502:
[----:B------:R-:W-:Y:S01]  /*0d00*/  ULDC.64 UR4, c[0x0][0x258] ;  /* 0x0000960000047ab9 */ /* 0x000fe20000000a00 */
[----:B------:R-:W-:Y:S01]  /*0d10*/  ISETP.NE.U32.AND P1, PT, RZ, c[0x0][0x250], PT ;  /* 0x00009400ff007a0c */ /* 0x000fe20003f25070 */
[----:B------:R-:W-:Y:S02]  /*0d20*/  UISETP.NE.U32.AND UP1, UPT, URZ, UR4, UPT ;  /* 0x000000043f00728c */ /* 0x000fe4000bf25070 */
[----:B------:R-:W-:Y:S01]  /*0d30*/  ULDC.64 UR6, c[0x0][0x258] ;  /* 0x0000960000067ab9 */ /* 0x000fe20000000a00 */
[----:B------:R-:W-:Y:S01]  /*0d40*/  ISETP.NE.AND.EX P1, PT, RZ, c[0x0][0x254], PT, P1 ;  /* 0x00009500ff007a0c */ /* 0x000fe20003f25310 */
[----:B------:R-:W-:Y:S02]  /*0d50*/  UISETP.NE.AND.EX UP1, UPT, URZ, UR5, UPT, UP1 ;  /* 0x000000053f00728c */ /* 0x000fe4000bf25310 */
[----:B------:R-:W-:-:S04]  /*0d60*/  ULDC.64 UR40, c[0x0][0x118] ;  /* 0x0000460000287ab9 */ /* 0x000fc80000000a00 */
[----:B------:R-:W-:-:S05]  /*0d70*/  PLOP3.LUT P0, PT, PT, PT, UP1, 0x80, 0x0 ;  /* 0x000000000000781c */ /* 0x000fca0003f0f018 */
[----:B------:R-:W-:Y:S01]  /*0d80*/  @UP1 UMOV UR4, 0x4 ;  /* 0x0000000400041882 */ /* 0x000fe20000000000 */
[----:B---3--:R-:W1:Y:S01]  /*0d90*/  @P1 S2R R7, SR_CTAID.Y ;  /* 0x0000000000071919 */ /* 0x008e620000002600 */
[----:B------:R-:W-:-:S06]  /*0da0*/  @P1 IMAD.MOV.U32 R6, RZ, RZ, 0x4 ;  /* 0x00000004ff061424 */ /* 0x000fcc00078e00ff */
[----:B------:R-:W2:Y:S01]  /*0db0*/  @P0 S2R R0, SR_CTAID.Y ;  /* 0x0000000000000919 */ /* 0x000ea20000002600 */
[----:B-1----:R-:W-:-:S06]  /*0dc0*/  @P1 IMAD.WIDE R6, R7, R6, c[0x0][0x250] ;  /* 0x0000940007061625 */ /* 0x002fcc00078e0206 */
[----:B------:R-:W3:Y:S01]  /*0dd0*/  @P1 LDG.E R6, [R6.64] ;  /* 0x0000002806061981 */ /* 0x000ee2000c1e1900 */
[----:B--2---:R-:W1:Y:S02]  /*0de0*/  @P0 R2UR UR5, R0 ;  /* 0x00000000000503c2 */ /* 0x004e6400000e0000 */
[----:B-1----:R-:W-:-:S06]  /*0df0*/  @UP1 UIMAD.WIDE UR4, UR5, UR4, UR6 ;  /* 0x00000004050412a5 */ /* 0x002fcc000f8e0206 */
[----:B------:R-:W-:Y:S02]  /*0e00*/  IMAD.U32 R4, RZ, RZ, UR4 ;  /* 0x00000004ff047e24 */ /* 0x000fe4000f8e00ff */
[----:B------:R-:W-:Y:S01]  /*0e10*/  IMAD.U32 R5, RZ, RZ, UR5 ;  /* 0x00000005ff057e24 */ /* 0x000fe2000f8e00ff */
[----:B------:R-:W-:Y:S02]  /*0e20*/  UMOV UR34, URZ ;  /* 0x0000003f00227c82 */ /* 0x000fe40008000000 */
[----:B------:R-:W-:Y:S02]  /*0e30*/  ULDC.64 UR4, c[0x0][0x268] ;  /* 0x00009a0000047ab9 */ /* 0x000fe40000000a00 */
[----:B------:R-:W2:Y:S01]  /*0e40*/  @P0 LDG.E R0, [R4.64] ;  /* 0x0000002804000981 */ /* 0x000ea2000c1e1900 */
[----:B------:R-:W-:-:S04]  /*0e50*/  @!UP1 UISETP.NE.U32.AND UP0, UPT, URZ, UR4, UPT ;  /* 0x000000043f00928c */ /* 0x000fc8000bf05070 */
[----:B------:R-:W-:-:S03]  /*0e60*/  @!UP1 UISETP.NE.AND.EX UP0, UPT, URZ, UR5, UPT, UP0 ;  /* 0x000000053f00928c */ /* 0x000fc6000bf05300 */
[----:B------:R-:W-:Y:S02]  /*0e70*/  ULDC.64 UR4, c[0x0][0x218] ;  /* 0x0000860000047ab9 */ /* 0x000fe40000000a00 */
[----:B------:R-:W-:Y:S02]  /*0e80*/  @!UP1 USEL UR5, URZ, UR5, !UP0 ;  /* 0x000000053f059287 */ /* 0x000fe4000c000000 */
[----:B------:R-:W-:Y:S01]  /*0e90*/  USHF.L.U32 UR35, UR23, 0x7, URZ ;  /* 0x0000000717237899 */ /* 0x000fe2000800063f */
[----:B---3--:R-:W1:Y:S08]  /*0ea0*/  @P1 R2UR UR34, R6 ;  /* 0x00000000062213c2 */ /* 0x008e7000000e0000 */
[----:B--2---:R-:W1:Y:S02]  /*0eb0*/  @P0 R2UR UR36, R0 ;  /* 0x00000000002403c2 */ /* 0x004e6400000e0000 */
[----:B-1----:R-:W-:-:S02]  /*0ec0*/  @UP1 UIADD3 UR36, UR36, -UR34, URZ ;  /* 0x8000002224241290 */ /* 0x002fc4000fffe03f */
[----:B------:R-:W-:-:S04]  /*0ed0*/  @!UP1 UIADD3 UR36, UR5, UR4, -UR34 ;  /* 0x0000000405249290 */ /* 0x000fc8000fffe822 */
[----:B------:R-:W-:-:S06]  /*0ee0*/  UISETP.GE.AND UP0, UPT, UR35, UR36, UPT ;  /* 0x000000242300728c */ /* 0x000fcc000bf06270 */
[----:B------:R-:W-:-:S13]  /*0ef0*/  PLOP3.LUT P0, PT, PT, PT, UP0, 0x80, 0x0 ;  /* 0x000000000000781c */ /* 0x000fda0003f0f008 */
[----:B-----5:R-:W-:Y:S05]  /*0f00*/  @P0 BRA `(.L_x_494) ;  /* 0x0000624000000947 */ /* 0x020fea0003800000 */
[----:B------:R-:W-:Y:S01]  /*0f10*/  IABS R6, c[0x0][0x1c8] ;  /* 0x0000720000067a13 */ /* 0x000fe20000000000 */
[----:B------:R-:W1:Y:S01]  /*0f20*/  S2R R3, SR_CTAID.Z ;  /* 0x0000000000037919 */ /* 0x000e620000002700 */
[----:B------:R-:W2:Y:S01]  /*0f30*/  S2UR UR38, SR_CTAID.Z ;  /* 0x00000000002679c3 */ /* 0x000ea20000002700 */
[----:B------:R-:W-:Y:S01]  /*0f40*/  ULDC UR45, c[0x0][0x1c8] ;  /* 0x00007200002d7ab9 */ /* 0x000fe20000000800 */
[----:B------:R-:W3:Y:S01]  /*0f50*/  I2F.RP R4, R6 ;  /* 0x0000000600047306 */ /* 0x000ee20000209400 */
[----:B------:R-:W4:Y:S01]  /*0f60*/  S2R R7, SR_CTAID.X ;  /* 0x0000000000077919 */ /* 0x000f220000002500 */
[----:B------:R-:W-:Y:S01]  /*0f70*/  ULDC UR48, c[0x0][0x214] ;  /* 0x0000850000307ab9 */ /* 0x000fe20000000800 */
[----:B------:R-:W-:Y:S01]  /*0f80*/  ISETP.NE.AND P2, PT, RZ, c[0x0][0x1c8], PT ;  /* 0x00007200ff007a0c */ /* 0x000fe20003f45270 */
[----:B------:R-:W-:Y:S02]  /*0f90*/  ULDC.U8 UR7, c[0x0][0x328] ;  /* 0x0000ca0000077ab9 */ /* 0x000fe40000000000 */
[----:B------:R-:W5:Y:S01]  /*0fa0*/  S2UR UR39, SR_CTAID.Y ;  /* 0x00000000002779c3 */ /* 0x000f620000002600 */
[----:B------:R-:W-:-:S02]  /*0fb0*/  UIADD3 UR48, UR48, 0x3f, URZ ;  /* 0x0000003f30307890 */ /* 0x000fc4000fffe03f */
[----:B------:R-:W-:Y:S02]  /*0fc0*/  ULDC.64 UR4, c[0x0][0x240] ;  /* 0x0000900000047ab9 */ /* 0x000fe40000000a00 */
[----:B------:R-:W-:Y:S02]  /*0fd0*/  UISETP.NE.AND UP0, UPT, UR7, URZ, UPT ;  /* 0x0000003f0700728c */ /* 0x000fe4000bf05270 */
[----:B------:R-:W-:Y:S02]  /*0fe0*/  UISETP.NE.U32.AND UP1, UPT, URZ, UR4, UPT ;  /* 0x000000043f00728c */ /* 0x000fe4000bf25070 */
[----:B------:R-:W-:Y:S01]  /*0ff0*/  USHF.R.S32.HI UR46, URZ, 0x1f, UR48 ;  /* 0x0000001f3f2e7899 */ /* 0x000fe20008011430 */
[----:B---3--:R-:W3:Y:S01]  /*1000*/  MUFU.RCP R4, R4 ;  /* 0x0000000400047308 */ /* 0x008ee20000001000 */
[----:B------:R-:W-:Y:S02]  /*1010*/  UISETP.NE.AND.EX UP1, UPT, URZ, UR5, UPT, UP1 ;  /* 0x000000053f00728c */ /* 0x000fe4000bf25310 */
[----:B------:R-:W-:Y:S01]  /*1020*/  ULDC UR4, c[0x0][0x214] ;  /* 0x0000850000047ab9 */ /* 0x000fe20000000800 */
[----:B-1----:R-:W-:Y:S01]  /*1030*/  IABS R3, R3 ;  /* 0x0000000300037213 */ /* 0x002fe20000000000 */
[----:B--2---:R-:W-:-:S02]  /*1040*/  ULOP3.LUT UR45, UR38, UR45, URZ, 0x3c, !UPT ;  /* 0x0000002d262d7292 */ /* 0x004fc4000f8e3c3f */
[----:B------:R-:W-:Y:S02]  /*1050*/  ULDC UR53, c[0x0][0x22c] ;  /* 0x00008b0000357ab9 */ /* 0x000fe40000000800 */
[----:B------:R-:W-:Y:S02]  /*1060*/  ULDC UR5, c[0x0][0x1c0] ;  /* 0x0000700000057ab9 */ /* 0x000fe40000000800 */
[----:B------:R-:W-:Y:S01]  /*1070*/  ISETP.LE.AND P1, PT, RZ, UR45, PT ;  /* 0x0000002dff007c0c */ /* 0x000fe2000bf23270 */
[----:B------:R-:W-:Y:S02]  /*1080*/  ULEA.HI UR45, UR46, UR48, URZ, 0x6 ;  /* 0x000000302e2d7291 */ /* 0x000fe4000f8f303f */
[----:B-----5:R-:W-:Y:S01]  /*1090*/  UIMAD.WIDE UR50, UR39, 0x80, URZ ;  /* 0x00000080273278a5 */ /* 0x020fe2000f8e023f */
[----:B---3--:R-:W-:Y:S01]  /*10a0*/  IADD3 R4, R4, 0xffffffe, RZ ;  /* 0x0ffffffe04047810 */ /* 0x008fe20007ffe0ff */
[----:B------:R-:W-:Y:S02]  /*10b0*/  @UP0 UIMAD UR7, UR39, UR4, URZ ;  /* 0x00000004270702a4 */ /* 0x000fe4000f8e023f */
[----:B------:R-:W-:Y:S01]  /*10c0*/  USEL UR48, UR50, URZ, UP1 ;  /* 0x0000003f32307287 */ /* 0x000fe20008800000 */
[----:B------:R-:W1:Y:S01]  /*10d0*/  F2I.FTZ.U32.TRUNC.NTZ R5, R4 ;  /* 0x0000000400057305 */ /* 0x000e62000021f000 */
[----:B------:R-:W-:-:S02]  /*10e0*/  ULOP3.LUT UR50, UR45, 0xffffffc0, URZ, 0xc0, !UPT ;  /* 0xffffffc02d327892 */ /* 0x000fc4000f8ec03f */
[----:B------:R-:W-:Y:S02]  /*10f0*/  UIMAD UR53, UR38, UR53, URZ ;  /* 0x00000035263572a4 */ /* 0x000fe4000f8e023f */
[----:B------:R-:W-:Y:S02]  /*1100*/  @!UP0 UIMAD UR5, UR39, UR5, UR38 ;  /* 0x00000005270582a4 */ /* 0x000fe4000f8e0226 */
[----:B------:R-:W-:Y:S02]  /*1110*/  UIADD3 UR50, UR50, -0x40, URZ ;  /* 0xffffffc032327890 */ /* 0x000fe4000fffe03f */
[----:B------:R-:W-:Y:S02]  /*1120*/  ULDC.U8 UR43, c[0x0][0x3d0] ;  /* 0x0000f400002b7ab9 */ /* 0x000fe40000000000 */
[----:B------:R-:W-:Y:S02]  /*1130*/  ULDC UR44, c[0x0][0x234] ;  /* 0x00008d00002c7ab9 */ /* 0x000fe40000000800 */
[----:B------:R-:W-:-:S02]  /*1140*/  ULDC UR49, c[0x0][0x1c0] ;  /* 0x0000700000317ab9 */ /* 0x000fc40000000800 */
[----:B------:R-:W-:Y:S01]  /*1150*/  USEL UR46, UR51, URZ, UP1 ;  /* 0x0000003f332e7287 */ /* 0x000fe20008800000 */
[--C-:B-1----:R-:W-:Y:S01]  /*1160*/  IMAD.MOV R0, RZ, RZ, -R5.reuse ;  /* 0x000000ffff007224 */ /* 0x102fe200078e0a05 */
[----:B------:R-:W-:Y:S01]  /*1170*/  @UP0 UIMAD UR44, UR38, UR44, UR7 ;  /* 0x0000002c262c02a4 */ /* 0x000fe2000f8e0207 */
        /* <DEDUP_REMOVED lines=10> */
[----:B------:R-:W-:Y:S01]  /*1220*/  USHF.R.S32.HI UR45, URZ, 0x6, UR45 ;  /* 0x000000063f2d7899 */ /* 0x000fe2000801142d */
[----:B------:R-:W-:Y:S01]  /*1230*/  IMAD.HI.U32 R0, R0, R4, RZ ;  /* 0x0000000400007227 */ /* 0x000fe200078e00ff */
[----:B------:R-:W-:Y:S02]  /*1240*/  @!UP0 UIMAD UR44, UR5, UR4, URZ ;  /* 0x00000004052c82a4 */ /* 0x000fe4000f8e023f */
[----:B------:R-:W-:Y:S01]  /*1250*/  USHF.R.S32.HI UR51, URZ, 0x1f, UR50 ;  /* 0x0000001f3f337899 */ /* 0x000fe20008011432 */
[----:B------:R-:W-:-:S04]  /*1260*/  IMAD.MOV R3, RZ, RZ, -R0 ;  /* 0x000000ffff037224 */ /* 0x000fc800078e0a00 */
[----:B------:R-:W-:Y:S02]  /*1270*/  IMAD R3, R6, R3, R4 ;  /* 0x0000000306037224 */ /* 0x000fe400078e0204 */
[----:B----4-:R-:W-:-:S03]  /*1280*/  IMAD.WIDE.U32 R4, R7, c[0x0][0x3d8], RZ ;  /* 0x0000f60007047a25 */ /* 0x010fc600078e00ff */
[----:B------:R-:W-:-:S13]  /*1290*/  ISETP.GT.U32.AND P3, PT, R6, R3, PT ;  /* 0x000000030600720c */ /* 0x000fda0003f64070 */
[----:B------:R-:W-:Y:S01]  /*12a0*/  @!P3 IMAD.IADD R3, R3, 0x1, -R6 ;  /* 0x000000010303b824 */ /* 0x000fe200078e0a06 */
[----:B------:R-:W-:Y:S02]  /*12b0*/  @!P3 IADD3 R0, R0, 0x1, RZ ;  /* 0x000000010000b810 */ /* 0x000fe40007ffe0ff */
[----:B------:R-:W-:Y:S02]  /*12c0*/  ISETP.NE.AND P3, PT, RZ, UR43, PT ;  /* 0x0000002bff007c0c */ /* 0x000fe4000bf65270 */
[----:B------:R-:W-:Y:S01]  /*12d0*/  ISETP.GE.U32.AND P0, PT, R3, R6, PT ;  /* 0x000000060300720c */ /* 0x000fe20003f06070 */
[----:B------:R-:W-:Y:S01]  /*12e0*/  IMAD R3, R7, c[0x0][0x3dc], R5 ;  /* 0x0000f70007037a24 */ /* 0x000fe200078e0205 */
[----:B------:R-:W-:-:S04]  /*12f0*/  SEL R17, R4, RZ, P3 ;  /* 0x000000ff04117207 */ /* 0x000fc80001800000 */
[----:B------:R-:W-:-:S07]  /*1300*/  SEL R20, R3, RZ, P3 ;  /* 0x000000ff03147207 */ /* 0x000fce0001800000 */
        /* <DEDUP_REMOVED lines=9> */
.L_x_495:
[----:B------:R-:W-:-:S04]  /*13a0*/  UIMAD UR43, UR39, UR14, UR38 ;  /* 0x0000000e272b72a4 */ /* 0x000fc8000f8e0226 */
[----:B------:R-:W-:Y:S02]  /*13b0*/  UIMAD UR43, UR43, UR13, URZ ;  /* 0x0000000d2b2b72a4 */ /* 0x000fe4000f8e023f */
.L_x_496:
[----:B------:R-:W2:Y:S04]  /*13c0*/  LDL.64 R4, [R1+0x10] ;  /* 0x0000100001047983 */ /* 0x000ea80000100a00 */
[----:B------:R1:W2:Y:S01]  /*13d0*/  LDL.64 R12, [R1+0x10] ;  /* 0x00001000010c7983 */ /* 0x0002a20000100a00 */
[----:B------:R-:W-:Y:S01]  /*13e0*/  IMAD.U32 R16, RZ, RZ, UR53 ;  /* 0x00000035ff107e24 */ /* 0x000fe2000f8e00ff */
[----:B------:R-:W-:Y:S01]  /*13f0*/  ULDC.64 UR4, c[0x0][0x368] ;  /* 0x0000da0000047ab9 */ /* 0x000fe20000000a00 */
[----:B------:R-:W-:Y:S01]  /*1400*/  MOV R19, UR52 ;  /* 0x0000003400137c02 */ /* 0x000fe20008000f00 */
[----:B------:R-:W3:Y:S01]  /*1410*/  S2R R11, SR_TID.X ;  /* 0x00000000000b7919 */ /* 0x000ee20000002100 */
[----:B------:R-:W-:Y:S02]  /*1420*/  UIMAD UR4, UR47, UR4, URZ ;  /* 0x000000042f0472a4 */ /* 0x000fe4000f8e023f */
[----:B------:R-:W-:Y:S01]  /*1430*/  UIADD3 UR34, UP0, UR35, UR34, URZ ;  /* 0x0000002223227290 */ /* 0x000fe2000ff1e03f */
[----:B------:R-:W4:Y:S01]  /*1440*/  S2R R22, SR_CTAID.Y ;  /* 0x0000000000167919 */ /* 0x000f220000002600 */
[----:B------:R-:W-:-:S02]  /*1450*/  UIMAD UR54, UR39, UR5, UR4 ;  /* 0x00000005273672a4 */ /* 0x000fc4000f8e0204 */
[----:B------:R-:W-:Y:S02]  /*1460*/  UIADD3.X UR37, UR6, UR37, URZ, UP0, !UPT ;  /* 0x0000002506257290 */ /* 0x000fe400087fe43f */
[----:B------:R-:W-:Y:S01]  /*1470*/  ULDC.64 UR4, c[0x0][0x1a0] ;  /* 0x0000680000047ab9 */ /* 0x000fe20000000a00 */
[----:B------:R-:W-:Y:S01]  /*1480*/  IMAD.U32 R6, RZ, RZ, UR34 ;  /* 0x00000022ff067e24 */ /* 0x000fe2000f8e00ff */
[----:B------:R-:W-:Y:S02]  /*1490*/  UIMAD UR4, UR37, UR4, URZ ;  /* 0x00000004250472a4 */ /* 0x000fe4000f8e023f */
[----:B------:R-:W-:Y:S02]  /*14a0*/  ULDC.64 UR6, c[0x0][0x198] ;  /* 0x0000660000067ab9 */ /* 0x000fe40000000a00 */
[----:B------:R-:W-:Y:S02]  /*14b0*/  UIMAD UR4, UR34, UR5, UR4 ;  /* 0x00000005220472a4 */ /* 0x000fe4000f8e0204 */
[----:B------:R-:W-:-:S04]  /*14c0*/  UIMAD UR6, UR37, UR6, URZ ;  /* 0x00000006250672a4 */ /* 0x000fc8000f8e023f */
[----:B------:R-:W-:Y:S01]  /*14d0*/  UIMAD UR6, UR34, UR7, UR6 ;  /* 0x00000007220672a4 */ /* 0x000fe2000f8e0206 */
[----:B---3--:R-:W-:-:S04]  /*14e0*/  SHF.R.S32.HI R14, RZ, 0x1f, R11 ;  /* 0x0000001fff0e7819 */ /* 0x008fc8000001140b */
[CC--:B------:R-:W-:Y:S02]  /*14f0*/  LEA.HI R10, R14.reuse, R11.reuse, RZ, 0x5 ;  /* 0x0000000b0e0a7211 */ /* 0x0c0fe400078f28ff */
[----:B------:R-:W-:Y:S02]  /*1500*/  LEA.HI R14, R14, R11, RZ, 0x2 ;  /* 0x0000000b0e0e7211 */ /* 0x000fe400078f10ff */
[----:B------:R-:W-:Y:S02]  /*1510*/  LOP3.LUT R3, R10, 0xffffffe0, RZ, 0xc0, !PT ;  /* 0xffffffe00a037812 */ /* 0x000fe400078ec0ff */
[----:B------:R-:W-:Y:S02]  /*1520*/  SHF.R.S32.HI R10, RZ, 0x5, R10 ;  /* 0x00000005ff0a7819 */ /* 0x000fe4000001140a */
[----:B------:R-:W-:Y:S01]  /*1530*/  SHF.R.S32.HI R14, RZ, 0x2, R14 ;  /* 0x00000002ff0e7819 */ /* 0x000fe2000001140e */
[----:B------:R-:W-:-:S03]  /*1540*/  IMAD.IADD R3, R11, 0x1, -R3 ;  /* 0x000000010b037824 */ /* 0x000fc600078e0a03 */
[----:B------:R-:W-:Y:S01]  /*1550*/  SHF.R.S32.HI R21, RZ, 0x1f, R14 ;  /* 0x0000001fff157819 */ /* 0x000fe2000001140e */
[----:B------:R-:W-:-:S05]  /*1560*/  IMAD R3, R10, UR20, R3 ;  /* 0x000000140a037c24 */ /* 0x000fca000f8e0203 */
[----:B------:R-:W-:Y:S02]  /*1570*/  IADD3 R16, P1, P0, R3, UR19, R16 ;  /* 0x0000001303107c10 */ /* 0x000fe4000f83e010 */
[----:B------:R-:W-:Y:S02]  /*1580*/  SHF.R.S32.HI R10, RZ, 0x1f, R3 ;  /* 0x0000001fff0a7819 */ /* 0x000fe40000011403 */
[----:B------:R-:W-:Y:S02]  /*1590*/  IADD3 R3, P2, R14, UR50, RZ ;  /* 0x000000320e037c10 */ /* 0x000fe4000ff5e0ff */
[----:B------:R-:W-:Y:S02]  /*15a0*/  IADD3.X R19, R10, UR18, R19, P1, P0 ;  /* 0x000000120a137c10 */ /* 0x000fe40008fe0413 */
[----:B------:R-:W-:Y:S02]  /*15b0*/  IADD3.X R15, R21, UR51, RZ, P2, !PT ;  /* 0x00000033150f7c10 */ /* 0x000fe400097fe4ff */
[----:B------:R-:W-:-:S03]  /*15c0*/  IADD3 R16, P0, R16, R17, RZ ;  /* 0x0000001110107210 */ /* 0x000fc60007f1e0ff */
[----:B------:R-:W-:Y:S01]  /*15d0*/  IMAD R17, R15, c[0x0][0x190], RZ ;  /* 0x000064000f117a24 */ /* 0x000fe200078e02ff */
[----:B------:R-:W-:Y:S01]  /*15e0*/  UIMAD UR49, UR49, UR11, UR17 ;  /* 0x0000000b313172a4 */ /* 0x000fe2000f8e0211 */
[----:B------:R-:W-:Y:S01]  /*15f0*/  @P3 BAR.SYNC.DEFER_BLOCKING 0x0 ;  /* 0x0000000000003b1d */ /* 0x000fe20000010000 */
[----:B--2---:R-:W-:Y:S02]  /*1600*/  IMAD.MOV.U32 R12, RZ, RZ, R4 ;  /* 0x000000ffff0c7224 */ /* 0x004fe400078e0004 */
[----:B------:R-:W-:-:S03]  /*1610*/  IMAD.U32 R4, RZ, RZ, UR34 ;  /* 0x00000022ff047e24 */ /* 0x000fc6000f8e00ff */
[----:B------:R-:W-:-:S05]  /*1620*/  SHF.R.S32.HI R13, RZ, 0x1f, R12 ;  /* 0x0000001fff0d7819 */ /* 0x000fca000001140c */
[----:B------:R2:W-:Y:S01]  /*1630*/  STL [R1+0x14], R13 ;  /* 0x0000140d01007387 */ /* 0x0005e20000100800 */
[----:B----4-:R-:W-:-:S03]  /*1640*/  IMAD.WIDE.U32 R8, R22, c[0x0][0x368], R12 ;  /* 0x0000da0016087a25 */ /* 0x010fc600078e000c */
[----:B------:R-:W3:Y:S01]  /*1650*/  LDL R23, [R1+0x18] ;  /* 0x0000180001177983 */ /* 0x000ee20000100800 */
[----:B------:R-:W-:Y:S01]  /*1660*/  IMAD.WIDE.U32 R4, R4, c[0x0][0x1a0], R12 ;  /* 0x0000680004047a25 */ /* 0x000fe200078e000c */
[----:B------:R-:W-:-:S03]  /*1670*/  IADD3 R9, R9, UR54, RZ ;  /* 0x0000003609097c10 */ /* 0x000fc6000fffe0ff */
[----:B------:R-:W-:Y:S01]  /*1680*/  IMAD.WIDE.U32 R6, R6, c[0x0][0x198], R12 ;  /* 0x0000660006067a25 */ /* 0x000fe200078e000c */
[----:B------:R-:W-:Y:S01]  /*1690*/  IADD3 R5, R5, UR4, RZ ;  /* 0x0000000405057c10 */ /* 0x000fe2000fffe0ff */
[----:B------:R-:W-:Y:S02]  /*16a0*/  ULDC.64 UR4, c[0x0][0x188] ;  /* 0x0000620000047ab9 */ /* 0x000fe40000000a00 */
[----:B------:R-:W-:Y:S01]  /*16b0*/  IMAD.WIDE.U32 R10, R3, c[0x0][0x370], R8 ;  /* 0x0000dc00030a7a25 */ /* 0x000fe200078e0008 */
[----:B------:R-:W-:Y:S01]  /*16c0*/  UIMAD UR4, UR47, UR4, URZ ;  /* 0x000000042f0472a4 */ /* 0x000fe2000f8e023f */
[----:B------:R-:W-:Y:S01]  /*16d0*/  IADD3 R7, R7, UR6, RZ ;  /* 0x0000000607077c10 */ /* 0x000fe2000fffe0ff */
[----:B------:R-:W-:Y:S01]  /*16e0*/  UIMAD.WIDE UR52, UR39, UR12, UR50 ;  /* 0x0000000c273472a5 */ /* 0x000fe2000f8e0232 */
[----:B------:R-:W-:Y:S01]  /*16f0*/  IMAD R8, R3, c[0x0][0x194], R17 ;  /* 0x0000650003087a24 */ /* 0x000fe200078e0211 */
[----:B------:R-:W-:Y:S01]  /*1700*/  UIMAD UR4, UR39, UR5, UR4 ;  /* 0x00000005270472a4 */ /* 0x000fe2000f8e0204 */
[----:B------:R-:W-:Y:S01]  /*1710*/  IMAD.X R17, R19, 0x1, R20, P0 ;  /* 0x0000000113117824 */ /* 0x000fe200000e0614 */
[----:B------:R-:W-:Y:S01]  /*1720*/  ULDC.64 UR6, c[0x0][0x180] ;  /* 0x0000600000067ab9 */ /* 0x000fe20000000a00 */
[----:B------:R-:W4:Y:S01]  /*1730*/  S2R R20, SR_CTAID.Z ;  /* 0x0000000000147919 */ /* 0x000f220000002700 */
[----:B------:R-:W-:Y:S01]  /*1740*/  IMAD.WIDE.U32 R4, R22, c[0x0][0x188], R4 ;  /* 0x0000620016047a25 */ /* 0x000fe200078e0004 */
[----:B------:R-:W-:-:S03]  /*1750*/  UIMAD UR6, UR47, UR6, URZ ;  /* 0x000000062f0672a4 */ /* 0x000fc6000f8e023f */
[----:B--2---:R-:W-:Y:S01]  /*1760*/  IMAD.WIDE.U32 R12, R3, c[0x0][0x190], R12 ;  /* 0x00006400030c7a25 */ /* 0x004fe200078e000c */
[----:B------:R-:W-:-:S03]  /*1770*/  UIADD3 UR48, UP0, UR52, UR48, URZ ;  /* 0x0000003034307290 */ /* 0x000fc6000ff1e03f */
[----:B------:R-:W-:Y:S01]  /*1780*/  IMAD R15, R15, c[0x0][0x370], RZ ;  /* 0x0000dc000f0f7a24 */ /* 0x000fe200078e02ff */
[----:B------:R-:W-:Y:S01]  /*1790*/  UIADD3 UR49, UR33, UR49, URZ ;  /* 0x0000003121317290 */ /* 0x000fe2000fffe03f */
[----:B------:R-:W-:Y:S01]  /*17a0*/  IADD3 R5, R5, UR4, RZ ;  /* 0x0000000405057c10 */ /* 0x000fe2000fffe0ff */
[----:B------:R-:W-:Y:S01]  /*17b0*/  IMAD.IADD R9, R13, 0x1, R8 ;  /* 0x000000010d097824 */ /* 0x000fe200078e0208 */
[----:B------:R-:W-:Y:S01]  /*17c0*/  ULDC.64 UR4, c[0x0][0x378] ;  /* 0x0000de0000047ab9 */ /* 0x000fe20000000a00 */
[----:B------:R-:W-:Y:S01]  /*17d0*/  IMAD R15, R3, c[0x0][0x374], R15 ;  /* 0x0000dd00030f7a24 */ /* 0x000fe200078e020f */
[----:B------:R-:W-:Y:S01]  /*17e0*/  UIMAD UR6, UR39, UR7, UR6 ;  /* 0x00000007270672a4 */ /* 0x000fe2000f8e0206 */
[----:B------:R-:W-:Y:S01]  /*17f0*/  IMAD.MOV.U32 R8, RZ, RZ, R12 ;  /* 0x000000ffff087224 */ /* 0x000fe200078e000c */
[----:B------:R-:W-:Y:S01]  /*1800*/  UIMAD UR4, UR42, UR4, URZ ;  /* 0x000000042a0472a4 */ /* 0x000fe2000f8e023f */
[C---:B------:R-:W-:Y:S01]  /*1810*/  IMAD R12, R18.reuse, c[0x0][0x1b0], RZ ;  /* 0x00006c00120c7a24 */ /* 0x040fe200078e02ff */
[----:B------:R-:W-:Y:S01]  /*1820*/  UIADD3.X UR46, UR53, UR46, URZ, UP0, !UPT ;  /* 0x0000002e352e7290 */ /* 0x000fe200087fe43f */
[----:B------:R-:W-:Y:S01]  /*1830*/  IMAD R3, R18, c[0x0][0x1b8], RZ ;  /* 0x00006e0012037a24 */ /* 0x000fe200078e02ff */
[----:B------:R-:W-:Y:S01]  /*1840*/  MOV R18, UR32 ;  /* 0x0000002000127c02 */ /* 0x000fe20008000f00 */
[----:B------:R-:W-:Y:S01]  /*1850*/  IMAD.WIDE.U32 R6, R22, c[0x0][0x180], R6 ;  /* 0x0000600016067a25 */ /* 0x000fe200078e0006 */
[----:B------:R-:W-:-:S03]  /*1860*/  UIMAD UR49, UR49, UR48, URZ ;  /* 0x00000030313172a4 */ /* 0x000fc6000f8e023f */
[----:B------:R-:W-:Y:S01]  /*1870*/  IMAD.IADD R11, R11, 0x1, R15 ;  /* 0x000000010b0b7824 */ /* 0x000fe200078e020f */
[----:B------:R-:W-:Y:S01]  /*1880*/  UIMAD UR46, UR46, UR32, UR49 ;  /* 0x000000202e2e72a4 */ /* 0x000fe2000f8e0231 */
[C---:B------:R-:W-:Y:S01]  /*1890*/  IMAD R15, R0.reuse, c[0x0][0x1b4], R12 ;  /* 0x00006d00000f7a24 */ /* 0x040fe200078e020c */
[----:B------:R-:W-:Y:S01]  /*18a0*/  IADD3 R7, R7, UR6, RZ ;  /* 0x0000000607077c10 */ /* 0x000fe2000fffe0ff */
[C---:B------:R-:W-:Y:S01]  /*18b0*/  IMAD R3, R0.reuse, c[0x0][0x1bc], R3 ;  /* 0x00006f0000037a24 */ /* 0x040fe200078e0203 */
[----:B------:R-:W-:Y:S01]  /*18c0*/  UIMAD UR6, UR38, UR5, UR4 ;  /* 0x00000005260672a4 */ /* 0x000fe2000f8e0204 */
[----:B------:R-:W-:Y:S02]  /*18d0*/  IMAD.WIDE.U32 R4, R0, c[0x0][0x1b8], R4 ;  /* 0x00006e0000047a25 */ /* 0x000fe400078e0004 */
[----:B------:R-:W-:Y:S02]  /*18e0*/  ULDC.64 UR4, c[0x0][0x178] ;  /* 0x00005e0000047ab9 */ /* 0x000fe40000000a00 */
[----:B------:R-:W-:Y:S01]  /*18f0*/  IMAD.WIDE.U32 R12, R18, UR48, R16 ;  /* 0x00000030120c7c25 */ /* 0x000fe2000f8e0010 */
[----:B------:R-:W-:-:S03]  /*1900*/  UIMAD UR4, UR47, UR4, URZ ;  /* 0x000000042f0472a4 */ /* 0x000fc6000f8e023f */
[----:B----4-:R-:W-:Y:S01]  /*1910*/  IMAD.WIDE.U32 R10, R20, c[0x0][0x378], R10 ;  /* 0x0000de00140a7a25 */ /* 0x010fe200078e000a */
[----:B------:R-:W-:-:S03]  /*1920*/  LEA R184, P0, R12, c[0x0][0x350], 0x2 ;  /* 0x0000d4000cb87a11 */ /* 0x000fc600078010ff */
[----:B------:R-:W-:Y:S01]  /*1930*/  IMAD.IADD R5, R5, 0x1, R3 ;  /* 0x0000000105057824 */ /* 0x000fe200078e0203 */
[----:B------:R-:W-:Y:S01]  /*1940*/  IADD3 R3, R13, UR46, RZ ;  /* 0x0000002e0d037c10 */ /* 0x000fe2000fffe0ff */
[----:B------:R-:W-:Y:S01]  /*1950*/  IMAD.WIDE.U32 R6, R0, c[0x0][0x1b0], R6 ;  /* 0x00006c0000067a25 */ /* 0x000fe200078e0006 */
[----:B------:R-:W-:Y:S01]  /*1960*/  IADD3 R0, R11, UR6, RZ ;  /* 0x000000060b007c10 */ /* 0x000fe2000fffe0ff */
[----:B------:R-:W-:Y:S01]  /*1970*/  UIMAD UR39, UR39, UR5, UR4 ;  /* 0x00000005272772a4 */ /* 0x000fe2000f8e0204 */
[----:B------:R-:W-:Y:S01]  /*1980*/  LEA R192, P1, R10, c[0x0][0x330], 0x1 ;  /* 0x0000cc000ac07a11 */ /* 0x000fe200078208ff */
[----:B------:R-:W-:Y:S01]  /*1990*/  UIADD3 UR6, UR45, -0x1, URZ ;  /* 0xffffffff2d067890 */ /* 0x000fe2000fffe03f */
[----:B------:R-:W-:Y:S01]  /*19a0*/  IMAD.WIDE.U32 R8, R22, c[0x0][0x178], R8 ;  /* 0x00005e0016087a25 */ /* 0x000fe200078e0008 */
[----:B------:R-:W-:Y:S01]  /*19b0*/  LEA.HI.X R185, R12, c[0x0][0x354], R3, 0x2, P0 ;  /* 0x0000d5000cb97a11 */ /* 0x000fe200000f1403 */
[----:B------:R-:W-:Y:S02]  /*19c0*/  ULDC.64 UR4, c[0x0][0x1a8] ;  /* 0x00006a0000047ab9 */ /* 0x000fe40000000a00 */
[----:B------:R-:W-:-:S02]  /*19d0*/  IMAD.IADD R7, R7, 0x1, R15 ;  /* 0x0000000107077824 */ /* 0x000fc400078e020f */
[----:B------:R-:W-:Y:S01]  /*19e0*/  IMAD R3, R21, c[0x0][0x198], RZ ;  /* 0x0000660015037a24 */ /* 0x000fe200078e02ff */
[----:B------:R-:W-:Y:S01]  /*19f0*/  ULEA.HI UR7, UR6, UR6, URZ, 0x1 ;  /* 0x0000000606077291 */ /* 0x000fe2000f8f083f */
[----:B------:R-:W-:Y:S01]  /*1a00*/  LEA.HI.X R193, R10, c[0x0][0x334], R0, 0x1, P1 ;  /* 0x0000cd000ac17a11 */ /* 0x000fe200008f0c00 */
[----:B------:R-:W-:Y:S01]  /*1a10*/  UIMAD UR4, UR42, UR4, URZ ;  /* 0x000000042a0472a4 */ /* 0x000fe2000f8e023f */
[----:B------:R-:W-:Y:S01]  /*1a20*/  IADD3 R9, R9, UR39, RZ ;  /* 0x0000002709097c10 */ /* 0x000fe2000fffe0ff */
[----:B------:R-:W-:Y:S02]  /*1a30*/  IMAD R0, R21, c[0x0][0x1a0], RZ ;  /* 0x0000680015007a24 */ /* 0x000fe400078e02ff */
[C---:B------:R-:W-:Y:S02]  /*1a40*/  IMAD R3, R14.reuse, c[0x0][0x19c], R3 ;  /* 0x000067000e037a24 */ /* 0x040fe400078e0203 */
[----:B------:R-:W-:Y:S01]  /*1a50*/  IMAD.WIDE.U32 R12, R14, c[0x0][0x198], R6 ;  /* 0x000066000e0c7a25 */ /* 0x000fe200078e0006 */
[----:B------:R-:W-:-:S02]  /*1a60*/  ULOP3.LUT UR7, UR7, 0xfffffffe, URZ, 0xc0, !UPT ;  /* 0xfffffffe07077892 */ /* 0x000fc4000f8ec03f */
[----:B------:R-:W-:Y:S01]  /*1a70*/  UIMAD UR4, UR38, UR5, UR4 ;  /* 0x00000005260472a4 */ /* 0x000fe2000f8e0204 */
[----:B------:R-:W-:Y:S01]  /*1a80*/  IMAD R0, R14, c[0x0][0x1a4], R0 ;  /* 0x000069000e007a24 */ /* 0x000fe200078e0200 */
[----:B------:R-:W-:Y:S01]  /*1a90*/  LEA R6, P1, R12, c[0x0][0x168], 0x1 ;  /* 0x00005a000c067a11 */ /* 0x000fe200078208ff */
[----:B------:R-:W-:Y:S01]  /*1aa0*/  IMAD.WIDE.U32 R10, R14, c[0x0][0x1a0], R4 ;  /* 0x000068000e0a7a25 */ /* 0x000fe200078e0004 */
[----:B------:R-:W-:-:S03]  /*1ab0*/  UIADD3 UR7, UR6, -UR7, URZ ;  /* 0x8000000706077290 */ /* 0x000fc6000fffe03f */
[----:B------:R-:W-:Y:S02]  /*1ac0*/  IMAD.IADD R3, R13, 0x1, R3 ;  /* 0x000000010d037824 */ /* 0x000fe400078e0203 */
[----:B------:R-:W-:Y:S01]  /*1ad0*/  IMAD.WIDE.U32 R8, R20, c[0x0][0x1a8], R8 ;  /* 0x00006a0014087a25 */ /* 0x000fe200078e0008 */
[----:B------:R-:W-:Y:S01]  /*1ae0*/  UIADD3 UR5, -UR36, UR10, UR35 ;  /* 0x0000000a24057290 */ /* 0x000fe2000fffe123 */
[----:B------:R-:W-:Y:S01]  /*1af0*/  IADD3 R5, R11, R0, RZ ;  /* 0x000000000b057210 */ /* 0x000fe20007ffe0ff */
[----:B------:R-:W-:Y:S01]  /*1b00*/  UISETP.NE.AND UP0, UPT, UR7, 0x1, UPT ;  /* 0x000000010700788c */ /* 0x000fe2000bf05270 */
[----:B------:R-:W-:Y:S01]  /*1b10*/  LEA.HI.X R7, R12, c[0x0][0x16c], R3, 0x1, P1 ;  /* 0x00005b000c077a11 */ /* 0x000fe200008f0c03 */
[----:B------:R-:W-:Y:S01]  /*1b20*/  IMAD.MOV.U32 R3, RZ, RZ, c[0x0][0x198] ;  /* 0x00006600ff037624 */ /* 0x000fe200078e00ff */
[----:B------:R-:W-:Y:S01]  /*1b30*/  LEA R4, P0, R10, c[0x0][0x170], 0x1 ;  /* 0x00005c000a047a11 */ /* 0x000fe200078008ff */
[----:B------:R-:W-:Y:S01]  /*1b40*/  UIADD3 UR5, UR5, -UR9, URZ ;  /* 0x8000000905057290 */ /* 0x000fe2000fffe03f */
[----:B------:R-:W-:-:S02]  /*1b50*/  IADD3 R0, R9, UR4, RZ ;  /* 0x0000000409007c10 */ /* 0x000fc4000fffe0ff */
[----:B------:R-:W-:Y:S01]  /*1b60*/  LEA R190, P2, R8, c[0x0][0x160], 0x1 ;  /* 0x0000580008be7a11 */ /* 0x000fe200078408ff */
[----:B------:R-:W-:Y:S01]  /*1b70*/  IMAD.MOV.U32 R11, RZ, RZ, c[0x0][0x19c] ;  /* 0x00006700ff0b7624 */ /* 0x000fe200078e00ff */
[----:B------:R-:W-:Y:S01]  /*1b80*/  LEA.HI.X R5, R10, c[0x0][0x174], R5, 0x1, P0 ;  /* 0x00005d000a057a11 */ /* 0x000fe200000f0c05 */
[----:B------:R-:W-:Y:S01]  /*1b90*/  USHF.R.S32.HI UR4, URZ, 0x1f, UR5 ;  /* 0x0000001f3f047899 */ /* 0x000fe20008011405 */
[----:B------:R-:W-:Y:S02]  /*1ba0*/  LEA.HI.X R191, R8, c[0x0][0x164], R0, 0x1, P2 ;  /* 0x0000590008bf7a11 */ /* 0x000fe400010f0c00 */
[----:B------:R-:W-:Y:S02]  /*1bb0*/  LEA R10, P2, R3, R6, 0x7 ;  /* 0x00000006030a7211 */ /* 0x000fe400078438ff */
[----:B------:R-:W-:Y:S02]  /*1bc0*/  IADD3 R0, R247, 0x1800, RZ ;  /* 0x00001800f7007810 */ /* 0x000fe40007ffe0ff */
[----:B------:R-:W-:Y:S01]  /*1bd0*/  PLOP3.LUT P0, PT, PT, PT, UP0, 0x80, 0x0 ;  /* 0x000000000000781c */ /* 0x000fe20003f0f008 */
[----:B------:R-:W-:Y:S01]  /*1be0*/  ULEA.HI UR4, UR4, UR5, URZ, 0x6 ;  /* 0x0000000504047291 */ /* 0x000fe2000f8f303f */
[----:B------:R-:W-:-:S02]  /*1bf0*/  LEA.HI.X R11, R3, R7, R11, 0x7, P2 ;  /* 0x00000007030b7211 */ /* 0x000fc400010f3c0b */
[----:B------:R-:W-:Y:S01]  /*1c00*/  SEL R3, R0, R247, !P0 ;  /* 0x000000f700037207 */ /* 0x000fe20004000000 */
[----:B------:R-:W-:Y:S01]  /*1c10*/  USHF.R.S32.HI UR4, URZ, 0x6, UR4 ;  /* 0x000000063f047899 */ /* 0x000fe20008011404 */
[----:B------:R-:W-:-:S03]  /*1c20*/  SHF.L.U32 R0, R247, 0x1, RZ ;  /* 0x00000001f7007819 */ /* 0x000fc600000006ff */
[----:B------:R-:W-:Y:S01]  /*1c30*/  IMAD.SHL.U32 R3, R3, 0x2, RZ ;  /* 0x0000000203037824 */ /* 0x000fe200078e00ff */
[----:B------:R-:W-:Y:S01]  /*1c40*/  UISETP.LT.AND UP0, UPT, URZ, UR4, UPT ;  /* 0x000000043f00728c */ /* 0x000fe2000bf01270 */
[----:B------:R-:W-:Y:S01]  /*1c50*/  @!PT LDS RZ, [RZ] ;  /* 0x00000000fffff984 */ /* 0x000fe20000000800 */
[----:B------:R-:W-:Y:S01]  /*1c60*/  @!PT LDS RZ, [RZ] ;  /* 0x00000000fffff984 */ /* 0x000fe20000000800 */
[----:B------:R-:W-:Y:S01]  /*1c70*/  @!PT LDS RZ, [RZ] ;  /* 0x00000000fffff984 */ /* 0x000fe20000000800 */
[----:B------:R2:W-:Y:S01]  /*1c80*/  LDGSTS.E.BYPASS.LTC128B.128 [R0+0x6000], [R192.64] ;  /* 0x06000000c0007fae */ /* 0x0005e2000b901d68 */
[----:B------:R-:W-:-:S03]  /*1c90*/  IMAD.MOV.U32 R9, RZ, RZ, c[0x0][0x1a0] ;  /* 0x00006800ff097624 */ /* 0x000fc600078e00ff */
[----:B------:R2:W-:Y:S01]  /*1ca0*/  LDGSTS.E.BYPASS.LTC128B.128 [R0+0x7000], [R192.64+0x40] ;  /* 0x07000040c0007fae */ /* 0x0005e2000b901d68 */
[----:B------:R-:W-:-:S03]  /*1cb0*/  USEL UR4, URZ, UR4, !UP0 ;  /* 0x000000043f047287 */ /* 0x000fc6000c000000 */
[----:B------:R2:W-:Y:S01]  /*1cc0*/  LDGSTS.E.BYPASS.LTC128B.128 [R0+0x8000], [R192.64+0x80] ;  /* 0x08000080c0007fae */ /* 0x0005e2000b901d68 */
[----:B------:R-:W-:-:S03]  /*1cd0*/  IMAD.MOV.U32 R12, RZ, RZ, c[0x0][0x1a4] ;  /* 0x00006900ff0c7624 */ /* 0x000fc600078e00ff */
[----:B------:R1:W-:Y:S01]  /*1ce0*/  LDGSTS.E.BYPASS.LTC128B.128 [R3], [R190.64] ;  /* 0x00000000be037fae */ /* 0x0003e2000b901d68 */
[----:B------:R-:W-:-:S03]  /*1cf0*/  LEA R8, P1, R9, R4, 0x7 ;  /* 0x0000000409087211 */ /* 0x000fc600078238ff */
[----:B------:R1:W-:Y:S01]  /*1d00*/  LDGSTS.E.BYPASS.LTC128B.128 [R3+0x1000], [R190.64+0x40] ;  /* 0x01000040be037fae */ /* 0x0003e2000b901d68 */
[----:B------:R-:W-:-:S03]  /*1d10*/  UISETP.GT.AND UP0, UPT, UR45, UR4, UPT ;  /* 0x000000042d00728c */ /* 0x000fc6000bf04270 */
[----:B------:R1:W-:Y:S04]  /*1d20*/  LDGSTS.E.BYPASS.LTC128B.128 [R3+0x2000], [R190.64+0x80] ;  /* 0x02000080be037fae */ /* 0x0003e8000b901d68 */
[----:B------:R2:W-:Y:S01]  /*1d30*/  LDGSTS.E.BYPASS.LTC128B.128 [R0+0x9000], [R6.64] ;  /* 0x0900000006007fae */ /* 0x0005e2000b901d68 */
[----:B------:R-:W-:-:S03]  /*1d40*/  LEA.HI.X R9, R9, R5, R12, 0x7, P1 ;  /* 0x0000000509097211 */ /* 0x000fc600008f3c0c */
[----:B------:R2:W-:Y:S04]  /*1d50*/  LDGSTS.E.BYPASS.LTC128B.128 [R0+0xb000], [R6.64+0x40] ;  /* 0x0b00004006007fae */ /* 0x0005e8000b901d68 */
[----:B------:R2:W-:Y:S01]  /*1d60*/  LDGSTS.E.BYPASS.LTC128B.128 [R0+0xd000], [R6.64+0x80] ;  /* 0x0d00008006007fae */ /* 0x0005e2000b901d68 */
[----:B------:R-:W-:-:S03]  /*1d70*/  UIADD3 UR44, UR50, UR44, URZ ;  /* 0x0000002c322c7290 */ /* 0x000fc6000fffe03f */
[----:B------:R2:W-:Y:S04]  /*1d80*/  LDGSTS.E.BYPASS.LTC128B.128 [R0+0xa000], [R10.64] ;  /* 0x0a0000000a007fae */ /* 0x0005e8000b901d68 */
[----:B------:R2:W-:Y:S01]  /*1d90*/  LDGSTS.E.BYPASS.LTC128B.128 [R0+0xc000], [R10.64+0x40] ;  /* 0x0c0000400a007fae */ /* 0x0005e2000b901d68 */
[----:B------:R-:W-:-:S03]  /*1da0*/  PLOP3.LUT P1, PT, PT, PT, UP0, 0x80, 0x0 ;  /* 0x000000000000781c */ /* 0x000fc60003f2f008 */
[----:B------:R2:W-:Y:S04]  /*1db0*/  LDGSTS.E.BYPASS.LTC128B.128 [R0+0xe000], [R10.64+0x80] ;  /* 0x0e0000800a007fae */ /* 0x0005e8000b901d68 */
[----:B------:R3:W-:Y:S01]  /*1dc0*/  LDGSTS.E.BYPASS.LTC128B.128 [R0+0xf000], [R4.64] ;  /* 0x0f00000004007fae */ /* 0x0007e2000b901d68 */
[----:B------:R-:W-:-:S03]  /*1dd0*/  UIMAD.WIDE UR38, UR44, UR15, UR26 ;  /* 0x0000000f2c2672a5 */ /* 0x000fc6000f8e021a */
[----:B------:R3:W-:Y:S04]  /*1de0*/  LDGSTS.E.BYPASS.LTC128B.128 [R0+0x11000], [R4.64+0x40] ;  /* 0x1100004004007fae */ /* 0x0007e8000b901d68 */
[----:B------:R3:W-:Y:S04]  /*1df0*/  LDGSTS.E.BYPASS.LTC128B.128 [R0+0x13000], [R4.64+0x80] ;  /* 0x1300008004007fae */ /* 0x0007e8000b901d68 */
[----:B------:R2:W-:Y:S04]  /*1e00*/  LDGSTS.E.BYPASS.LTC128B.128 [R0+0x10000], [R8.64] ;  /* 0x1000000008007fae */ /* 0x0005e8000b901d68 */
[----:B------:R2:W-:Y:S04]  /*1e10*/  LDGSTS.E.BYPASS.LTC128B.128 [R0+0x12000], [R8.64+0x40] ;  /* 0x1200004008007fae */ /* 0x0005e8000b901d68 */
[----:B------:R2:W-:Y:S01]  /*1e20*/  LDGSTS.E.BYPASS.LTC128B.128 [R0+0x14000], [R8.64+0x80] ;  /* 0x1400008008007fae */ /* 0x0005e2000b901d68 */
[----:B------:R-:W-:-:S02]  /*1e30*/  UIADD3 UR43, UR50, UR43, URZ ;  /* 0x0000002b322b7290 */ /* 0x000fc4000fffe03f */
[----:B------:R-:W-:Y:S01]  /*1e40*/  UMOV UR5, UR39 ;  /* 0x0000002700057c82 */ /* 0x000fe20008000000 */
[----:B------:R-:W-:Y:S01]  /*1e50*/  IMAD.U32 R19, RZ, RZ, UR33 ;  /* 0x00000021ff137e24 */ /* 0x000fe2000f8e00ff */
[----:B------:R-:W0:Y:S01]  /*1e60*/  LDGDEPBAR ;  /* 0x00000000000079af */ /* 0x000e220000000000 */
        /* <DEDUP_REMOVED lines=49> */
[----:B---3--:R-:W-:Y:S01]  /*2180*/  IMAD.SHL.U32 R4, R23, 0x4, RZ ;  /* 0x0000000417047824 */ /* 0x008fe200078e00ff */
[----:B--2---:R-:W-:-:S04]  /*2190*/  SHF.R.S32.HI R0, RZ, 0x1f, R23 ;  /* 0x0000001fff007819 */ /* 0x004fc80000011417 */
[----:B------:R-:W-:Y:S02]  /*21a0*/  SHF.L.U64.HI R5, R23, 0x2, R0 ;  /* 0x0000000217057819 */ /* 0x000fe40000010200 */
[----:B------:R-:W-:-:S04]  /*21b0*/  IADD3 R4, P2, R4, UR38, RZ ;  /* 0x0000002604047c10 */ /* 0x000fc8000ff5e0ff */
[----:B------:R-:W-:Y:S01]  /*21c0*/  IADD3.X R5, R5, UR5, RZ, P2, !PT ;  /* 0x0000000505057c10 */ /* 0x000fe200097fe4ff */
[----:B------:R-:W-:Y:S05]  /*21d0*/  @!P1 BRA `(.L_x_497) ;  /* 0x0000410000009947 */ /* 0x000fea0003800000 */
[----:B-1----:R1:W5:Y:S04]  /*21e0*/  LDG.E R237, [R4.64] ;  /* 0x0000002804ed7981 */ /* 0x002368000c1e1900 */
[----:B------:R1:W5:Y:S04]  /*21f0*/  LDG.E R236, [R4.64+0x20] ;  /* 0x0000202804ec7981 */ /* 0x000368000c1e1900 */
[----:B------:R1:W5:Y:S04]  /*2200*/  LDG.E R235, [R4.64+0x80] ;  /* 0x0000802804eb7981 */ /* 0x000368000c1e1900 */
[----:B------:R1:W5:Y:S01]  /*2210*/  LDG.E R234, [R4.64+0xa0] ;  /* 0x0000a02804ea7981 */ /* 0x000362000c1e1900 */
[----:B------:R-:W-:Y:S01]  /*2220*/  UIADD3 UR35, UR35, UR8, URZ ;  /* 0x0000000823237290 */ /* 0x000fe2000fffe03f */
[----:B------:R-:W-:Y:S01]  /*2230*/  IMAD.MOV.U32 R194, RZ, RZ, R3 ;  /* 0x000000ffffc27224 */ /* 0x000fe200078e0003 */
[----:B------:R-:W-:Y:S01]  /*2240*/  UMOV UR39, UR43 ;  /* 0x0000002b00277c82 */ /* 0x000fe20008000000 */
[----:B------:R-:W-:Y:S01]  /*2250*/  IMAD.MOV.U32 R127, RZ, RZ, RZ ;  /* 0x000000ffff7f7224 */ /* 0x000fe200078e00ff */
[----:B------:R-:W-:Y:S01]  /*2260*/  UIADD3 UR35, -UR36, 0x80, UR35 ;  /* 0x0000008024237890 */ /* 0x000fe2000fffe123 */
[----:B-1----:R-:W-:-:S02]  /*2270*/  IADD3 R5, R181, 0x1800, RZ ;  /* 0x00001800b5057810 */ /* 0x002fc40007ffe0ff */
[----:B------:R-:W-:Y:S02]  /*2280*/  IADD3 R4, R183, 0x1800, RZ ;  /* 0x00001800b7047810 */ /* 0x000fe40007ffe0ff */
[----:B------:R-:W-:Y:S02]  /*2290*/  SEL R5, R5, R181, !P0 ;  /* 0x000000b505057207 */ /* 0x000fe40004000000 */
[----:B------:R-:W-:-:S03]  /*22a0*/  SEL R4, R4, R183, !P0 ;  /* 0x000000b704047207 */ /* 0x000fc60004000000 */
[----:B------:R-:W-:Y:S02]  /*22b0*/  IMAD.SHL.U32 R3, R5, 0x2, RZ ;  /* 0x0000000205037824 */ /* 0x000fe400078e00ff */
[----:B------:R-:W-:Y:S02]  /*22c0*/  IMAD.SHL.U32 R174, R4, 0x2, RZ ;  /* 0x0000000204ae7824 */ /* 0x000fe400078e00ff */
[----:B------:R-:W-:Y:S01]  /*22d0*/  IMAD.MOV.U32 R4, RZ, RZ, c[0x0][0x1c0] ;  /* 0x00007000ff047624 */ /* 0x000fe200078e00ff */
[----:B------:R-:W-:Y:S01]  /*22e0*/  SHF.L.U64.HI R248, R23, 0x2, R0 ;  /* 0x0000000217f87819 */ /* 0x000fe20000010200 */
[----:B------:R-:W-:Y:S01]  /*22f0*/  IMAD.SHL.U32 R175, R183, 0x2, RZ ;  /* 0x00000002b7af7824 */ /* 0x000fe200078e00ff */
[----:B------:R-:W-:Y:S01]  /*2300*/  SHF.L.U32 R249, R23, 0x2, RZ ;  /* 0x0000000217f97819 */ /* 0x000fe200000006ff */
[----:B------:R-:W-:Y:S02]  /*2310*/  IMAD R4, R4, c[0x0][0x22c], RZ ;  /* 0x00008b0004047a24 */ /* 0x000fe400078e02ff */
[----:B------:R-:W-:Y:S02]  /*2320*/  IMAD.IADD R176, R175, 0x1, R182 ;  /* 0x00000001afb07824 */ /* 0x000fe400078e02b6 */
[C---:B------:R-:W-:Y:S01]  /*2330*/  IMAD.SHL.U32 R6, R4.reuse, 0x10, RZ ;  /* 0x0000001004067824 */ /* 0x040fe200078e00ff */
[----:B------:R-:W-:-:S04]  /*2340*/  SHF.L.U32 R238, R4, 0x3, RZ ;  /* 0x0000000304ee7819 */ /* 0x000fc800000006ff */
[C---:B------:R-:W-:Y:S02]  /*2350*/  IADD3 R4, R6.reuse, 0x40, RZ ;  /* 0x0000004006047810 */ /* 0x040fe40007ffe0ff */
[----:B------:R-:W-:-:S03]  /*2360*/  IADD3 R5, R6, 0x20, RZ ;  /* 0x0000002006057810 */ /* 0x000fc60007ffe0ff */
[C---:B------:R-:W-:Y:S01]  /*2370*/  IMAD.IADD R250, R238.reuse, 0x1, R4 ;  /* 0x00000001eefa7824 */ /* 0x040fe200078e0204 */
[----:B------:R-:W-:-:S03]  /*2380*/  IADD3 R251, R238, R5, RZ ;  /* 0x00000005eefb7210 */ /* 0x000fc60007ffe0ff */
[C---:B------:R-:W-:Y:S01]  /*2390*/  IMAD.IADD R0, R238.reuse, 0x1, R250 ;  /* 0x00000001ee007824 */ /* 0x040fe200078e02fa */
[----:B------:R-:W-:-:S03]  /*23a0*/  IADD3 R5, R238, R251, RZ ;  /* 0x000000fbee057210 */ /* 0x000fc60007ffe0ff */
[C---:B------:R-:W-:Y:S01]  /*23b0*/  IMAD.IADD R240, R238.reuse, 0x1, R0 ;  /* 0x00000001eef07824 */ /* 0x040fe200078e0200 */
[----:B------:R-:W-:-:S03]  /*23c0*/  IADD3 R242, R238, R5, RZ ;  /* 0x00000005eef27210 */ /* 0x000fc60007ffe0ff */
[C---:B------:R-:W-:Y:S01]  /*23d0*/  IMAD.IADD R239, R238.reuse, 0x1, R240 ;  /* 0x00000001eeef7824 */ /* 0x040fe200078e02f0 */
[----:B------:R-:W-:-:S03]  /*23e0*/  IADD3 R241, R238, R242, RZ ;  /* 0x000000f2eef17210 */ /* 0x000fc60007ffe0ff */
[C---:B------:R-:W-:Y:S01]  /*23f0*/  IMAD.IADD R243, R238.reuse, 0x1, R239 ;  /* 0x00000001eef37824 */ /* 0x040fe200078e02ef */
[----:B------:R-:W-:Y:S02]  /*2400*/  IADD3 R244, R238, R241, RZ ;  /* 0x000000f1eef47210 */ /* 0x000fe40007ffe0ff */
.L_x_500:
[----:B------:R-:W0:Y:S01]  /*2410*/  LDGDEPBAR ;  /* 0x00000000000079af */ /* 0x000e220000000000 */
[----:B------:R-:W-:Y:S01]  /*2420*/  IADD3 R0, R182, R174, RZ ;  /* 0x000000aeb6007210 */ /* 0x000fe20007ffe0ff */
[----:B------:R-:W-:Y:S01]  /*2430*/  USHF.L.U32 UR7, UR6, 0x6, URZ ;  /* 0x0000000606077899 */ /* 0x000fe2000800063f */
[----:B-----5:R-:W-:Y:S01]  /*2440*/  FSETP.NEU.FTZ.AND P1, PT, R237, -INF , PT ;  /* 0xff800000ed00780b */ /* 0x020fe20003f3d000 */
[----:B------:R-:W-:Y:S02]  /*2450*/  UISETP.GT.AND UP3, UPT, UR6, UR4, UPT ;  /* 0x000000040600728c */ /* 0x000fe4000bf64270 */
[----:B------:R-:W-:Y:S02]  /*2460*/  UISETP.GE.AND UP0, UPT, UR7, UR35, UPT ;  /* 0x000000230700728c */ /* 0x000fe4000bf06270 */
[----:B------:R-:W2:Y:S04]  /*2470*/  LDL R196, [R1+0x4] ;  /* 0x0000040001c47983 */ /* 0x000ea80000100800 */
[----:B------:R-:W3:Y:S01]  /*2480*/  LDL R195, [R1+0x8] ;  /* 0x0000080001c37983 */ /* 0x000ee20000100800 */
        /* <DEDUP_REMOVED lines=91> */
[----:B------:R-:W-:Y:S09]  /*2a40*/  FMUL.FTZ R16, R16, c[0x0][0x2ec] ;  /* 0x0000bb0010107a20 */ /* 0x000ff20000410000 */
[----:B------:R1:W-:Y:S01]  /*2a50*/  MUFU.TANH R217, R11 ;  /* 0x0000000b00d97308 */ /* 0x0003e20000002400 */
[----:B---3--:R-:W-:Y:S04]  /*2a60*/  MOV R8, UR7 ;  /* 0x0000000700087c02 */ /* 0x008fe80008000f00 */
[----:B------:R-:W-:Y:S05]  /*2a70*/  @!P0 IADD3 R8, R8, UR36, R196 ;  /* 0x0000002408088c10 */ /* 0x000fea000fffe0c4 */
[----:B------:R3:W2:Y:S10]  /*2a80*/  MUFU.TANH R197, R7 ;  /* 0x0000000700c57308 */ /* 0x0006b40000002400 */
[----:B------:R2:W-:Y:S01]  /*2a90*/  MUFU.TANH R210, R9 ;  /* 0x0000000900d27308 */ /* 0x0005e20000002400 */
[----:B-1----:R-:W-:Y:S05]  /*2aa0*/  FMUL.FTZ R11, R237, 1.4426950216293334961 ;  /* 0x3fb8aa3bed0b7820 */ /* 0x002fea0000410000 */
[----:B------:R-:W-:Y:S04]  /*2ab0*/  FSEL R11, R11, RZ, P1 ;  /* 0x000000ff0b0b7208 */ /* 0x000fe80000800000 */
[----:B------:R1:W-:Y:S01]  /*2ac0*/  MUFU.TANH R206, R13 ;  /* 0x0000000d00ce7308 */ /* 0x0003e20000002400 */
[----:B---3--:R-:W3:Y:S09]  /*2ad0*/  LDSM.16.M88.4 R4, [R172+0xd400] ;  /* 0x00d40000ac04783b */ /* 0x008ef20000000200 */
[----:B------:R4:W3:Y:S01]  /*2ae0*/  MUFU.TANH R215, R14 ;  /* 0x0000000e00d77308 */ /* 0x0008e20000002400 */
[----:B--2---:R-:W-:Y:S09]  /*2af0*/  MOV R9, R148 ;  /* 0x0000009400097202 */ /* 0x004ff20000000f00 */
[----:B------:R-:W-:Y:S01]  /*2b00*/  MUFU.TANH R168, R18 ;  /* 0x0000001200a87308 */ /* 0x000fe20000002400 */
[----:B-1----:R-:W-:Y:S04]  /*2b10*/  @!P0 IMNMX R13, R8, UR36, PT ;  /* 0x00000024080d8c17 */ /* 0x002fe8000b800200 */
[-C--:B------:R-:W-:Y:S05]  /*2b20*/  @!P0 ISETP.GE.AND P2, PT, R0, R13.reuse, PT ;  /* 0x0000000d0000820c */ /* 0x080fea0003f46270 */
[----:B------:R1:W-:Y:S01]  /*2b30*/  MUFU.TANH R218, R10 ;  /* 0x0000000a00da7308 */ /* 0x0003e20000002400 */
[----:B------:R-:W-:Y:S02]  /*2b40*/  @!P0 FSEL R9, R148, -INF , !P2 ;  /* 0xff80000094098808 */ /* 0x000fe40005000000 */
[----:B----4-:R-:W-:Y:S04]  /*2b50*/  @!P0 IADD3 R14, R0, 0x1, RZ ;  /* 0x00000001000e8810 */ /* 0x010fe80007ffe0ff */
[----:B------:R-:W-:Y:S03]  /*2b60*/  @!P0 ISETP.GE.AND P1, PT, R14, R13, PT ;  /* 0x0000000d0e00820c */ /* 0x000fe60003f26270 */
[----:B------:R-:W-:Y:S01]  /*2b70*/  MUFU.TANH R166, R19 ;  /* 0x0000001300a67308 */ /* 0x000fe20000002400 */
[-C--:B---3--:R-:W-:Y:S09]  /*2b80*/  HMMA.16816.F32 R20, R156, R4.reuse, R20 ;  /* 0x000000049c14723c */ /* 0x088ff20000001814 */
[----:B------:R2:W3:Y:S01]  /*2b90*/  MUFU.TANH R207, R12 ;  /* 0x0000000c00cf7308 */ /* 0x0004e20000002400 */
        /* <DEDUP_REMOVED lines=14> */
[C---:B--2---:R-:W-:Y:S01]  /*2c80*/  @!P0 IADD3 R12, R8.reuse, 0x8, RZ ;  /* 0x00000008080c8810 */ /* 0x044fe20007ffe0ff */
        /* <DEDUP_REMOVED lines=35> */
[----:B--2---:R-:W-:Y:S05]  /*2ec0*/  FMUL.FTZ R5, R235, 1.4426950216293334961 ;  /* 0x3fb8aa3beb057820 */ /* 0x004fea0000410000 */
        /* <DEDUP_REMOVED lines=13> */
[--C-:B--2---:R-:W-:Y:S01]  /*2fa0*/  FFMA.FTZ R17, R4, c[0x0][0x23c], -R5.reuse ;  /* 0x00008f0004117a23 */ /* 0x104fe20000010805 */
[----:B------:R2:W-:Y:S01]  /*2fb0*/  MUFU.EX2 R229, R15 ;  /* 0x0000000f00e57308 */ /* 0x0005e20000000800 */
[----:B------:R-:W-:Y:S02]  /*2fc0*/  FSEL R4, R16, RZ, P1 ;  /* 0x000000ff10047208 */ /* 0x000fe40000800000 */
[----:B------:R-:W-:Y:S02]  /*2fd0*/  @!P0 ISETP.GE.AND P1, PT, R14, R8, PT ;  /* 0x000000080e00820c */ /* 0x000fe40003f26270 */
[----:B------:R-:W-:Y:S02]  /*2fe0*/  MOV R14, R217 ;  /* 0x000000d9000e7202 */ /* 0x000fe40000000f00 */
[----:B------:R-:W-:Y:S02]  /*2ff0*/  @!P0 FSEL R14, R217, -INF , !P1 ;  /* 0xff800000d90e8808 */ /* 0x000fe40004800000 */
[----:B---3--:R-:W-:Y:S01]  /*3000*/  MOV R16, R207 ;  /* 0x000000cf00107202 */ /* 0x008fe20000000f00 */
[----:B------:R-:W-:Y:S02]  /*3010*/  MUFU.EX2 R228, R17 ;  /* 0x0000001100e47308 */ /* 0x000fe40000000800 */
[--C-:B------:R-:W-:Y:S08]  /*3020*/  FFMA.FTZ R14, R14, c[0x0][0x23c], -R4.reuse ;  /* 0x00008f000e0e7a23 */ /* 0x100ff00000010804 */
[----:B------:R3:W-:Y:S01]  /*3030*/  MUFU.EX2 R232, R14 ;  /* 0x0000000e00e87308 */ /* 0x0007e20000000800 */
[----:B--2---:R-:W-:Y:S02]  /*3040*/  MOV R15, R218 ;  /* 0x000000da000f7202 */ /* 0x004fe40000000f00 */
[----:B------:R-:W-:Y:S07]  /*3050*/  @!P0 FSEL R15, R218, -INF , !P2 ;  /* 0xff800000da0f8808 */ /* 0x000fee0005000000 */
[----:B------:R-:W2:Y:S01]  /*3060*/  MUFU.TANH R167, R23 ;  /* 0x0000001700a77308 */ /* 0x000ea20000002400 */
[--C-:B------:R-:W-:Y:S09]  /*3070*/  FFMA.FTZ R15, R15, c[0x0][0x23c], -R4.reuse ;  /* 0x00008f000f0f7a23 */ /* 0x100ff20000010804 */
[----:B------:R1:W-:Y:S01]  /*3080*/  MUFU.EX2 R233, R15 ;  /* 0x0000000f00e97308 */ /* 0x0003e20000000800 */
[C---:B---3--:R-:W-:Y:S09]  /*3090*/  @!P0 IADD3 R14, R0.reuse, 0x9, RZ ;  /* 0x00000009000e8810 */ /* 0x048ff20007ffe0ff */
[----:B------:R-:W3:Y:S10]  /*30a0*/  MUFU.TANH R196, R24 ;  /* 0x0000001800c47308 */ /* 0x000ef40000002400 */
[----:B------:R-:W2:Y:S01]  /*30b0*/  MUFU.TANH R195, R25 ;  /* 0x0000001900c37308 */ /* 0x000ea20000002400 */
[----:B-1----:R-:W-:Y:S04]  /*30c0*/  @!P0 IADD3 R15, R0, 0x8, RZ ;  /* 0x00000008000f8810 */ /* 0x002fe80007ffe0ff */
[-C--:B------:R-:W-:Y:S05]  /*30d0*/  @!P0 ISETP.GE.AND P1, PT, R15, R9.reuse, PT ;  /* 0x000000090f00820c */ /* 0x080fea0003f26270 */
[----:B------:R-:W1:Y:S01]  /*30e0*/  MUFU.TANH R209, R26 ;  /* 0x0000001a00d17308 */ /* 0x000e620000002400 */
[----:B------:R-:W-:Y:S02]  /*30f0*/  @!P0 FSEL R16, R207, -INF , !P1 ;  /* 0xff800000cf108808 */ /* 0x000fe40004800000 */
[----:B------:R-:W-:Y:S03]  /*3100*/  @!P0 ISETP.GE.AND P1, PT, R14, R9, PT ;  /* 0x000000090e00820c */ /* 0x000fe60003f26270 */
[--C-:B------:R-:W-:Y:S01]  /*3110*/  FFMA.FTZ R17, R16, c[0x0][0x23c], -R5.reuse ;  /* 0x00008f0010117a23 */ /* 0x100fe20000010805 */
[----:B------:R-:W-:Y:S02]  /*3120*/  MOV R16, R206 ;  /* 0x000000ce00107202 */ /* 0x000fe40000000f00 */
[----:B------:R-:W-:Y:S01]  /*3130*/  @!P0 FSEL R16, R206, -INF , !P1 ;  /* 0xff800000ce108808 */ /* 0x000fe20004800000 */
[----:B------:R-:W1:Y:S01]  /*3140*/  MUFU.TANH R208, R27 ;  /* 0x0000001b00d07308 */ /* 0x000e620000002400 */
[-C--:B------:R-:W-:Y:S03]  /*3150*/  @!P0 ISETP.GE.AND P1, PT, R15, R8.reuse, PT ;  /* 0x000000080f00820c */ /* 0x080fe60003f26270 */
        /* <DEDUP_REMOVED lines=17> */
[-C--:B------:R-:W-:Y:S05]  /*3270*/  @!P0 ISETP.GE.AND P1, PT, R14, R13.reuse, PT ;  /* 0x0000000d0e00820c */ /* 0x080fea0003f26270 */
[----:B------:R-:W1:Y:S01]  /*3280*/  MUFU.TANH R149, R33 ;  /* 0x0000002100957308 */ /* 0x000e620000002400 */
[--C-:B------:R-:W-:Y:S01]  /*3290*/  FFMA.FTZ R7, R6, c[0x0][0x23c], -R11.reuse ;  /* 0x00008f0006077a23 */ /* 0x100fe2000001080b */
[----:B------:R-:W-:Y:S02]  /*32a0*/  MOV R6, R154 ;  /* 0x0000009a00067202 */ /* 0x000fe40000000f00 */
[----:B------:R-:W-:Y:S02]  /*32b0*/  @!P0 FSEL R6, R154, -INF , !P1 ;  /* 0xff8000009a068808 */ /* 0x000fe40004800000 */
[----:B------:R-:W-:Y:S04]  /*32c0*/  @!P0 ISETP.GE.AND P1, PT, R15, R12, PT ;  /* 0x0000000c0f00820c */ /* 0x000fe80003f26270 */
        /* <DEDUP_REMOVED lines=105> */
[----:B------:R3:W-:Y:S04]  /*3960*/  MUFU.EX2 R220, R4 ;  /* 0x0000000400dc7308 */ /* 0x0007e80000000800 */
        /* <DEDUP_REMOVED lines=102> */
[----:B------:R-:W2:Y:S03]  /*3fd0*/  LDG.E R5, [R146.64+0x20] ;  /* 0x0000202892057981 */ /* 0x000ea6000c1e1900 */
[----:B------:R-:W-:Y:S01]  /*3fe0*/  FMUL.FTZ R4, R201, R4 ;  /* 0x00000004c9047220 */ /* 0x000fe20000410000 */
[----:B------:R-:W-:Y:S03]  /*3ff0*/  MOV R201, c[0x0][0x1c0] ;  /* 0x0000700000c97a02 */ /* 0x000fe60000000f00 */
[----:B------:R-:W-:Y:S02]  /*4000*/  FMUL.FTZ R148, R4, R0 ;  /* 0x0000000004947220 */ /* 0x000fe40000410000 */
[----:B------:R-:W-:Y:S01]  /*4010*/  IMAD R201, R201, c[0x0][0x22c], RZ ;  /* 0x00008b00c9c97a24 */ /* 0x000fe200078e02ff */
[----:B------:R-:W3:Y:S04]  /*4020*/  LDG.E R4, [R146.64+0x80] ;  /* 0x0000802892047981 */ /* 0x000ee8000c1e1900 */
[----:B------:R-:W4:Y:S01]  /*4030*/  LDG.E R0, [R146.64+0xa0] ;  /* 0x0000a02892007981 */ /* 0x000f22000c1e1900 */
[C---:B------:R-:W-:Y:S01]  /*4040*/  FADD.FTZ R16, -R144.reuse, R16 ;  /* 0x0000001090107221 */ /* 0x040fe20000010100 */
[----:B------:R-:W-:Y:S01]  /*4050*/  LEA R201, -R201, RZ, 0x6 ;  /* 0x000000ffc9c97211 */ /* 0x000fe200078e31ff */
[----:B------:R-:W-:Y:S03]  /*4060*/  FADD.FTZ R17, -R144, R17 ;  /* 0x0000001190117221 */ /* 0x000fe60000010100 */
[C---:B------:R-:W-:Y:S04]  /*4070*/  LEA R184, P0, R201.reuse, R184, 0x2 ;  /* 0x000000b8c9b87211 */ /* 0x040fe800078010ff */
[----:B------:R-:W-:Y:S02]  /*4080*/  LEA.HI.X.SX32 R185, R201, R185, 0x2, P0 ;  /* 0x000000b9c9b97211 */ /* 0x000fe400000f16ff */
[----:B------:R-:W-:Y:S01]  /*4090*/  PLOP3.LUT P0, PT, PT, PT, UP3, 0x80, 0x0 ;  /* 0x000000000000781c */ /* 0x000fe20003f0f038 */
[-C--:B-1----:R-:W-:Y:S08]  /*40a0*/  HMMA.16816.F32 R20, R140, R132.reuse, R20 ;  /* 0x000000848c14723c */ /* 0x082ff00000001814 */
[C---:B------:R-:W-:Y:S07]  /*40b0*/  HMMA.16816.F32 R24, R136.reuse, R132, R24 ;  /* 0x000000848818723c */ /* 0x040fee0000001818 */
[----:B------:R-:W-:Y:S01]  /*40c0*/  FFMA.FTZ R132, -R164, R164, 1 ;  /* 0x3f800000a4847423 */ /* 0x000fe200000101a4 */
[-C--:B------:R-:W-:Y:S04]  /*40d0*/  HMMA.16816.F32 R28, R136, R134.reuse, R28 ;  /* 0x00000086881c723c */ /* 0x080fe8000000181c */
[----:B------:R-:W-:Y:S02]  /*40e0*/  FMUL.FTZ R132, R132, c[0x0][0x2ec] ;  /* 0x0000bb0084847a20 */ /* 0x000fe40000410000 */
[----:B------:R-:W-:Y:S02]  /*40f0*/  FMUL.FTZ R133, R159, R16 ;  /* 0x000000109f857220 */ /* 0x000fe40000410000 */
[----:B------:R-:W-:Y:S01]  /*4100*/  FMUL.FTZ R145, R145, R132 ;  /* 0x0000008491917220 */ /* 0x000fe20000410000 */
[----:B------:R-:W-:Y:S04]  /*4110*/  HMMA.16816.F32 R32, R140, R134, R32 ;  /* 0x000000868c20723c */ /* 0x000fe80000001820 */
[----:B------:R-:W-:Y:S02]  /*4120*/  FMUL.FTZ R132, R158, R17 ;  /* 0x000000119e847220 */ /* 0x000fe40000410000 */
[----:B------:R-:W-:Y:S02]  /*4130*/  FFMA.FTZ R17, -R162, R162, 1 ;  /* 0x3f800000a2117423 */ /* 0x000fe400000101a2 */
[----:B------:R-:W-:Y:S04]  /*4140*/  FFMA.FTZ R16, -R154, R154, 1 ;  /* 0x3f8000009a107423 */ /* 0x000fe8000001019a */
[----:B------:R-:W-:Y:S02]  /*4150*/  FADD.FTZ R20, -R144, R20 ;  /* 0x0000001490147221 */ /* 0x000fe40000010100 */
[----:B------:R-:W-:Y:S02]  /*4160*/  FMUL.FTZ R17, R17, c[0x0][0x2ec] ;  /* 0x0000bb0011117a20 */ /* 0x000fe40000410000 */
[----:B------:R-:W-:Y:S02]  /*4170*/  FMUL.FTZ R16, R16, c[0x0][0x2ec] ;  /* 0x0000bb0010107a20 */ /* 0x000fe40000410000 */
[----:B------:R-:W-:Y:S02]  /*4180*/  FMUL.FTZ R135, R157, R20 ;  /* 0x000000149d877220 */ /* 0x000fe40000410000 */
[----:B------:R-:W-:Y:S02]  /*4190*/  FMUL.FTZ R141, R133, R17 ;  /* 0x00000011858d7220 */ /* 0x000fe40000410000 */
[----:B------:R-:W-:Y:S02]  /*41a0*/  FMUL.FTZ R140, R132, R16 ;  /* 0x00000010848c7220 */ /* 0x000fe40000410000 */
[C---:B------:R-:W-:Y:S02]  /*41b0*/  FADD.FTZ R20, -R144.reuse, R32 ;  /* 0x0000002090147221 */ /* 0x040fe40000010100 */
[----:B------:R-:W-:Y:S02]  /*41c0*/  FADD.FTZ R32, -R144, R33 ;  /* 0x0000002190207221 */ /* 0x000fe40000010100 */
[----:B------:R-:W-:Y:S02]  /*41d0*/  FFMA.FTZ R17, -R150, R150, 1 ;  /* 0x3f80000096117423 */ /* 0x000fe40000010196 */
[----:B------:R-:W-:Y:S02]  /*41e0*/  FFMA.FTZ R16, -R149, R149, 1 ;  /* 0x3f80000095107423 */ /* 0x000fe40000010195 */
[----:B------:R-:W-:Y:S02]  /*41f0*/  FADD.FTZ R21, -R144, R21 ;  /* 0x0000001590157221 */ /* 0x000fe40000010100 */
[----:B------:R-:W-:Y:S02]  /*4200*/  FMUL.FTZ R33, R155, R20 ;  /* 0x000000149b217220 */ /* 0x000fe40000410000 */
[----:B------:R-:W-:Y:S02]  /*4210*/  FMUL.FTZ R32, R153, R32 ;  /* 0x0000002099207220 */ /* 0x000fe40000410000 */
[----:B------:R-:W-:Y:S02]  /*4220*/  FMUL.FTZ R17, R17, c[0x0][0x2ec] ;  /* 0x0000bb0011117a20 */ /* 0x000fe40000410000 */
[----:B------:R-:W-:Y:S02]  /*4230*/  FMUL.FTZ R16, R16, c[0x0][0x2ec] ;  /* 0x0000bb0010107a20 */ /* 0x000fe40000410000 */
        /* <DEDUP_REMOVED lines=9> */
[----:B------:R-:W-:Y:S04]  /*42d0*/  FFMA.FTZ R21, -R206, R206, 1 ;  /* 0x3f800000ce157423 */ /* 0x000fe800000101ce */
[----:B------:R-:W-:Y:S02]  /*42e0*/  FMUL.FTZ R21, R21, c[0x0][0x2ec] ;  /* 0x0000bb0015157a20 */ /* 0x000fe40000410000 */
[C---:B--2---:R-:W-:Y:S02]  /*42f0*/  FADD.FTZ R17, -R5.reuse, R6 ;  /* 0x0000000605117221 */ /* 0x044fe40000010100 */
        /* <DEDUP_REMOVED lines=15> */
[----:B------:R-:W-:Y:S02]  /*43f0*/  FMUL.FTZ R7, R7, c[0x0][0x2ec] ;  /* 0x0000bb0007077a20 */ /* 0x000fe40000410000 */
[----:B------:R-:W-:Y:S02]  /*4400*/  FMUL.FTZ R6, R6, c[0x0][0x2ec] ;  /* 0x0000bb0006067a20 */ /* 0x000fe40000410000 */
[C---:B------:R-:W-:Y:S02]  /*4410*/  FADD.FTZ R20, -R5.reuse, R22 ;  /* 0x0000001605147221 */ /* 0x040fe40000010100 */
[C---:B------:R-:W-:Y:S02]  /*4420*/  FADD.FTZ R19, -R5.reuse, R23 ;  /* 0x0000001705137221 */ /* 0x040fe40000010100 */
[C---:B------:R-:W-:Y:S02]  /*4430*/  FADD.FTZ R18, -R5.reuse, R34 ;  /* 0x0000002205127221 */ /* 0x040fe40000010100 */
[----:B------:R-:W-:Y:S02]  /*4440*/  FADD.FTZ R35, -R5, R35 ;  /* 0x0000002305237221 */ /* 0x000fe40000010100 */
[----:B------:R-:W-:Y:S02]  /*4450*/  FMUL.FTZ R133, R17, R7 ;  /* 0x0000000711857220 */ /* 0x000fe40000410000 */
[----:B------:R-:W-:Y:S02]  /*4460*/  FMUL.FTZ R132, R16, R6 ;  /* 0x0000000610847220 */ /* 0x000fe40000410000 */
[----:B------:R-:W-:Y:S02]  /*4470*/  FFMA.FTZ R7, -R167, R167, 1 ;  /* 0x3f800000a7077423 */ /* 0x000fe400000101a7 */
[----:B------:R-:W-:Y:S02]  /*4480*/  FFMA.FTZ R6, -R152, R152, 1 ;  /* 0x3f80000098067423 */ /* 0x000fe40000010198 */
[----:B------:R-:W-:Y:S02]  /*4490*/  FFMA.FTZ R5, -R151, R151, 1 ;  /* 0x3f80000097057423 */ /* 0x000fe40000010197 */
        /* <DEDUP_REMOVED lines=9> */
[C---:B---3--:R-:W-:Y:S02]  /*4530*/  FADD.FTZ R5, -R4.reuse, R8 ;  /* 0x0000000804057221 */ /* 0x048fe40000010100 */
[C---:B------:R-:W-:Y:S02]  /*4540*/  FADD.FTZ R6, -R4.reuse, R9 ;  /* 0x0000000904067221 */ /* 0x040fe40000010100 */
[----:B------:R-:W-:Y:S02]  /*4550*/  FADD.FTZ R9, -R4, R12 ;  /* 0x0000000c04097221 */ /* 0x000fe40000010100 */
        /* <DEDUP_REMOVED lines=9> */
[C---:B------:R-:W-:Y:S02]  /*45f0*/  FADD.FTZ R24, -R4.reuse, R24 ;  /* 0x0000001804187221 */ /* 0x040fe40000010100 */
        /* <DEDUP_REMOVED lines=8> */
[----:B------:R-:W-:Y:S02]  /*4680*/  FFMA.FTZ R24, -R196, R196, 1 ;  /* 0x3f800000c4187423 */ /* 0x000fe400000101c4 */
[----:B------:R-:W-:Y:S02]  /*4690*/  FFMA.FTZ R23, -R195, R195, 1 ;  /* 0x3f800000c3177423 */ /* 0x000fe400000101c3 */
[----:B------:R-:W-:Y:S02]  /*46a0*/  FFMA.FTZ R28, -R165, R165, 1 ;  /* 0x3f800000a51c7423 */ /* 0x000fe400000101a5 */
[----:B------:R-:W-:Y:S02]  /*46b0*/  FMUL.FTZ R5, R216, R5 ;  /* 0x00000005d8057220 */ /* 0x000fe40000410000 */
[----:B------:R-:W-:Y:S02]  /*46c0*/  FMUL.FTZ R6, R213, R6 ;  /* 0x00000006d5067220 */ /* 0x000fe40000410000 */
[----:B------:R-:W-:Y:S02]  /*46d0*/  FMUL.FTZ R24, R24, c[0x0][0x2ec] ;  /* 0x0000bb0018187a20 */ /* 0x000fe40000410000 */
[----:B------:R-:W-:Y:S02]  /*46e0*/  FMUL.FTZ R23, R23, c[0x0][0x2ec] ;  /* 0x0000bb0017177a20 */ /* 0x000fe40000410000 */
[----:B------:R-:W-:Y:S02]  /*46f0*/  FMUL.FTZ R28, R28, c[0x0][0x2ec] ;  /* 0x0000bb001c1c7a20 */ /* 0x000fe40000410000 */
[----:B------:R-:W-:Y:S02]  /*4700*/  FFMA.FTZ R16, -R169, R169, 1 ;  /* 0x3f800000a9107423 */ /* 0x000fe400000101a9 */
[----:B------:R-:W-:Y:S02]  /*4710*/  FFMA.FTZ R25, -R163, R163, 1 ;  /* 0x3f800000a3197423 */ /* 0x000fe400000101a3 */
[----:B------:R-:W-:Y:S02]  /*4720*/  FMUL.FTZ R24, R4, R24 ;  /* 0x0000001804187220 */ /* 0x000fe40000410000 */
[----:B------:R-:W-:Y:S02]  /*4730*/  FMUL.FTZ R23, R5, R23 ;  /* 0x0000001705177220 */ /* 0x000fe40000410000 */
[----:B------:R-:W-:Y:S02]  /*4740*/  FMUL.FTZ R28, R6, R28 ;  /* 0x0000001c061c7220 */ /* 0x000fe40000410000 */
[C---:B----4-:R-:W-:Y:S02]  /*4750*/  FADD.FTZ R4, -R0.reuse, R10 ;  /* 0x0000000a00047221 */ /* 0x050fe40000010100 */
[C---:B------:R-:W-:Y:S02]  /*4760*/  FADD.FTZ R10, -R0.reuse, R11 ;  /* 0x0000000b000a7221 */ /* 0x040fe40000010100 */
[----:B------:R-:W-:Y:S02]  /*4770*/  FADD.FTZ R11, -R0, R14 ;  /* 0x0000000e000b7221 */ /* 0x000fe40000010100 */
[----:B------:R-:W-:Y:S02]  /*4780*/  FFMA.FTZ R5, -R218, R218, 1 ;  /* 0x3f800000da057423 */ /* 0x000fe400000101da */
[----:B------:R-:W-:Y:S02]  /*4790*/  FFMA.FTZ R13, -R217, R217, 1 ;  /* 0x3f800000d90d7423 */ /* 0x000fe400000101d9 */
[----:B------:R-:W-:Y:S02]  /*47a0*/  FFMA.FTZ R6, -R215, R215, 1 ;  /* 0x3f800000d7067423 */ /* 0x000fe400000101d7 */
[----:B------:R-:W-:Y:S02]  /*47b0*/  FMUL.FTZ R20, R203, R20 ;  /* 0x00000014cb147220 */ /* 0x000fe40000410000 */
[----:B------:R-:W-:Y:S02]  /*47c0*/  FMUL.FTZ R16, R16, c[0x0][0x2ec] ;  /* 0x0000bb0010107a20 */ /* 0x000fe40000410000 */
[----:B------:R-:W-:Y:S02]  /*47d0*/  FMUL.FTZ R12, R221, R12 ;  /* 0x0000000cdd0c7220 */ /* 0x000fe40000410000 */
        /* <DEDUP_REMOVED lines=23> */
[----:B------:R-:W-:Y:S02]  /*4950*/  FFMA.FTZ R19, -R199, R199, 1 ;  /* 0x3f800000c7137423 */ /* 0x000fe400000101c7 */
        /* <DEDUP_REMOVED lines=34> */
.L_x_498:
        /* <DEDUP_REMOVED lines=118> */
.L_x_499:
        /* <DEDUP_REMOVED lines=9> */
[----:B------:R-:W-:Y:S01]  /*5370*/  IMAD R157, R157, 0x18, RZ ;  /* 0x000000189d9d7824 */ /* 0x000fe200078e02ff */
[----:B------:R-:W-:Y:S01]  /*5380*/  UISETP.GT.AND UP2, UPT, UR6, UR4, UPT ;  /* 0x000000040600728c */ /* 0x000fe2000bf44270 */
[----:B------:R-:W-:Y:S01]  /*5390*/  IMAD.SHL.U32 R158, R158, 0x20, RZ ;  /* 0x000000209e9e7824 */ /* 0x000fe200078e00ff */
[----:B------:R-:W3:Y:S01]  /*53a0*/  LDSM.16.MT88.4 R28, [R0+0xd000] ;  /* 0x00d00000001c783b */ /* 0x000ee20000004200 */
[----:B------:R-:W-:Y:S01]  /*53b0*/  IMAD.MOV.U32 R160, RZ, RZ, c[0x0][0x1c0] ;  /* 0x00007000ffa07624 */ /* 0x000fe200078e00ff */
[----:B------:R-:W-:Y:S01]  /*53c0*/  UIADD3 UR6, UR6, -0x1, URZ ;  /* 0xffffffff06067890 */ /* 0x000fe2000fffe03f */
[----:B------:R-:W-:Y:S01]  /*53d0*/  IMAD.MOV.U32 R159, RZ, RZ, c[0x0][0x1c0] ;  /* 0x00007000ff9f7624 */ /* 0x000fe200078e00ff */
[----:B------:R-:W4:Y:S01]  /*53e0*/  LDL R156, [R1] ;  /* 0x00000000019c7983 */ /* 0x000f220000100800 */
[----:B------:R-:W-:Y:S02]  /*53f0*/  IMAD R160, R160, c[0x0][0x22c], RZ ;  /* 0x00008b00a0a07a24 */ /* 0x000fe400078e02ff */
[----:B------:R-:W-:Y:S01]  /*5400*/  IMAD R159, R159, c[0x0][0x22c], RZ ;  /* 0x00008b009f9f7a24 */ /* 0x000fe200078e02ff */
[----:B------:R-:W-:Y:S01]  /*5410*/  LDSM.16.M88.4 R32, [R178] ;  /* 0x00000000b220783b */ /* 0x000fe20000000200 */
[----:B------:R-:W-:Y:S02]  /*5420*/  IMAD R160, R160, 0x28, RZ ;  /* 0x00000028a0a07824 */ /* 0x000fe400078e02ff */
[----:B------:R-:W-:Y:S01]  /*5430*/  IMAD R159, R159, 0x30, RZ ;  /* 0x000000309f9f7824 */ /* 0x000fe200078e02ff */
[----:B------:R-:W1:Y:S04]  /*5440*/  LDSM.16.MT88.4 R132, [R0+0x9400] ;  /* 0x009400000084783b */ /* 0x000e680000004200 */
[----:B------:R-:W1:Y:S04]  /*5450*/  LDSM.16.MT88.4 R136, [R0+0xb400] ;  /* 0x00b400000088783b */ /* 0x000e680000004200 */
[----:B------:R-:W1:Y:S04]  /*5460*/  LDSM.16.MT88.4 R140, [R0+0xd400] ;  /* 0x00d40000008c783b */ /* 0x000e680000004200 */
[----:B------:R-:W-:Y:S04]  /*5470*/  LDSM.16.M88.4 R144, [R180] ;  /* 0x00000000b490783b */ /* 0x000fe80000000200 */
[----:B------:R-:W1:Y:S02]  /*5480*/  LDSM.16.MT88.4 R148, [R0+0x9800] ;  /* 0x009800000094783b */ /* 0x000e640000004200 */
[C---:B-12---:R-:W-:Y:S02]  /*5490*/  HMMA.16816.F32 R4, R24.reuse, R8, RZ ;  /* 0x000000081804723c */ /* 0x046fe400000018ff */
[----:B------:R-:W-:Y:S06]  /*54a0*/  LDSM.16.MT88.4 R152, [R0+0x9c00] ;  /* 0x009c00000098783b */ /* 0x000fec0000004200 */
[C---:B------:R-:W-:Y:S08]  /*54b0*/  HMMA.16816.F32 R8, R24.reuse, R10, RZ ;  /* 0x0000000a1808723c */ /* 0x040ff000000018ff */
[C---:B---3--:R-:W-:Y:S08]  /*54c0*/  HMMA.16816.F32 R12, R24.reuse, R16, RZ ;  /* 0x00000010180c723c */ /* 0x048ff000000018ff */
[C---:B------:R-:W-:Y:S08]  /*54d0*/  HMMA.16816.F32 R16, R24.reuse, R18, RZ ;  /* 0x000000121810723c */ /* 0x040ff000000018ff */
[C---:B------:R-:W-:Y:S08]  /*54e0*/  HMMA.16816.F32 R20, R24.reuse, R28, RZ ;  /* 0x0000001c1814723c */ /* 0x040ff000000018ff */
[----:B------:R-:W-:Y:S01]  /*54f0*/  HMMA.16816.F32 R24, R24, R30, RZ ;  /* 0x0000001e1818723c */ /* 0x000fe200000018ff */
[----:B------:R-:W1:Y:S07]  /*5500*/  LDSM.16.MT88.4 R28, [R0+0xb800] ;  /* 0x00b80000001c783b */ /* 0x000e6e0000004200 */
[C---:B------:R-:W-:Y:S08]  /*5510*/  HMMA.16816.F32 R4, R32.reuse, R132, R4 ;  /* 0x000000842004723c */ /* 0x040ff00000001804 */
[C---:B------:R-:W-:Y:S01]  /*5520*/  HMMA.16816.F32 R8, R32.reuse, R134, R8 ;  /* 0x000000862008723c */ /* 0x040fe20000001808 */
[----:B------:R-:W2:Y:S07]  /*5530*/  LDSM.16.MT88.4 R132, [R0+0xd800] ;  /* 0x00d800000084783b */ /* 0x000eae0000004200 */
[C---:B------:R-:W-:Y:S08]  /*5540*/  HMMA.16816.F32 R12, R32.reuse, R136, R12 ;  /* 0x00000088200c723c */ /* 0x040ff0000000180c */
[C---:B------:R-:W-:Y:S01]  /*5550*/  HMMA.16816.F32 R16, R32.reuse, R138, R16 ;  /* 0x0000008a2010723c */ /* 0x040fe20000001810 */
[----:B------:R-:W3:Y:S07]  /*5560*/  LDSM.16.M88.4 R136, [R179] ;  /* 0x00000000b388783b */ /* 0x000eee0000000200 */
[C---:B------:R-:W-:Y:S08]  /*5570*/  HMMA.16816.F32 R20, R32.reuse, R140, R20 ;  /* 0x0000008c2014723c */ /* 0x040ff00000001814 */
[----:B------:R-:W-:Y:S01]  /*5580*/  HMMA.16816.F32 R24, R32, R142, R24 ;  /* 0x0000008e2018723c */ /* 0x000fe20000001818 */
[----:B------:R-:W3:Y:S04]  /*5590*/  LDSM.16.MT88.4 R32, [R0+0xbc00] ;  /* 0x00bc00000020783b */ /* 0x000ee80000004200 */
[----:B------:R-:W3:Y:S03]  /*55a0*/  LDSM.16.MT88.4 R140, [R0+0xdc00] ;  /* 0x00dc0000008c783b */ /* 0x000ee60000004200 */
[C---:B------:R-:W-:Y:S08]  /*55b0*/  HMMA.16816.F32 R4, R144.reuse, R148, R4 ;  /* 0x000000949004723c */ /* 0x040ff00000001804 */
[C---:B------:R-:W-:Y:S01]  /*55c0*/  HMMA.16816.F32 R8, R144.reuse, R150, R8 ;  /* 0x000000969008723c */ /* 0x040fe20000001808 */
[----:B------:R-:W-:Y:S07]  /*55d0*/  LDSM.16.MT88.4 R148, [R0+0xa000] ;  /* 0x00a000000094783b */ /* 0x000fee0000004200 */
[C---:B-1----:R-:W-:Y:S08]  /*55e0*/  HMMA.16816.F32 R12, R144.reuse, R28, R12 ;  /* 0x0000001c900c723c */ /* 0x042ff0000000180c */
[C---:B------:R-:W-:Y:S01]  /*55f0*/  HMMA.16816.F32 R16, R144.reuse, R30, R16 ;  /* 0x0000001e9010723c */ /* 0x040fe20000001810 */
[----:B------:R-:W1:Y:S07]  /*5600*/  LDSM.16.M88.4 R28, [R177+0x2000] ;  /* 0x00200000b11c783b */ /* 0x000e6e0000000200 */
[C---:B--2---:R-:W-:Y:S08]  /*5610*/  HMMA.16816.F32 R20, R144.reuse, R132, R20 ;  /* 0x000000849014723c */ /* 0x044ff00000001814 */
[----:B------:R-:W-:Y:S01]  /*5620*/  HMMA.16816.F32 R24, R144, R134, R24 ;  /* 0x000000869018723c */ /* 0x000fe20000001818 */
[----:B------:R-:W2:Y:S04]  /*5630*/  LDSM.16.MT88.4 R132, [R0+0xc000] ;  /* 0x00c000000084783b */ /* 0x000ea80000004200 */
[----:B------:R-:W1:Y:S03]  /*5640*/  LDSM.16.MT88.4 R144, [R0+0xe000] ;  /* 0x00e000000090783b */ /* 0x000e660000004200 */
[C---:B---3--:R-:W-:Y:S08]  /*5650*/  HMMA.16816.F32 R4, R136.reuse, R152, R4 ;  /* 0x000000988804723c */ /* 0x048ff00000001804 */
[C---:B------:R-:W-:Y:S01]  /*5660*/  HMMA.16816.F32 R8, R136.reuse, R154, R8 ;  /* 0x0000009a8808723c */ /* 0x040fe20000001808 */
[----:B------:R-:W-:Y:S07]  /*5670*/  LDSM.16.MT88.4 R152, [R0+0xa800] ;  /* 0x00a800000098783b */ /* 0x000fee0000004200 */
[C---:B------:R-:W-:Y:S08]  /*5680*/  HMMA.16816.F32 R12, R136.reuse, R32, R12 ;  /* 0x00000020880c723c */ /* 0x040ff0000000180c */
[C---:B------:R-:W-:Y:S01]  /*5690*/  HMMA.16816.F32 R16, R136.reuse, R34, R16 ;  /* 0x000000228810723c */ /* 0x040fe20000001810 */
[----:B------:R-:W-:Y:S07]  /*56a0*/  LDSM.16.M88.4 R32, [R178+0x2000] ;  /* 0x00200000b220783b */ /* 0x000fee0000000200 */
[C---:B------:R-:W-:Y:S08]  /*56b0*/  HMMA.16816.F32 R20, R136.reuse, R140, R20 ;  /* 0x0000008c8814723c */ /* 0x040ff00000001814 */
[----:B------:R-:W-:Y:S01]  /*56c0*/  HMMA.16816.F32 R24, R136, R142, R24 ;  /* 0x0000008e8818723c */ /* 0x000fe20000001818 */
[----:B------:R-:W3:Y:S04]  /*56d0*/  LDSM.16.MT88.4 R136, [R0+0xa400] ;  /* 0x00a400000088783b */ /* 0x000ee80000004200 */
[----:B------:R-:W3:Y:S03]  /*56e0*/  LDSM.16.MT88.4 R140, [R0+0xc400] ;  /* 0x00c40000008c783b */ /* 0x000ee60000004200 */
[C---:B-1----:R-:W-:Y:S08]  /*56f0*/  HMMA.16816.F32 R4, R28.reuse, R148, R4 ;  /* 0x000000941c04723c */ /* 0x042ff00000001804 */
[C---:B------:R-:W-:Y:S01]  /*5700*/  HMMA.16816.F32 R8, R28.reuse, R150, R8 ;  /* 0x000000961c08723c */ /* 0x040fe20000001808 */
[----:B------:R-:W1:Y:S07]  /*5710*/  LDSM.16.MT88.4 R148, [R0+0xe400] ;  /* 0x00e400000094783b */ /* 0x000e6e0000004200 */
[C---:B--2---:R-:W-:Y:S08]  /*5720*/  HMMA.16816.F32 R12, R28.reuse, R132, R12 ;  /* 0x000000841c0c723c */ /* 0x044ff0000000180c */
[C---:B------:R-:W-:Y:S01]  /*5730*/  HMMA.16816.F32 R16, R28.reuse, R134, R16 ;  /* 0x000000861c10723c */ /* 0x040fe20000001810 */
[----:B------:R-:W2:Y:S07]  /*5740*/  LDSM.16.M88.4 R132, [R180+0x2000] ;  /* 0x00200000b484783b */ /* 0x000eae0000000200 */
[C---:B------:R-:W-:Y:S08]  /*5750*/  HMMA.16816.F32 R20, R28.reuse, R144, R20 ;  /* 0x000000901c14723c */ /* 0x040ff00000001814 */
[----:B------:R-:W-:Y:S01]  /*5760*/  HMMA.16816.F32 R24, R28, R146, R24 ;  /* 0x000000921c18723c */ /* 0x000fe20000001818 */
[----:B------:R-:W2:Y:S04]  /*5770*/  LDSM.16.MT88.4 R28, [R0+0xc800] ;  /* 0x00c80000001c783b */ /* 0x000ea80000004200 */
[----:B------:R-:W-:Y:S03]  /*5780*/  LDSM.16.MT88.4 R144, [R0+0xcc00] ;  /* 0x00cc00000090783b */ /* 0x000fe60000004200 */
[C---:B---3--:R-:W-:Y:S08]  /*5790*/  HMMA.16816.F32 R4, R32.reuse, R136, R4 ;  /* 0x000000882004723c */ /* 0x048ff00000001804 */
[C---:B------:R-:W-:Y:S01]  /*57a0*/  HMMA.16816.F32 R8, R32.reuse, R138, R8 ;  /* 0x0000008a2008723c */ /* 0x040fe20000001808 */
[----:B------:R-:W3:Y:S07]  /*57b0*/  LDSM.16.MT88.4 R136, [R0+0xe800] ;  /* 0x00e800000088783b */ /* 0x000eee0000004200 */
[C---:B------:R-:W-:Y:S08]  /*57c0*/  HMMA.16816.F32 R12, R32.reuse, R140, R12 ;  /* 0x0000008c200c723c */ /* 0x040ff0000000180c */
[C---:B------:R-:W-:Y:S01]  /*57d0*/  HMMA.16816.F32 R16, R32.reuse, R142, R16 ;  /* 0x0000008e2010723c */ /* 0x040fe20000001810 */
[----:B------:R-:W-:Y:S07]  /*57e0*/  LDSM.16.MT88.4 R140, [R0+0xac00] ;  /* 0x00ac0000008c783b */ /* 0x000fee0000004200 */
[C---:B-1----:R-:W-:Y:S08]  /*57f0*/  HMMA.16816.F32 R20, R32.reuse, R148, R20 ;  /* 0x000000942014723c */ /* 0x042ff00000001814 */
[----:B------:R-:W-:Y:S01]  /*5800*/  HMMA.16816.F32 R24, R32, R150, R24 ;  /* 0x000000962018723c */ /* 0x000fe20000001818 */
[----:B------:R-:W1:Y:S04]  /*5810*/  LDSM.16.M88.4 R32, [R179+0x2000] ;  /* 0x00200000b320783b */ /* 0x000e680000000200 */
[----:B------:R3:W1:Y:S03]  /*5820*/  LDSM.16.MT88.4 R148, [R0+0xec00] ;  /* 0x00ec00000094783b */ /* 0x0006660000004200 */
[C---:B--2---:R-:W-:Y:S08]  /*5830*/  HMMA.16816.F32 R4, R132.reuse, R152, R4 ;  /* 0x000000988404723c */ /* 0x044ff00000001804 */
[C---:B------:R-:W-:Y:S08]  /*5840*/  HMMA.16816.F32 R8, R132.reuse, R154, R8 ;  /* 0x0000009a8408723c */ /* 0x040ff00000001808 */
[C---:B------:R-:W-:Y:S04]  /*5850*/  HMMA.16816.F32 R12, R132.reuse, R28, R12 ;  /* 0x0000001c840c723c */ /* 0x040fe8000000180c */
[----:B---3--:R-:W-:Y:S03]  /*5860*/  IMAD.IADD R0, R238, 0x1, R251 ;  /* 0x00000001ee007824 */ /* 0x008fe600078e02fb */
[----:B------:R-:W-:Y:S01]  /*5870*/  @P0 IADD3 R28, P1, R252, UR38, RZ ;  /* 0x00000026fc1c0c10 */ /* 0x000fe2000ff3e0ff */
[C---:B------:R-:W-:Y:S01]  /*5880*/  HMMA.16816.F32 R16, R132.reuse, R30, R16 ;  /* 0x0000001e8410723c */ /* 0x040fe20000001810 */
[----:B------:R-:W-:Y:S03]  /*5890*/  @UP3 UIADD3 UR38, UP1, UR38, -0x100, URZ ;  /* 0xffffff0026263890 */ /* 0x000fe6000ff3e03f */
[----:B----4-:R-:W-:Y:S01]  /*58a0*/  @P0 IADD3.X R29, R156, UR5, RZ, P1, !PT ;  /* 0x000000059c1d0c10 */ /* 0x010fe20008ffe4ff */
[----:B------:R-:W-:Y:S01]  /*58b0*/  IMAD.MOV.U32 R156, RZ, RZ, c[0x0][0x1c0] ;  /* 0x00007000ff9c7624 */ /* 0x000fe200078e00ff */
[----:B------:R-:W-:Y:S01]  /*58c0*/  @UP3 UIADD3.X UR5, UR5, -0x1, URZ, UP1, !UPT ;  /* 0xffffffff05053890 */ /* 0x000fe20008ffe43f */
[CC--:B------:R-:W-:Y:S01]  /*58d0*/  LEA R30, P1, R238.reuse, R184.reuse, 0x2 ;  /* 0x000000b8ee1e7211 */ /* 0x0c0fe200078210ff */
[C---:B------:R-:W-:Y:S01]  /*58e0*/  HMMA.16816.F32 R20, R132.reuse, R136, R20 ;  /* 0x000000888414723c */ /* 0x040fe20000001814 */
[----:B------:R2:W5:Y:S03]  /*58f0*/  @P0 LDG.E R237, [R28.64] ;  /* 0x0000001e1ced0981 */ /* 0x000566000c1e1900 */
[-C--:B------:R-:W-:Y:S01]  /*5900*/  LEA.HI.X.SX32 R31, R238, R185.reuse, 0x2, P1 ;  /* 0x000000b9ee1f7211 */ /* 0x080fe200008f16ff */
[----:B------:R2:W5:Y:S01]  /*5910*/  @P0 LDG.E R236, [R28.64+0x20] ;  /* 0x0000201e1cec0981 */ /* 0x000562000c1e1900 */
[----:B------:R-:W-:Y:S02]  /*5920*/  IMAD R156, R156, c[0x0][0x22c], RZ ;  /* 0x00008b009c9c7a24 */ /* 0x000fe400078e02ff */
[----:B------:R-:W-:Y:S01]  /*5930*/  HMMA.16816.F32 R24, R132, R138, R24 ;  /* 0x0000008a8418723c */ /* 0x000fe20000001818 */
[----:B------:R-:W-:Y:S03]  /*5940*/  LDSM.16.MT88.4 R136, [R2+0x18800] ;  /* 0x018800000288783b */ /* 0x000fe60000004200 */
[----:B------:R-:W-:Y:S01]  /*5950*/  IMAD.SHL.U32 R156, R156, 0x10, RZ ;  /* 0x000000109c9c7824 */ /* 0x000fe200078e00ff */
[----:B------:R2:W5:Y:S03]  /*5960*/  @P0 LDG.E R235, [R28.64+0x80] ;  /* 0x0000801e1ceb0981 */ /* 0x000566000c1e1900 */
[C---:B-1----:R-:W-:Y:S01]  /*5970*/  HMMA.16816.F32 R4, R32.reuse, R140, R4 ;  /* 0x0000008c2004723c */ /* 0x042fe20000001804 */
[----:B------:R2:W5:Y:S04]  /*5980*/  @P0 LDG.E R234, [R28.64+0xa0] ;  /* 0x0000a01e1cea0981 */ /* 0x000568000c1e1900 */
[CC--:B------:R-:W-:Y:S03]  /*5990*/  LEA R132, P0, R156.reuse, R184.reuse, 0x2 ;  /* 0x000000b89c847211 */ /* 0x0c0fe600078010ff */
[C---:B------:R-:W-:Y:S01]  /*59a0*/  HMMA.16816.F32 R8, R32.reuse, R142, R8 ;  /* 0x0000008e2008723c */ /* 0x040fe20000001808 */
[----:B------:R-:W-:Y:S03]  /*59b0*/  LDSM.16.MT88.4 R140, [R3+0x1c00] ;  /* 0x001c0000038c783b */ /* 0x000fe60000004200 */
[-C--:B------:R-:W-:Y:S04]  /*59c0*/  LEA.HI.X.SX32 R133, R156, R185.reuse, 0x2, P0 ;  /* 0x000000b99c857211 */ /* 0x080fe800000f16ff */
[C---:B------:R-:W-:Y:S07]  /*59d0*/  HMMA.16816.F32 R12, R32.reuse, R144, R12 ;  /* 0x00000090200c723c */ /* 0x040fee000000180c */
[----:B------:R1:W-:Y:S01]  /*59e0*/  RED.E.ADD.F32.FTZ.RN.STRONG.GPU [R184.64], R4 ;  /* 0x00000004b800798e */ /* 0x0003e2000c10e79e */
[C---:B------:R-:W-:Y:S03]  /*59f0*/  HMMA.16816.F32 R16, R32.reuse, R146, R16 ;  /* 0x000000922010723c */ /* 0x040fe60000001810 */
[----:B------:R3:W-:Y:S01]  /*5a00*/  RED.E.ADD.F32.FTZ.RN.STRONG.GPU [R30.64], R5 ;  /* 0x000000051e00798e */ /* 0x0007e2000c10e79e */
[CC--:B--2---:R-:W-:Y:S03]  /*5a10*/  LEA R28, P2, R160.reuse, R184.reuse, 0x2 ;  /* 0x000000b8a01c7211 */ /* 0x0c4fe600078410ff */
[----:B------:R2:W-:Y:S01]  /*5a20*/  RED.E.ADD.F32.FTZ.RN.STRONG.GPU [R132.64], R6 ;  /* 0x000000068400798e */ /* 0x0005e2000c10e79e */
[C---:B------:R-:W-:Y:S04]  /*5a30*/  HMMA.16816.F32 R20, R32.reuse, R148, R20 ;  /* 0x000000942014723c */ /* 0x040fe80000001814 */
[-C--:B------:R-:W-:Y:S04]  /*5a40*/  LEA.HI.X.SX32 R29, R160, R185.reuse, 0x2, P2 ;  /* 0x000000b9a01d7211 */ /* 0x080fe800010f16ff */
[----:B------:R-:W-:Y:S07]  /*5a50*/  HMMA.16816.F32 R24, R32, R150, R24 ;  /* 0x000000962018723c */ /* 0x000fee0000001818 */
[CC--:B------:R-:W-:Y:S02]  /*5a60*/  LEA R32, P0, R158.reuse, R184.reuse, 0x2 ;  /* 0x000000b89e207211 */ /* 0x0c0fe400078010ff */
[CC--:B-1----:R-:W-:Y:S03]  /*5a70*/  LEA R4, P1, R157.reuse, R184.reuse, 0x2 ;  /* 0x000000b89d047211 */ /* 0x0c2fe600078210ff */
[-C--:B------:R-:W-:Y:S01]  /*5a80*/  LEA.HI.X.SX32 R33, R158, R185.reuse, 0x2, P0 ;  /* 0x000000b99e217211 */ /* 0x080fe200000f16ff */
[----:B------:R-:W-:Y:S01]  /*5a90*/  IMAD.MOV.U32 R158, RZ, RZ, c[0x0][0x1c0] ;  /* 0x00007000ff9e7624 */ /* 0x000fe200078e00ff */
[-C--:B---3--:R-:W-:Y:S01]  /*5aa0*/  LEA.HI.X.SX32 R5, R157, R185.reuse, 0x2, P1 ;  /* 0x000000b99d057211 */ /* 0x088fe200008f16ff */
[----:B------:R-:W-:Y:S01]  /*5ab0*/  IMAD.MOV.U32 R157, RZ, RZ, c[0x0][0x1c0] ;  /* 0x00007000ff9d7624 */ /* 0x000fe200078e00ff */
[-C--:B--2---:R-:W-:Y:S01]  /*5ac0*/  LEA R6, P1, R159, R184.reuse, 0x2 ;  /* 0x000000b89f067211 */ /* 0x084fe200078210ff */
[----:B------:R-:W-:Y:S02]  /*5ad0*/  IMAD R158, R158, c[0x0][0x22c], RZ ;  /* 0x00008b009e9e7a24 */ /* 0x000fe400078e02ff */
[----:B------:R1:W-:Y:S01]  /*5ae0*/  RED.E.ADD.F32.FTZ.RN.STRONG.GPU [R4.64], R7 ;  /* 0x000000070400798e */ /* 0x0003e2000c10e79e */
[----:B------:R-:W-:Y:S02]  /*5af0*/  IMAD R157, R157, c[0x0][0x22c], RZ ;  /* 0x00008b009d9d7a24 */ /* 0x000fe400078e02ff */
[----:B------:R-:W-:Y:S01]  /*5b00*/  IMAD.SHL.U32 R158, R158, 0x10, RZ ;  /* 0x000000109e9e7824 */ /* 0x000fe200078e00ff */
[----:B------:R2:W-:Y:S01]  /*5b10*/  RED.E.ADD.F32.FTZ.RN.STRONG.GPU [R32.64], R8 ;  /* 0x000000082000798e */ /* 0x0005e2000c10e79e */
[----:B------:R-:W-:Y:S03]  /*5b20*/  IMAD R157, R157, 0x38, RZ ;  /* 0x000000389d9d7824 */ /* 0x000fe600078e02ff */
[----:B------:R3:W-:Y:S01]  /*5b30*/  RED.E.ADD.F32.FTZ.RN.STRONG.GPU [R28.64], R9 ;  /* 0x000000091c00798e */ /* 0x0007e2000c10e79e */
[----:B------:R-:W-:Y:S03]  /*5b40*/  IADD3 R134, R158, 0x20, RZ ;  /* 0x000000209e867810 */ /* 0x000fe60007ffe0ff */
[----:B------:R-:W-:Y:S01]  /*5b50*/  LDSM.16.MT88.4 R32, [R2+0x17800] ;  /* 0x017800000220783b */ /* 0x000fe20000004200 */
[-C--:B-1----:R-:W-:Y:S02]  /*5b60*/  LEA.HI.X.SX32 R7, R159, R185.reuse, 0x2, P1 ;  /* 0x000000b99f077211 */ /* 0x082fe400008f16ff */
[CC--:B------:R-:W-:Y:S03]  /*5b70*/  LEA R4, P0, R157.reuse, R184.reuse, 0x2 ;  /* 0x000000b89d047211 */ /* 0x0c0fe600078010ff */
[----:B------:R1:W-:Y:S01]  /*5b80*/  RED.E.ADD.F32.FTZ.RN.STRONG.GPU [R6.64], R10 ;  /* 0x0000000a0600798e */ /* 0x0003e2000c10e79e */
[-C--:B------:R-:W-:Y:S02]  /*5b90*/  LEA.HI.X.SX32 R5, R157, R185.reuse, 0x2, P0 ;  /* 0x000000b99d057211 */ /* 0x080fe400000f16ff */
[CC--:B--2---:R-:W-:Y:S03]  /*5ba0*/  LEA R8, P0, R134.reuse, R184.reuse, 0x2 ;  /* 0x000000b886087211 */ /* 0x0c4fe600078010ff */
[----:B------:R2:W-:Y:S01]  /*5bb0*/  RED.E.ADD.F32.FTZ.RN.STRONG.GPU [R4.64], R11 ;  /* 0x0000000b0400798e */ /* 0x0005e2000c10e79e */
[-C--:B---3--:R-:W-:Y:S03]  /*5bc0*/  LEA.HI.X.SX32 R9, R134, R185.reuse, 0x2, P0 ;  /* 0x000000b986097211 */ /* 0x088fe600000f16ff */
[----:B------:R-:W-:Y:S04]  /*5bd0*/  RED.E.ADD.F32.FTZ.RN.STRONG.GPU [R184.64+0x80], R12 ;  /* 0x0000800cb800798e */ /* 0x000fe8000c10e79e */
[----:B------:R-:W-:Y:S04]  /*5be0*/  RED.E.ADD.F32.FTZ.RN.STRONG.GPU [R30.64+0x80], R13 ;  /* 0x0000800d1e00798e */ /* 0x000fe8000c10e79e */
[----:B------:R3:W-:Y:S04]  /*5bf0*/  RED.E.ADD.F32.FTZ.RN.STRONG.GPU [R8.64], R14 ;  /* 0x0000000e0800798e */ /* 0x0007e8000c10e79e */
[----:B------:R-:W-:Y:S01]  /*5c00*/  LDSM.16.MT88.4 R132, [R3+0x1400] ;  /* 0x001400000384783b */ /* 0x000fe20000004200 */
[CC--:B-1----:R-:W-:Y:S02]  /*5c10*/  LEA R6, P1, R251.reuse, R184.reuse, 0x2 ;  /* 0x000000b8fb067211 */ /* 0x0c2fe400078210ff */
[-C--:B------:R-:W-:Y:S02]  /*5c20*/  LEA R10, P2, R242, R184.reuse, 0x2 ;  /* 0x000000b8f20a7211 */ /* 0x080fe400078410ff */
[-C--:B------:R-:W-:Y:S02]  /*5c30*/  LEA.HI.X.SX32 R7, R251, R185.reuse, 0x2, P1 ;  /* 0x000000b9fb077211 */ /* 0x080fe400008f16ff */
[-C--:B--2---:R-:W-:Y:S02]  /*5c40*/  LEA R4, P0, R0, R184.reuse, 0x2 ;  /* 0x000000b800047211 */ /* 0x084fe400078010ff */
[-C--:B------:R-:W-:Y:S01]  /*5c50*/  LEA.HI.X.SX32 R11, R242, R185.reuse, 0x2, P2 ;  /* 0x000000b9f20b7211 */ /* 0x080fe200010f16ff */
[----:B------:R1:W-:Y:S01]  /*5c60*/  RED.E.ADD.F32.FTZ.RN.STRONG.GPU [R6.64], R15 ;  /* 0x0000000f0600798e */ /* 0x0003e2000c10e79e */
[-C--:B------:R-:W-:Y:S02]  /*5c70*/  LEA.HI.X.SX32 R5, R0, R185.reuse, 0x2, P0 ;  /* 0x000000b900057211 */ /* 0x080fe400000f16ff */
[----:B------:R-:W-:Y:S03]  /*5c80*/  IADD3 R0, R156, 0x40, RZ ;  /* 0x000000409c007810 */ /* 0x000fe60007ffe0ff */
        /* <DEDUP_REMOVED lines=10> */
[-C--:B------:R-:W-:Y:S01]  /*5d30*/  LEA.HI.X.SX32 R5, R0, R185.reuse, 0x2, P1 ;  /* 0x000000b900057211 */ /* 0x080fe200008f16ff */
[----:B------:R-:W-:Y:S01]  /*5d40*/  IMAD.IADD R0, R238, 0x1, R250 ;  /* 0x00000001ee007824 */ /* 0x000fe200078e02fa */
[-C--:B------:R-:W-:Y:S01]  /*5d50*/  LEA.HI.X.SX32 R13, R250, R185.reuse, 0x2, P0 ;  /* 0x000000b9fa0d7211 */ /* 0x080fe200000f16ff */
[----:B------:R-:W-:Y:S03]  /*5d60*/  RED.E.ADD.F32.FTZ.RN.STRONG.GPU [R184.64+0x100], R20 ;  /* 0x00010014b800798e */ /* 0x000fe6000c10e79e */
[-C--:B---3--:R-:W-:Y:S01]  /*5d70*/  LEA R10, P3, R0, R184.reuse, 0x2 ;  /* 0x000000b8000a7211 */ /* 0x088fe200078610ff */
[----:B------:R-:W-:Y:S01]  /*5d80*/  RED.E.ADD.F32.FTZ.RN.STRONG.GPU [R30.64+0x100], R21 ;  /* 0x000100151e00798e */ /* 0x000fe2000c10e79e */
[-C--:B----4-:R-:W-:Y:S02]  /*5d90*/  LEA R8, P2, R240, R184.reuse, 0x2 ;  /* 0x000000b8f0087211 */ /* 0x090fe400078410ff */
[-C--:B------:R-:W-:Y:S01]  /*5da0*/  LEA.HI.X.SX32 R11, R0, R185.reuse, 0x2, P3 ;  /* 0x000000b9000b7211 */ /* 0x080fe200018f16ff */
[----:B------:R2:W-:Y:S01]  /*5db0*/  RED.E.ADD.F32.FTZ.RN.STRONG.GPU [R4.64], R22 ;  /* 0x000000160400798e */ /* 0x0005e2000c10e79e */
[-C--:B------:R-:W-:Y:S02]  /*5dc0*/  LEA.HI.X.SX32 R9, R240, R185.reuse, 0x2, P2 ;  /* 0x000000b9f0097211 */ /* 0x080fe400010f16ff */
[----:B------:R-:W-:Y:S01]  /*5dd0*/  IADD3 R0, R3, -0x3000, RZ ;  /* 0xffffd00003007810 */ /* 0x000fe20007ffe0ff */
[----:B------:R-:W-:Y:S04]  /*5de0*/  RED.E.ADD.F32.FTZ.RN.STRONG.GPU [R12.64], R23 ;  /* 0x000000170c00798e */ /* 0x000fe8000c10e79e */
[----:B------:R-:W-:Y:S04]  /*5df0*/  RED.E.ADD.F32.FTZ.RN.STRONG.GPU [R10.64], R24 ;  /* 0x000000180a00798e */ /* 0x000fe8000c10e79e */
[----:B------:R-:W-:Y:S01]  /*5e00*/  RED.E.ADD.F32.FTZ.RN.STRONG.GPU [R8.64], R25 ;  /* 0x000000190800798e */ /* 0x000fe2000c10e79e */
[CC--:B-1----:R-:W-:Y:S03]  /*5e10*/  LEA R6, P1, R239.reuse, R184.reuse, 0x2 ;  /* 0x000000b8ef067211 */ /* 0x0c2fe600078210ff */
[----:B------:R-:W-:Y:S01]  /*5e20*/  LDSM.16.MT88.4 R8, [R3] ;  /* 0x000000000308783b */ /* 0x000fe20000004200 */
[-C--:B------:R-:W-:Y:S03]  /*5e30*/  LEA.HI.X.SX32 R7, R239, R185.reuse, 0x2, P1 ;  /* 0x000000b9ef077211 */ /* 0x080fe600008f16ff */
[----:B------:R-:W-:Y:S01]  /*5e40*/  LDSM.16.MT88.4 R12, [R2+0x17000] ;  /* 0x01700000020c783b */ /* 0x000fe20000004200 */
[----:B------:R-:W-:Y:S01]  /*5e50*/  PLOP3.LUT P1, PT, PT, PT, UP0, 0x80, 0x0 ;  /* 0x000000000000781c */ /* 0x000fe20003f2f008 */
[----:B------:R-:W-:Y:S02]  /*5e60*/  @UP3 UIADD3 UR42, UP0, UR42, -0x100, URZ ;  /* 0xffffff002a2a3890 */ /* 0x000fe4000ff1e03f */
[----:B------:R-:W-:Y:S02]  /*5e70*/  RED.E.ADD.F32.FTZ.RN.STRONG.GPU [R6.64], R26 ;  /* 0x0000001a0600798e */ /* 0x000fe4000c10e79e */
[----:B------:R-:W-:Y:S01]  /*5e80*/  @UP3 UIADD3.X UR39, UR39, -0x1, URZ, UP0, !UPT ;  /* 0xffffffff27273890 */ /* 0x000fe200087fe43f */
[C---:B--2---:R-:W-:Y:S01]  /*5e90*/  LEA R4, P0, R243.reuse, R184, 0x2 ;  /* 0x000000b8f3047211 */ /* 0x044fe200078010ff */
[----:B------:R-:W-:Y:S03]  /*5ea0*/  LDSM.16.MT88.4 R16, [R3+0x1000] ;  /* 0x001000000310783b */ /* 0x000fe60000004200 */
[----:B------:R-:W-:Y:S01]  /*5eb0*/  LEA.HI.X.SX32 R5, R243, R185, 0x2, P0 ;  /* 0x000000b9f3057211 */ /* 0x000fe200000f16ff */
[----:B------:R-:W-:Y:S01]  /*5ec0*/  LDSM.16.MT88.4 R20, [R3+0x2000] ;  /* 0x002000000314783b */ /* 0x000fe20000004200 */
[----:B------:R-:W-:Y:S02]  /*5ed0*/  PLOP3.LUT P0, PT, PT, PT, UP2, 0x80, 0x0 ;  /* 0x000000000000781c */ /* 0x000fe40003f0f028 */
[----:B------:R-:W-:Y:S01]  /*5ee0*/  @P1 IADD3 R0, R3, 0x3000, RZ ;  /* 0x0000300003001810 */ /* 0x000fe20007ffe0ff */
[----:B------:R-:W-:Y:S04]  /*5ef0*/  RED.E.ADD.F32.FTZ.RN.STRONG.GPU [R4.64], R27 ;  /* 0x0000001b0400798e */ /* 0x000fe8000c10e79e */
[----:B------:R-:W1:Y:S04]  /*5f00*/  LDSM.16.MT88.4 R4, [R2+0x15000] ;  /* 0x015000000204783b */ /* 0x000e680000004200 */
[----:B------:R-:W-:Y:S04]  /*5f10*/  LDSM.16.MT88.4 R28, [R2+0x15800] ;  /* 0x01580000021c783b */ /* 0x000fe80000004200 */
        /* <DEDUP_REMOVED lines=60> */
.L_x_497:
[----:B-1----:R-:W2:Y:S01]  /*62e0*/  LDL.64 R28, [R1+0x10] ;  /* 0x00001000011c7983 */ /* 0x002ea20000100a00 */
        /* <DEDUP_REMOVED lines=34> */
[----:B------:R-:W-:Y:S01]  /*6510*/  STS [R245], R3 ;  /* 0x00000003f5007388 */ /* 0x000fe20000000800 */
[----:B------:R-:W-:Y:S01]  /*6520*/  FMUL.FTZ R16, R101, c[0x0][0x2e0] ;  /* 0x0000b80065107a20 */ /* 0x000fe20000410000 */
[----:B------:R-:W-:Y:S01]  /*6530*/  F2FP.PACK_AB R10, R10, R94 ;  /* 0x0000005e0a0a723e */ /* 0x000fe200000000ff */
[----:B------:R-:W-:Y:S01]  /*6540*/  FMUL.FTZ R102, R102, c[0x0][0x2e0] ;  /* 0x0000b80066667a20 */ /* 0x000fe20000410000 */
[----:B------:R3:W-:Y:S01]  /*6550*/  STS [R245+0x200], R0 ;  /* 0x00020000f5007388 */ /* 0x0007e20000000800 */
        /* <DEDUP_REMOVED lines=58> */
[----:B------:R-:W-:Y:S01]  /*6900*/  ULDC.64 UR6, c[0x0][0x3a0] ;  /* 0x0000e80000067ab9 */ /* 0x000fe20000000a00 */
[----:B------:R-:W-:Y:S01]  /*6910*/  STS [R245+0x4000], R22 ;  /* 0x00400016f5007388 */ /* 0x000fe20000000800 */
[----:B------:R-:W-:Y:S01]  /*6920*/  F2FP.PACK_AB R52, R53, R52 ;  /* 0x000000343534723e */ /* 0x000fe200000000ff */
[----:B------:R-:W-:Y:S01]  /*6930*/  UIMAD UR6, UR37, UR6, URZ ;  /* 0x00000006250672a4 */ /* 0x000fe2000f8e023f */
[----:B------:R-:W-:Y:S01]  /*6940*/  F2FP.PACK_AB R126, R127, R126 ;  /* 0x0000007e7f7e723e */ /* 0x000fe200000000ff */
[----:B------:R-:W-:Y:S01]  /*6950*/  STS [R245+0x4200], R21 ;  /* 0x00420015f5007388 */ /* 0x000fe20000000800 */
[----:B------:R-:W-:Y:S01]  /*6960*/  F2FP.PACK_AB R54, R55, R54 ;  /* 0x000000363736723e */ /* 0x000fe200000000ff */
[----:B---3--:R-:W-:Y:S01]  /*6970*/  IMAD.U32 R0, RZ, RZ, UR34 ;  /* 0x00000022ff007e24 */ /* 0x008fe2000f8e00ff */
[----:B------:R-:W-:Y:S01]  /*6980*/  F2FP.PACK_AB R64, R65, R64 ;  /* 0x000000404140723e */ /* 0x000fe200000000ff */
[----:B------:R-:W-:Y:S01]  /*6990*/  STS [R246+0x4000], R128 ;  /* 0x00400080f6007388 */ /* 0x000fe20000000800 */
[----:B------:R-:W-:Y:S01]  /*69a0*/  F2FP.PACK_AB R66, R67, R66 ;  /* 0x000000424342723e */ /* 0x000fe200000000ff */
[----:B------:R-:W-:Y:S01]  /*69b0*/  ULDC.64 UR4, c[0x0][0x3a8] ;  /* 0x0000ea0000047ab9 */ /* 0x000fe20000000a00 */
[----:B------:R-:W-:Y:S01]  /*69c0*/  F2FP.PACK_AB R56, R57, R56 ;  /* 0x000000383938723e */ /* 0x000fe200000000ff */
[----:B------:R-:W-:Y:S01]  /*69d0*/  STS [R246+0x4200], R130 ;  /* 0x00420082f6007388 */ /* 0x000fe20000000800 */
[----:B------:R-:W-:Y:S01]  /*69e0*/  F2FP.PACK_AB R58, R59, R58 ;  /* 0x0000003a3b3a723e */ /* 0x000fe200000000ff */
[----:B------:R-:W-:Y:S01]  /*69f0*/  UIMAD UR4, UR37, UR4, URZ ;  /* 0x00000004250472a4 */ /* 0x000fe2000f8e023f */
[----:B------:R-:W-:Y:S01]  /*6a00*/  F2FP.PACK_AB R60, R61, R60 ;  /* 0x0000003c3d3c723e */ /* 0x000fe200000000ff */
[----:B------:R-:W-:Y:S01]  /*6a10*/  STS [R245+0x5000], R121 ;  /* 0x00500079f5007388 */ /* 0x000fe20000000800 */
[----:B------:R-:W-:Y:S01]  /*6a20*/  F2FP.PACK_AB R62, R63, R62 ;  /* 0x0000003e3f3e723e */ /* 0x000fe200000000ff */
[----:B------:R-:W-:Y:S01]  /*6a30*/  UIMAD UR6, UR34, UR7, UR6 ;  /* 0x00000007220672a4 */ /* 0x000fe2000f8e0206 */
[----:B------:R-:W-:Y:S01]  /*6a40*/  F2FP.PACK_AB R68, R69, R68 ;  /* 0x000000444544723e */ /* 0x000fe200000000ff */
[----:B------:R-:W-:Y:S01]  /*6a50*/  STS [R245+0x5200], R122 ;  /* 0x0052007af5007388 */ /* 0x000fe20000000800 */
[----:B------:R-:W-:Y:S01]  /*6a60*/  F2FP.PACK_AB R70, R71, R70 ;  /* 0x000000464746723e */ /* 0x000fe200000000ff */
[----:B------:R-:W-:Y:S01]  /*6a70*/  UIMAD UR4, UR34, UR5, UR4 ;  /* 0x00000005220472a4 */ /* 0x000fe2000f8e0204 */
[----:B------:R-:W-:Y:S01]  /*6a80*/  F2FP.PACK_AB R80, R81, R80 ;  /* 0x000000505150723e */ /* 0x000fe200000000ff */
[----:B------:R-:W3:Y:S01]  /*6a90*/  S2R R26, SR_CTAID.Z ;  /* 0x00000000001a7919 */ /* 0x000ee20000002700 */
[----:B------:R-:W-:-:S02]  /*6aa0*/  F2FP.PACK_AB R82, R83, R82 ;  /* 0x000000525352723e */ /* 0x000fc400000000ff */
[----:B------:R-:W-:Y:S01]  /*6ab0*/  F2FP.PACK_AB R72, R73, R72 ;  /* 0x000000484948723e */ /* 0x000fe200000000ff */
[----:B------:R-:W-:Y:S01]  /*6ac0*/  STS [R246+0x5000], R124 ;  /* 0x0050007cf6007388 */ /* 0x000fe20000000800 */
[----:B------:R-:W-:Y:S02]  /*6ad0*/  F2FP.PACK_AB R74, R75, R74 ;  /* 0x0000004a4b4a723e */ /* 0x000fe400000000ff */
[----:B------:R-:W-:Y:S01]  /*6ae0*/  F2FP.PACK_AB R76, R77, R76 ;  /* 0x0000004c4d4c723e */ /* 0x000fe200000000ff */
[----:B------:R-:W-:Y:S01]  /*6af0*/  STS [R246+0x5200], R126 ;  /* 0x0052007ef6007388 */ /* 0x000fe20000000800 */
[----:B------:R-:W-:Y:S02]  /*6b00*/  F2FP.PACK_AB R78, R79, R78 ;  /* 0x0000004e4f4e723e */ /* 0x000fe400000000ff */
[----:B------:R-:W-:Y:S01]  /*6b10*/  MOV R6, UR34 ;  /* 0x0000002200067c02 */ /* 0x000fe20008000f00 */
[----:B------:R-:W-:Y:S01]  /*6b20*/  STS [R245+0x6000], R36 ;  /* 0x00600024f5007388 */ /* 0x000fe20000000800 */
[----:B----4-:R-:W-:-:S03]  /*6b30*/  SHF.L.U32 R12, R247, 0x1, RZ ;  /* 0x00000001f70c7819 */ /* 0x010fc600000006ff */
[----:B------:R-:W-:Y:S04]  /*6b40*/  STS [R245+0x6200], R38 ;  /* 0x00620026f5007388 */ /* 0x000fe80000000800 */
[----:B------:R-:W-:Y:S04]  /*6b50*/  STS [R246+0x6000], R48 ;  /* 0x00600030f6007388 */ /* 0x000fe80000000800 */
[----:B------:R-:W-:Y:S04]  /*6b60*/  STS [R246+0x6200], R50 ;  /* 0x00620032f6007388 */ /* 0x000fe80000000800 */
[----:B------:R-:W-:Y:S04]  /*6b70*/  STS [R245+0x7000], R40 ;  /* 0x00700028f5007388 */ /* 0x000fe80000000800 */
[----:B------:R-:W-:Y:S04]  /*6b80*/  STS [R245+0x7200], R42 ;  /* 0x0072002af5007388 */ /* 0x000fe80000000800 */
[----:B------:R-:W-:Y:S04]  /*6b90*/  STS [R246+0x7000], R44 ;  /* 0x0070002cf6007388 */ /* 0x000fe80000000800 */
[----:B------:R-:W-:Y:S04]  /*6ba0*/  STS [R246+0x7200], R46 ;  /* 0x0072002ef6007388 */ /* 0x000fe80000000800 */
[----:B------:R-:W4:Y:S04]  /*6bb0*/  S2R R27, SR_TID.X ;  /* 0x00000000001b7919 */ /* 0x000f280000002100 */
        /* <DEDUP_REMOVED lines=8> */
[----:B------:R-:W-:-:S03]  /*6c40*/  LEA.HI R24, R24, R27, RZ, 0x2 ;  /* 0x0000001b18187211 */ /* 0x000fc600078f10ff */
        /* <DEDUP_REMOVED lines=10> */
[----:B------:R-:W1:Y:S04]  /*6cf0*/  LDS.128 R56, [R12+0x9000] ;  /* 0x009000000c387984 */ /* 0x000e680000000c00 */
[----:B------:R-:W1:Y:S04]  /*6d00*/  LDS.128 R48, [R12+0xb000] ;  /* 0x00b000000c307984 */ /* 0x000e680000000c00 */
[----:B------:R-:W1:Y:S04]  /*6d10*/  LDS.128 R40, [R12+0xd000] ;  /* 0x00d000000c287984 */ /* 0x000e680000000c00 */
[----:B------:R-:W1:Y:S04]  /*6d20*/  LDS.128 R52, [R12+0xa000] ;  /* 0x00a000000c347984 */ /* 0x000e680000000c00 */
[----:B------:R-:W3:Y:S04]  /*6d30*/  LDS.128 R44, [R12+0xc000] ;  /* 0x00c000000c2c7984 */ /* 0x000ee80000000c00 */
[----:B------:R-:W3:Y:S04]  /*6d40*/  LDS.128 R36, [R12+0xe000] ;  /* 0x00e000000c247984 */ /* 0x000ee80000000c00 */
[----:B------:R-:W4:Y:S04]  /*6d50*/  LDS.128 R32, [R12+0xf000] ;  /* 0x00f000000c207984 */ /* 0x000f280000000c00 */
[----:B------:R-:W-:Y:S04]  /*6d60*/  LDS.128 R16, [R12+0x13000] ;  /* 0x013000000c107984 */ /* 0x000fe80000000c00 */
[----:B------:R-:W-:Y:S01]  /*6d70*/  LDS.128 R20, [R12+0x12000] ;  /* 0x012000000c147984 */ /* 0x000fe20000000c00 */
[----:B--2---:R-:W-:-:S02]  /*6d80*/  SHF.R.S32.HI R5, RZ, 0x1f, R28 ;  /* 0x0000001fff057819 */ /* 0x004fc4000001141c */
[----:B------:R-:W-:Y:S02]  /*6d90*/  MOV R4, R28 ;  /* 0x0000001c00047202 */ /* 0x000fe40000000f00 */
[----:B------:R-:W-:Y:S03]  /*6da0*/  LDS.128 R28, [R12+0x10000] ;  /* 0x010000000c1c7984 */ /* 0x000fe60000000c00 */
[----:B------:R-:W-:-:S04]  /*6db0*/  IMAD.WIDE.U32 R6, R6, c[0x0][0x3a0], R4 ;  /* 0x0000e80006067a25 */ /* 0x000fc800078e0004 */
[----:B------:R-:W-:Y:S01]  /*6dc0*/  IMAD.WIDE.U32 R4, R0, c[0x0][0x3a8], R4 ;  /* 0x0000ea0000047a25 */ /* 0x000fe200078e0004 */
[----:B-1----:R-:W-:Y:S02]  /*6dd0*/  SHF.R.S32.HI R0, RZ, 0x1f, R25 ;  /* 0x0000001fff007819 */ /* 0x002fe40000011419 */
[----:B------:R-:W-:Y:S02]  /*6de0*/  IADD3 R7, R7, UR6, RZ ;  /* 0x0000000607077c10 */ /* 0x000fe4000fffe0ff */
[----:B------:R-:W-:Y:S01]  /*6df0*/  IADD3 R5, R5, UR4, RZ ;  /* 0x0000000405057c10 */ /* 0x000fe2000fffe0ff */
[C---:B------:R-:W-:Y:S02]  /*6e00*/  IMAD R8, R0.reuse, c[0x0][0x388], RZ ;  /* 0x0000e20000087a24 */ /* 0x040fe400078e02ff */
[----:B------:R-:W-:Y:S02]  /*6e10*/  IMAD R3, R0, c[0x0][0x390], RZ ;  /* 0x0000e40000037a24 */ /* 0x000fe400078e02ff */
[C---:B------:R-:W-:Y:S01]  /*6e20*/  IMAD R0, R25.reuse, c[0x0][0x38c], R8 ;  /* 0x0000e30019007a24 */ /* 0x040fe200078e0208 */
[----:B---3--:R-:W-:Y:S01]  /*6e30*/  SHF.R.S32.HI R8, RZ, 0x1f, R26 ;  /* 0x0000001fff087819 */ /* 0x008fe2000001141a */
[----:B------:R-:W-:-:S04]  /*6e40*/  IMAD.WIDE.U32 R6, R25, c[0x0][0x388], R6 ;  /* 0x0000e20019067a25 */ /* 0x000fc800078e0006 */
[C---:B------:R-:W-:Y:S02]  /*6e50*/  IMAD R3, R25.reuse, c[0x0][0x394], R3 ;  /* 0x0000e50019037a24 */ /* 0x040fe400078e0203 */
[----:B------:R-:W-:-:S04]  /*6e60*/  IMAD.WIDE.U32 R4, R25, c[0x0][0x390], R4 ;  /* 0x0000e40019047a25 */ /* 0x000fc800078e0004 */
[----:B------:R-:W-:Y:S01]  /*6e70*/  IMAD.IADD R7, R7, 0x1, R0 ;  /* 0x0000000107077824 */ /* 0x000fe200078e0200 */
[----:B------:R-:W-:Y:S01]  /*6e80*/  IADD3 R5, R5, R3, RZ ;  /* 0x0000000305057210 */ /* 0x000fe20007ffe0ff */
[----:B------:R-:W-:Y:S02]  /*6e90*/  IMAD R0, R8, c[0x0][0x3b8], RZ ;  /* 0x0000ee0008007a24 */ /* 0x000fe400078e02ff */
[----:B------:R-:W-:-:S04]  /*6ea0*/  IMAD.WIDE.U32 R6, R26, c[0x0][0x3b8], R6 ;  /* 0x0000ee001a067a25 */ /* 0x000fc800078e0006 */
[----:B------:R-:W-:Y:S02]  /*6eb0*/  IMAD R0, R26, c[0x0][0x3bc], R0 ;  /* 0x0000ef001a007a24 */ /* 0x000fe400078e0200 */
[----:B------:R-:W-:Y:S02]  /*6ec0*/  IMAD R3, R8, c[0x0][0x3c0], RZ ;  /* 0x0000f00008037a24 */ /* 0x000fe400078e02ff */
[----:B------:R-:W-:Y:S01]  /*6ed0*/  IMAD.IADD R7, R7, 0x1, R0 ;  /* 0x0000000107077824 */ /* 0x000fe200078e0200 */
[----:B------:R-:W-:Y:S01]  /*6ee0*/  SHF.R.S32.HI R0, RZ, 0x2, R24 ;  /* 0x00000002ff007819 */ /* 0x000fe20000011418 */
[C---:B------:R-:W-:Y:S02]  /*6ef0*/  IMAD R3, R26.reuse, c[0x0][0x3c4], R3 ;  /* 0x0000f1001a037a24 */ /* 0x040fe400078e0203 */
[----:B------:R-:W-:Y:S01]  /*6f00*/  IMAD.WIDE.U32 R4, R26, c[0x0][0x3c0], R4 ;  /* 0x0000f0001a047a25 */ /* 0x000fe200078e0004 */
[----:B------:R-:W-:Y:S01]  /*6f10*/  SHF.R.S32.HI R8, RZ, 0x1f, R0 ;  /* 0x0000001fff087819 */ /* 0x000fe20000011400 */
[----:B------:R-:W1:Y:S02]  /*6f20*/  LDS.128 R24, [R12+0x11000] ;  /* 0x011000000c187984 */ /* 0x000e640000000c00 */
[----:B------:R-:W-:Y:S01]  /*6f30*/  IMAD.WIDE.U32 R10, R0, c[0x0][0x3a0], R6 ;  /* 0x0000e800000a7a25 */ /* 0x000fe200078e0006 */
[----:B------:R-:W-:Y:S01]  /*6f40*/  IADD3 R5, R5, R3, RZ ;  /* 0x0000000305057210 */ /* 0x000fe20007ffe0ff */
[----:B------:R-:W2:Y:S02]  /*6f50*/  LDS.128 R12, [R12+0x14000] ;  /* 0x014000000c0c7984 */ /* 0x000ea40000000c00 */
[----:B------:R-:W-:Y:S01]  /*6f60*/  IMAD R3, R8, c[0x0][0x3a0], RZ ;  /* 0x0000e80008037a24 */ /* 0x000fe200078e02ff */
[----:B------:R-:W-:Y:S01]  /*6f70*/  LEA R6, P1, R10, c[0x0][0x340], 0x1 ;  /* 0x0000d0000a067a11 */ /* 0x000fe200078208ff */
[----:B------:R-:W-:-:S02]  /*6f80*/  IMAD R8, R8, c[0x0][0x3a8], RZ ;  /* 0x0000ea0008087a24 */ /* 0x000fc400078e02ff */
[C---:B----4-:R-:W-:Y:S02]  /*6f90*/  IMAD R60, R0.reuse, c[0x0][0x3a4], R3 ;  /* 0x0000e900003c7a24 */ /* 0x050fe400078e0203 */
[C---:B------:R-:W-:Y:S02]  /*6fa0*/  IMAD R3, R0.reuse, c[0x0][0x3ac], R8 ;  /* 0x0000eb0000037a24 */ /* 0x040fe400078e0208 */
[----:B------:R-:W-:-:S04]  /*6fb0*/  IMAD.WIDE.U32 R8, R0, c[0x0][0x3a8], R4 ;  /* 0x0000ea0000087a25 */ /* 0x000fc800078e0004 */
[----:B------:R-:W-:Y:S01]  /*6fc0*/  IMAD.IADD R5, R11, 0x1, R60 ;  /* 0x000000010b057824 */ /* 0x000fe200078e023c */
[----:B------:R-:W-:Y:S02]  /*6fd0*/  IADD3 R0, R9, R3, RZ ;  /* 0x0000000309007210 */ /* 0x000fe40007ffe0ff */
[----:B------:R-:W-:Y:S02]  /*6fe0*/  LEA R4, P0, R8, c[0x0][0x348], 0x1 ;  /* 0x0000d20008047a11 */ /* 0x000fe400078008ff */
[----:B------:R-:W-:Y:S02]  /*6ff0*/  LEA.HI.X R7, R10, c[0x0][0x344], R5, 0x1, P1 ;  /* 0x0000d1000a077a11 */ /* 0x000fe400008f0c05 */
[----:B------:R-:W-:Y:S01]  /*7000*/  LEA.HI.X R5, R8, c[0x0][0x34c], R0, 0x1, P0 ;  /* 0x0000d30008057a11 */ /* 0x000fe200000f0c00 */
[----:B------:R-:W-:Y:S01]  /*7010*/  IMAD.MOV.U32 R0, RZ, RZ, c[0x0][0x3a8] ;  /* 0x0000ea00ff007624 */ /* 0x000fe200078e00ff */
[----:B------:R-:W-:Y:S01]  /*7020*/  MOV R3, c[0x0][0x3a0] ;  /* 0x0000e80000037a02 */ /* 0x000fe20000000f00 */
[----:B------:R3:W-:Y:S01]  /*7030*/  STG.E.128 [R6.64], R56 ;  /* 0x0000003806007986 */ /* 0x0007e2000c101d1c */
[----:B------:R-:W-:-:S02]  /*7040*/  MOV R11, c[0x0][0x3a4] ;  /* 0x0000e900000b7a02 */ /* 0x000fc40000000f00 */
[C---:B------:R-:W-:Y:S01]  /*7050*/  LEA R10, P1, R3.reuse, R6, 0x7 ;  /* 0x00000006030a7211 */ /* 0x040fe200078238ff */
[----:B------:R3:W-:Y:S01]  /*7060*/  STG.E.128 [R6.64+0x40], R48 ;  /* 0x0000403006007986 */ /* 0x0007e2000c101d1c */
[----:B------:R-:W-:Y:S02]  /*7070*/  MOV R9, c[0x0][0x3ac] ;  /* 0x0000eb0000097a02 */ /* 0x000fe40000000f00 */
[C---:B------:R-:W-:Y:S01]  /*7080*/  LEA R8, P0, R0.reuse, R4, 0x7 ;  /* 0x0000000400087211 */ /* 0x040fe200078038ff */
[----:B------:R3:W-:Y:S01]  /*7090*/  STG.E.128 [R6.64+0x80], R40 ;  /* 0x0000802806007986 */ /* 0x0007e2000c101d1c */
[----:B------:R-:W-:Y:S02]  /*70a0*/  LEA.HI.X R11, R3, R7, R11, 0x7, P1 ;  /* 0x00000007030b7211 */ /* 0x000fe400008f3c0b */
[----:B------:R-:W-:-:S03]  /*70b0*/  LEA.HI.X R9, R0, R5, R9, 0x7, P0 ;  /* 0x0000000500097211 */ /* 0x000fc600000f3c09 */
[----:B------:R3:W-:Y:S04]  /*70c0*/  STG.E.128 [R10.64], R52 ;  /* 0x000000340a007986 */ /* 0x0007e8000c101d1c */
[----:B------:R3:W-:Y:S04]  /*70d0*/  STG.E.128 [R10.64+0x40], R44 ;  /* 0x0000402c0a007986 */ /* 0x0007e8000c101d1c */
[----:B------:R3:W-:Y:S04]  /*70e0*/  STG.E.128 [R10.64+0x80], R36 ;  /* 0x000080240a007986 */ /* 0x0007e8000c101d1c */
[----:B------:R3:W-:Y:S04]  /*70f0*/  STG.E.128 [R4.64], R32 ;  /* 0x0000002004007986 */ /* 0x0007e8000c101d1c */
[----:B-1----:R3:W-:Y:S04]  /*7100*/  STG.E.128 [R4.64+0x40], R24 ;  /* 0x0000401804007986 */ /* 0x0027e8000c101d1c */
[----:B------:R3:W-:Y:S04]  /*7110*/  STG.E.128 [R4.64+0x80], R16 ;  /* 0x0000801004007986 */ /* 0x0007e8000c101d1c */
[----:B------:R3:W-:Y:S04]  /*7120*/  STG.E.128 [R8.64], R28 ;  /* 0x0000001c08007986 */ /* 0x0007e8000c101d1c */
[----:B------:R3:W-:Y:S04]  /*7130*/  STG.E.128 [R8.64+0x40], R20 ;  /* 0x0000401408007986 */ /* 0x0007e8000c101d1c */
[----:B--2---:R3:W-:Y:S02]  /*7140*/  STG.E.128 [R8.64+0x80], R12 ;  /* 0x0000800c08007986 */ /* 0x0047e4000c101d1c */
.L_x_494:
        /* <DEDUP_REMOVED lines=11> */
.L_x_501:
[----:B------:R-:W-:Y:S05]  /*7200*/  EXIT ;  /* 0x000000000000794d */ /* 0x000fea0003800000 */
.L_x_503:
        /* <DEDUP_REMOVED lines=15> */
.L_x_683:


//--------------------- .text._ZN5flash44flash_bwd_dq_dk_dv_loop_seqk_parallel_kernelI23Flash_bwd_kernel_traitsILi96ELi64ELi128ELi8ELi2ELi4ELi4ELb0ELb0EN7cutlass6half_tE19Flash_kernel_traitsILi96ELi64ELi128ELi8ES3_EELb1ELb1ELb0ELb0ELb0ELb1ELb0EEEvNS_16Flash_bwd_paramsE --------------------------
	.section	.text._ZN5flash44flash_bwd_dq_dk_dv_loop_seqk_parallel_kernelI23Flash_bwd_kernel_traitsILi96ELi64ELi128ELi8ELi2ELi4ELi4ELb0ELb0EN7cutlass6half_tE19Flash_kernel_traitsILi96ELi64ELi128ELi8ES3_EELb1ELb1ELb0ELb0ELb0ELb1ELb0EEEvNS_16Flash_bwd_paramsE,"ax",@progbits
	.sectioninfo	@"SHI_REGISTERS=255"
	.align	128
        .global         _ZN5flash44flash_bwd_dq_dk_dv_loop_seqk_parallel_kernelI23Flash_bwd_kernel_traitsILi96ELi64ELi128ELi8ELi2ELi4ELi4ELb0ELb0EN7cutlass6half_tE19Flash_kernel_traitsILi96ELi64ELi128ELi8ES3_EELb1ELb1ELb0ELb0ELb0ELb1ELb0EEEvNS_16Flash_bwd_paramsE
        .type           _ZN5flash44flash_bwd_dq_dk_dv_loop_seqk_parallel_kernelI23Flash_bwd_kernel_traitsILi96ELi64ELi128ELi8ELi2ELi4ELi4ELb0ELb0EN7cutlass6half_tE19Flash_kernel_traitsILi96ELi64ELi128ELi8ES3_EELb1ELb1ELb0ELb0ELb0ELb1ELb0EEEvNS_16Flash_bwd_paramsE,@function
        .size           _ZN5flash44flash_bwd_dq_dk_dv_loop_seqk_parallel_kernelI23Flash_bwd_kernel_traitsILi96ELi64ELi128ELi8ELi2ELi4ELi4ELb0ELb0EN7cutlass6half_tE19Flash_kernel_traitsILi96ELi64ELi128ELi8ES3_EELb1ELb1ELb0ELb0ELb0ELb1ELb0EEEvNS_16Flash_bwd_paramsE,(.L_x_684 - _ZN5flash44flash_bwd_dq_dk_dv_loop_seqk_parallel_kernelI23Flash_bwd_kernel_traitsILi96ELi64ELi128ELi8ELi2ELi4ELi4ELb0ELb0EN7cutlass6half_tE19Flash_kernel_traitsILi96ELi64ELi128ELi8ES3_EELb1ELb1ELb0ELb0ELb0ELb1ELb0EEEvNS_16Flash_bwd_paramsE)
        .other          _ZN5flash44flash_bwd_dq_dk_dv_loop_seqk_parallel_kernelI23Flash_bwd_kernel_traitsILi96ELi64ELi128ELi8ELi2ELi4ELi4ELb0ELb0EN7cutlass6half_tE19Flash_kernel_traitsILi96ELi64ELi128ELi8ES3_EELb1ELb1ELb0ELb0ELb0ELb1ELb0EEEvNS_16Flash_bwd_paramsE,@"STO_CUDA_ENTRY STV_DEFAULT"
_ZN5flash44flash_bwd_dq_dk_dv_loop_seqk_parallel_kernelI23Flash_bwd_kernel_traitsILi96ELi64ELi128ELi8ELi2ELi4ELi4ELb0ELb0EN7cutlass6half_tE19Flash_kernel_traitsILi96ELi64ELi128ELi8ES3_EELb1ELb1ELb0ELb0ELb0ELb1ELb0EEEvNS_16Flash_bwd_paramsE:
.text._ZN5flash44flash_bwd_dq_dk_dv_loop_seqk_parallel_kernelI23Flash_bwd_kernel_traitsILi96ELi64ELi128ELi8ELi2ELi4ELi4ELb0ELb0EN7cutlass6half_tE19Flash_kernel_traitsILi96ELi64ELi128ELi8ES3_EELb1ELb1ELb0ELb0ELb0ELb1ELb0EEEvNS_16Flash_bwd_paramsE:
[----:B------:R-:W-:Y:S02]  /*0000*/  MOV R1, c[0x0][0x28] ;  /* 0x00000a0000017a02 */ /* 0x000fe40000000f00 */
[----:B------:R-:W1:Y:S01]  /*0010*/  S2R R215, SR_CTAID.X ;  /* 0x0000000000d77919 */ /* 0x000e620000002500 */
[----:B------:R-:W-:Y:S02]  /*0020*/  ULDC UR5, c[0x0][0x218] ;  /* 0x0000860000057ab9 */ /* 0x000fe40000000800 */
        /* <DEDUP_REMOVED lines=57> */
[----:B------:R-:W-:Y:S02]  /*03c0*/  LEA.HI R3, R3, R231, RZ, 0x3 ;  /* 0x000000e703037211 */ /* 0x000fe400078f18ff */
[----:B------:R-:W-:Y:S01]  /*03d0*/  SHF.R.S32.HI R8, RZ, 0x1f, R7 ;  /* 0x0000001fff087819 */ /* 0x000fe20000011407 */
[----:B------:R-:W-:Y:S01]  /*03e0*/  IMAD R176, R0, 0x8, R4 ;  /* 0x0000000800b07824 */ /* 0x000fe200078e0204 */
[----:B------:R-:W-:-:S02]  /*03f0*/  LEA.HI R2, R7, R7, RZ, 0x1 ;  /* 0x0000000707027211 */ /* 0x000fc400078f08ff */
[----:B------:R-:W-:Y:S02]  /*0400*/  LOP3.LUT R0, R3, 0xfffffff8, RZ, 0xc0, !PT ;  /* 0xfffffff803007812 */ /* 0x000fe400078ec0ff */
[----:B------:R-:W-:Y:S02]  /*0410*/  LEA.HI R8, R8, R7, RZ, 0x3 ;  /* 0x0000000708087211 */ /* 0x000fe400078f18ff */
[----:B------:R-:W-:Y:S01]  /*0420*/  LOP3.LUT R5, R5, R6, RZ, 0x3c, !PT ;  /* 0x0000000605057212 */ /* 0x000fe200078e3cff */
[----:B------:R-:W-:Y:S01]  /*0430*/  IMAD.IADD R0, R231, 0x1, -R0 ;  /* 0x00000001e7007824 */ /* 0x000fe200078e0a00 */
[--C-:B------:R-:W-:Y:S02]  /*0440*/  SHF.R.S32.HI R6, RZ, 0x1, R2.reuse ;  /* 0x00000001ff067819 */ /* 0x100fe40000011402 */
[----:B------:R-:W-:Y:S01]  /*0450*/  SHF.R.S32.HI R3, RZ, 0x1f, R2 ;  /* 0x0000001fff037819 */ /* 0x000fe20000011402 */
[----:B------:R-:W-:Y:S01]  /*0460*/  IMAD.U32 R242, R242, 0x20, R5 ;  /* 0x00000020f2f27824 */ /* 0x000fe200078e0005 */
[----:B------:R-:W-:-:S02]  /*0470*/  LOP3.LUT R4, R2, 0x7fffffe, RZ, 0xc0, !PT ;  /* 0x07fffffe02047812 */ /* 0x000fc400078ec0ff */
[----:B------:R-:W-:Y:S02]  /*0480*/  LOP3.LUT R2, R8, 0xfffffff8, RZ, 0xc0, !PT ;  /* 0xfffffff808027812 */ /* 0x000fe400078ec0ff */
[----:B------:R-:W-:Y:S01]  /*0490*/  LEA.HI R5, R3, R6, RZ, 0x2 ;  /* 0x0000000603057211 */ /* 0x000fe200078f10ff */
[C---:B------:R-:W-:Y:S01]  /*04a0*/  IMAD.IADD R16, R7.reuse, 0x1, -R4 ;  /* 0x0000000107107824 */ /* 0x040fe200078e0a04 */
[----:B------:R-:W-:Y:S01]  /*04b0*/  LOP3.LUT R3, R0, 0x1, RZ, 0xc0, !PT ;  /* 0x0000000100037812 */ /* 0x000fe200078ec0ff */
[----:B------:R-:W-:Y:S01]  /*04c0*/  IMAD.IADD R18, R7, 0x1, -R2 ;  /* 0x0000000107127824 */ /* 0x000fe200078e0a02 */
[----:B------:R-:W-:Y:S01]  /*04d0*/  LOP3.LUT R5, R5, 0xfffffffc, RZ, 0xc0, !PT ;  /* 0xfffffffc05057812 */ /* 0x000fe200078ec0ff */
[----:B------:R-:W-:Y:S01]  /*04e0*/  IMAD.SHL.U32 R2, R12, 0x40, RZ ;  /* 0x000000400c027824 */ /* 0x000fe200078e00ff */
[----:B------:R-:W-:Y:S01]  /*04f0*/  ISETP.NE.U32.AND P5, PT, R3, 0x1, PT ;  /* 0x000000010300780c */ /* 0x000fe20003fa5070 */
[----:B------:R-:W-:Y:S01]  /*0500*/  IMAD.SHL.U32 R4, R10, 0x10, RZ ;  /* 0x000000100a047824 */ /* 0x000fe200078e00ff */
[----:B------:R-:W-:Y:S01]  /*0510*/  SHF.R.S32.HI R3, RZ, 0x1, R11 ;  /* 0x00000001ff037819 */ /* 0x000fe2000001140b */
[----:B------:R-:W-:Y:S01]  /*0520*/  IMAD.IADD R15, R6, 0x1, -R5 ;  /* 0x00000001060f7824 */ /* 0x000fe200078e0a05 */
[----:B------:R-:W-:Y:S01]  /*0530*/  LOP3.LUT R2, R2, 0x1c0, RZ, 0xc0, !PT ;  /* 0x000001c002027812 */ /* 0x000fe200078ec0ff */
[----:B------:R-:W-:Y:S01]  /*0540*/  IMAD.SHL.U32 R7, R19, 0x2, RZ ;  /* 0x0000000213077824 */ /* 0x000fe200078e00ff */
[----:B------:R-:W-:Y:S01]  /*0550*/  LEA.HI R11, R0, R0, RZ, 0x1 ;  /* 0x00000000000b7211 */ /* 0x000fe200078f08ff */
[----:B------:R-:W-:Y:S01]  /*0560*/  IMAD.SHL.U32 R5, R3, 0x40, RZ ;  /* 0x0000004003057824 */ /* 0x000fe200078e00ff */
[----:B------:R-:W-:-:S02]  /*0570*/  LOP3.LUT R6, R2, 0x30, R4, 0xf8, !PT ;  /* 0x0000003002067812 */ /* 0x000fc400078ef804 */
[----:B------:R-:W-:Y:S02]  /*0580*/  LOP3.LUT R4, R11, 0x3fffffe, RZ, 0xc0, !PT ;  /* 0x03fffffe0b047812 */ /* 0x000fe400078ec0ff */
[----:B------:R-:W-:Y:S02]  /*0590*/  LOP3.LUT P6, RZ, R3, 0x2, RZ, 0xc0, !PT ;  /* 0x0000000203ff7812 */ /* 0x000fe400078cc0ff */
[----:B------:R-:W-:Y:S01]  /*05a0*/  SHF.R.S32.HI R3, RZ, 0x3, R8 ;  /* 0x00000003ff037819 */ /* 0x000fe20000011408 */
[C---:B------:R-:W-:Y:S01]  /*05b0*/  IMAD.IADD R8, R0.reuse, 0x1, -R4 ;  /* 0x0000000100087824 */ /* 0x040fe200078e0a04 */
[C---:B------:R-:W-:Y:S01]  /*05c0*/  LOP3.LUT P4, RZ, R0.reuse, 0x2, RZ, 0xc0, !PT ;  /* 0x0000000200ff7812 */ /* 0x040fe2000788c0ff */
[----:B------:R-:W-:Y:S01]  /*05d0*/  IMAD.SHL.U32 R0, R0, 0x40, RZ ;  /* 0x0000004000007824 */ /* 0x000fe200078e00ff */
[----:B------:R-:W-:Y:S01]  /*05e0*/  SHF.R.S32.HI R9, RZ, 0x7, R13 ;  /* 0x00000007ff097819 */ /* 0x000fe2000001140d */
[----:B------:R-:W-:Y:S01]  /*05f0*/  IMAD.SHL.U32 R13, R243, 0x20, RZ ;  /* 0x00000020f30d7824 */ /* 0x000fe200078e00ff */
[----:B------:R-:W-:Y:S01]  /*0600*/  SHF.R.U32.HI R12, RZ, 0x3, R2 ;  /* 0x00000003ff0c7819 */ /* 0x000fe20000011602 */
[----:B------:R-:W-:Y:S01]  /*0610*/  IMAD R16, R3, 0x8, R16 ;  /* 0x0000000803107824 */ /* 0x000fe200078e0210 */
[----:B------:R-:W-:Y:S01]  /*0620*/  LOP3.LUT R2, R5, 0xc0, RZ, 0xc0, !PT ;  /* 0x000000c005027812 */ /* 0x000fe200078ec0ff */
[----:B------:R-:W-:Y:S01]  /*0630*/  IMAD R19, R10, 0x2, R3 ;  /* 0x000000020a137824 */ /* 0x000fe200078e0203 */
[----:B------:R-:W-:Y:S01]  /*0640*/  LOP3.LUT R0, R0, 0x1c0, RZ, 0xc0, !PT ;  /* 0x000001c000007812 */ /* 0x000fe200078ec0ff */
[----:B------:R-:W-:Y:S01]  /*0650*/  IMAD R10, R10, 0x200, R7 ;  /* 0x000002000a0a7824 */ /* 0x000fe200078e0207 */
[----:B------:R-:W-:-:S02]  /*0660*/  LOP3.LUT R5, R2, 0x8, R17, 0xf8, !PT ;  /* 0x0000000802057812 */ /* 0x000fc400078ef811 */
[----:B------:R-:W-:Y:S01]  /*0670*/  SHF.R.U32.HI R4, RZ, 0x3, R2 ;  /* 0x00000003ff047819 */ /* 0x000fe20000011602 */
[----:B------:R-:W-:Y:S01]  /*0680*/  IMAD R10, R8, 0x20, R10 ;  /* 0x00000020080a7824 */ /* 0x000fe200078e020a */
[----:B------:R-:W-:Y:S02]  /*0690*/  LOP3.LUT R3, R0, 0x20, R13, 0xf8, !PT ;  /* 0x0000002000037812 */ /* 0x000fe400078ef80d */
[----:B------:R-:W-:Y:S01]  /*06a0*/  SHF.R.U32.HI R2, RZ, 0x3, R0 ;  /* 0x00000003ff027819 */ /* 0x000fe20000011600 */
[----:B------:R-:W-:Y:S01]  /*06b0*/  IMAD R0, R9, 0x1000, R7 ;  /* 0x0000100009007824 */ /* 0x000fe200078e0207 */
[----:B------:R-:W-:Y:S01]  /*06c0*/  LOP3.LUT R4, R5, R4, RZ, 0x3c, !PT ;  /* 0x0000000405047212 */ /* 0x000fe200078e3cff */
[----:B------:R-:W-:Y:S01]  /*06d0*/  IMAD.SHL.U32 R5, R14, 0x10, RZ ;  /* 0x000000100e057824 */ /* 0x000fe200078e00ff */
[----:B------:R-:W-:Y:S01]  /*06e0*/  LOP3.LUT R3, R3, R2, RZ, 0x3c, !PT ;  /* 0x0000000203037212 */ /* 0x000fe200078e3cff */
[----:B------:R-:W-:Y:S01]  /*06f0*/  IMAD R2, R245, 0x400, R0 ;  /* 0x00000400f5027824 */ /* 0x000fe200078e0200 */
[----:B------:R-:W-:Y:S01]  /*0700*/  LOP3.LUT R6, R6, 0x8, R17, 0xf8, !PT ;  /* 0x0000000806067812 */ /* 0x000fe200078ef811 */
[----:B------:R-:W-:Y:S01]  /*0710*/  IMAD.SHL.U32 R0, R9, 0x8, RZ ;  /* 0x0000000809007824 */ /* 0x000fe200078e00ff */
[----:B------:R-:W-:Y:S01]  /*0720*/  R2P PR, R18, 0x6 ;  /* 0x0000000612007804 */ /* 0x000fe20000000000 */
[----:B------:R-:W-:Y:S01]  /*0730*/  IMAD.U32 R176, R176, 0x20, R4 ;  /* 0x00000020b0b07824 */ /* 0x000fe200078e0004 */
[----:B------:R-:W-:Y:S01]  /*0740*/  LOP3.LUT R6, R6, R12, RZ, 0x3c, !PT ;  /* 0x0000000c06067212 */ /* 0x000fe200078e3cff */
[----:B------:R-:W-:Y:S01]  /*0750*/  IMAD.IADD R195, R3, 0x1, R2 ;  /* 0x0000000103c37824 */ /* 0x000fe200078e0202 */
[----:B------:R-:W-:Y:S01]  /*0760*/  LOP3.LUT R8, R0, 0x8, RZ, 0xc0, !PT ;  /* 0x0000000800087812 */ /* 0x000fe200078ec0ff */
[----:B------:R-:W-:Y:S01]  /*0770*/  IMAD.SHL.U32 R2, R14, 0x8, RZ ;  /* 0x000000080e027824 */ /* 0x000fe200078e00ff */
[----:B------:R-:W-:Y:S01]  /*0780*/  SHF.R.S32.HI R0, RZ, 0x1, R11 ;  /* 0x00000001ff007819 */ /* 0x000fe2000001140b */
[----:B------:R-:W-:Y:S01]  /*0790*/  IMAD.SHL.U32 R4, R18, 0x40, RZ ;  /* 0x0000004012047824 */ /* 0x000fe200078e00ff */
[----:B------:R-:W-:Y:S01]  /*07a0*/  LOP3.LUT R9, R8, 0x10, R5, 0xf8, !PT ;  /* 0x0000001008097812 */ /* 0x000fe200078ef805 */
[----:B------:R-:W-:Y:S01]  /*07b0*/  IMAD R3, R14, 0x200, R6 ;  /* 0x000002000e037824 */ /* 0x000fe200078e0206 */
[C---:B------:R-:W-:Y:S01]  /*07c0*/  LOP3.LUT P3, RZ, R0.reuse, 0x2, RZ, 0xc0, !PT ;  /* 0x0000000200ff7812 */ /* 0x040fe2000786c0ff */
[----:B------:R-:W-:Y:S01]  /*07d0*/  IMAD.SHL.U32 R0, R0, 0x40, RZ ;  /* 0x0000004000007824 */ /* 0x000fe200078e00ff */
[----:B------:R-:W-:Y:S01]  /*07e0*/  LOP3.LUT R187, R2, 0x8, RZ, 0xc0, !PT ;  /* 0x0000000802bb7812 */ /* 0x000fe200078ec0ff */
[----:B------:R-:W-:Y:S01]  /*07f0*/  IMAD.SHL.U32 R2, R15, 0x40, RZ ;  /* 0x000000400f027824 */ /* 0x000fe200078e00ff */
[----:B------:R-:W-:Y:S01]  /*0800*/  LOP3.LUT R4, R4, 0x1c0, RZ, 0xc0, !PT ;  /* 0x000001c004047812 */ /* 0x000fe200078ec0ff */
[----:B------:R-:W-:Y:S01]  /*0810*/  IMAD.SHL.U32 R195, R195, 0x2, RZ ;  /* 0x00000002c3c37824 */ /* 0x000fe200078e00ff */
[----:B------:R-:W-:Y:S01]  /*0820*/  LOP3.LUT R6, R0, 0xc0, RZ, 0xc0, !PT ;  /* 0x000000c000067812 */ /* 0x000fe200078ec0ff */
[----:B------:R-:W-:Y:S01]  /*0830*/  IMAD.SHL.U32 R0, R16, 0x20, RZ ;  /* 0x0000002010007824 */ /* 0x000fe200078e00ff */
[----:B------:R-:W-:Y:S01]  /*0840*/  SHF.R.U32.HI R181, RZ, 0x3, R4 ;  /* 0x00000003ffb57819 */ /* 0x000fe20000011604 */
[----:B------:R-:W-:Y:S01]  /*0850*/  IMAD.SHL.U32 R176, R176, 0x2, RZ ;  /* 0x00000002b0b07824 */ /* 0x000fe200078e00ff */
[----:B------:R-:W-:-:S02]  /*0860*/  LOP3.LUT R2, R2, 0xc0, RZ, 0xc0, !PT ;  /* 0x000000c002027812 */ /* 0x000fc400078ec0ff */
[----:B------:R-:W-:Y:S02]  /*0870*/  SHF.R.U32.HI R7, RZ, 0x3, R6 ;  /* 0x00000003ff077819 */ /* 0x000fe40000011606 */
[----:B------:R-:W-:Y:S01]  /*0880*/  LOP3.LUT R181, R181, R4, R187, 0x1e, !PT ;  /* 0x00000004b5b57212 */ /* 0x000fe200078e1ebb */
[----:B------:R-:W-:Y:S01]  /*0890*/  IMAD R4, R245, 0x200, R0 ;  /* 0x00000200f5047824 */ /* 0x000fe200078e0200 */
[----:B------:R-:W-:Y:S02]  /*08a0*/  SHF.R.U32.HI R5, RZ, 0x3, R2 ;  /* 0x00000003ff057819 */ /* 0x000fe40000011602 */
[----:B------:R-:W-:Y:S01]  /*08b0*/  LOP3.LUT R7, R7, R6, R8, 0x1e, !PT ;  /* 0x0000000607077212 */ /* 0x000fe200078e1e08 */
[----:B------:R-:W-:Y:S01]  /*08c0*/  IMAD.U32 R181, R19, 0x200, R181 ;  /* 0x0000020013b57824 */ /* 0x000fe200078e00b5 */
[----:B------:R-:W-:Y:S02]  /*08d0*/  LOP3.LUT R187, R5, R2, R187, 0x1e, !PT ;  /* 0x0000000205bb7212 */ /* 0x000fe400078e1ebb */
[----:B------:R-:W-:Y:S01]  /*08e0*/  LOP3.LUT P0, RZ, R15, 0x2, RZ, 0xc0, !PT ;  /* 0x000000020fff7812 */ /* 0x000fe2000780c0ff */
[----:B------:R-:W-:Y:S01]  /*08f0*/  IMAD.IADD R7, R7, 0x1, R10 ;  /* 0x0000000107077824 */ /* 0x000fe200078e020a */
[----:B------:R-:W-:Y:S01]  /*0900*/  SEL R182, R186, 0xffffffe0, !P1 ;  /* 0xffffffe0bab67807 */ /* 0x000fe20004800000 */
[----:B------:R-:W-:Y:S01]  /*0910*/  IMAD.IADD R187, R4, 0x1, R187 ;  /* 0x0000000104bb7824 */ /* 0x000fe200078e02bb */
[----:B------:R-:W-:-:S02]  /*0920*/  LEA R181, R181, 0x15000, 0x1 ;  /* 0x00015000b5b57811 */ /* 0x000fc400078e08ff */
[----:B------:R-:W-:Y:S01]  /*0930*/  LOP3.LUT R2, R5, R9, R2, 0x1e, !PT ;  /* 0x0000000905027212 */ /* 0x000fe200078e1e02 */
[----:B------:R-:W-:Y:S01]  /*0940*/  IMAD.SHL.U32 R179, R187, 0x2, RZ ;  /* 0x00000002bbb37824 */ /* 0x000fe200078e00ff */
[----:B------:R-:W-:Y:S01]  /*0950*/  SEL R177, R186, 0xffffffe0, !P6 ;  /* 0xffffffe0bab17807 */ /* 0x000fe20007000000 */
[----:B------:R-:W-:Y:S01]  /*0960*/  IMAD.IADD R182, R181, 0x1, R182 ;  /* 0x00000001b5b67824 */ /* 0x000fe200078e02b6 */
[----:B------:R-:W-:Y:S01]  /*0970*/  SEL R193, R193, 0x10, !P5 ;  /* 0x00000010c1c17807 */ /* 0x000fe20006800000 */
[----:B------:R-:W-:Y:S01]  /*0980*/  IMAD.IADD R185, R0, 0x1, R2 ;  /* 0x0000000100b97824 */ /* 0x000fe200078e0202 */
[----:B------:R-:W-:Y:S01]  /*0990*/  SEL R183, R183, 0xffffffc0, !P2 ;  /* 0xffffffc0b7b77807 */ /* 0x000fe20005000000 */
[----:B------:R-:W-:Y:S01]  /*09a0*/  IMAD.SHL.U32 R2, R3, 0x2, RZ ;  /* 0x0000000203027824 */ /* 0x000fe200078e00ff */
[C---:B------:R-:W-:Y:S01]  /*09b0*/  IADD3 R196, R195.reuse, 0x20, RZ ;  /* 0x00000020c3c47810 */ /* 0x040fe20007ffe0ff */
[----:B------:R-:W-:Y:S01]  /*09c0*/  IMAD.IADD R194, R195, 0x1, R193 ;  /* 0x00000001c3c27824 */ /* 0x000fe200078e02c1 */
[----:B------:R-:W-:Y:S01]  /*09d0*/  SHF.R.S32.HI R205, RZ, 0x2, R205 ;  /* 0x00000002ffcd7819 */ /* 0x000fe200000114cd */
[----:B------:R-:W-:Y:S01]  /*09e0*/  IMAD.IADD R184, R181, 0x1, R183 ;  /* 0x00000001b5b87824 */ /* 0x000fe200078e02b7 */
[----:B------:R-:W-:Y:S01]  /*09f0*/  SEL R186, R186, 0xffffffe0, !P0 ;  /* 0xffffffe0baba7807 */ /* 0x000fe20004000000 */
[----:B------:R-:W-:Y:S01]  /*0a00*/  IMAD.IADD R177, R176, 0x1, R177 ;  /* 0x00000001b0b17824 */ /* 0x000fe200078e02b1 */
[----:B------:R-:W-:Y:S01]  /*0a10*/  @P4 IADD3 R196, R195, -0x20, RZ ;  /* 0xffffffe0c3c44810 */ /* 0x000fe20007ffe0ff */
[----:B------:R-:W-:Y:S01]  /*0a20*/  IMAD R205, R245, 0x10, R205 ;  /* 0x00000010f5cd7824 */ /* 0x000fe200078e02cd */
[----:B------:R-:W-:Y:S01]  /*0a30*/  LEA R236, R7, 0x9000, 0x1 ;  /* 0x0000900007ec7811 */ /* 0x000fe200078e08ff */
[----:B------:R-:W-:-:S02]  /*0a40*/  IMAD.IADD R183, R182, 0x1, R183 ;  /* 0x00000001b6b77824 */ /* 0x000fc400078e02b7 */
[----:B------:R-:W-:Y:S01]  /*0a50*/  IMAD.IADD R193, R193, 0x1, R196 ;  /* 0x00000001c1c17824 */ /* 0x000fe200078e02c4 */
[C---:B------:R-:W-:Y:S01]  /*0a60*/  IADD3 R237, R236.reuse, 0x20, RZ ;  /* 0x00000020eced7810 */ /* 0x040fe20007ffe0ff */
[----:B------:R-:W-:Y:S01]  /*0a70*/  IMAD.IADD R180, R179, 0x1, R186 ;  /* 0x00000001b3b47824 */ /* 0x000fe200078e02ba */
[----:B------:R-:W-:Y:S02]  /*0a80*/  @P3 IADD3 R237, R236, -0x20, RZ ;  /* 0xffffffe0eced3810 */ /* 0x000fe40007ffe0ff */
.L_x_532:
[----:B-12-4-:R-:W1:Y:S01]  /*0a90*/  S2R R35, SR_CTAID.Y ;  /* 0x0000000000237919 */ /* 0x016e620000002600 */
[----:B------:R-:W2:Y:S01]  /*0aa0*/  LDC.U8 R0, c[0x0][0x312] ;  /* 0x0000c480ff007b82 */ /* 0x000ea20000000000 */
[----:B------:R-:W-:Y:S02]  /*0ab0*/  ISETP.NE.U32.AND P4, PT, RZ, c[0x0][0x240], PT ;  /* 0x00009000ff007a0c */ /* 0x000fe40003f85070 */
[----:B------:R-:W-:Y:S02]  /*0ac0*/  ISETP.NE.U32.AND P2, PT, RZ, c[0x0][0x250], PT ;  /* 0x00009400ff007a0c */ /* 0x000fe40003f45070 */
[----:B------:R-:W-:Y:S02]  /*0ad0*/  ISETP.NE.AND.EX P4, PT, RZ, c[0x0][0x244], PT, P4 ;  /* 0x00009100ff007a0c */ /* 0x000fe40003f85340 */
[----:B------:R-:W-:-:S02]  /*0ae0*/  ISETP.NE.AND.EX P2, PT, RZ, c[0x0][0x254], PT, P2 ;  /* 0x00009500ff007a0c */ /* 0x000fc40003f45320 */
[----:B------:R-:W-:Y:S01]  /*0af0*/  ISETP.EQ.U32.AND P5, PT, RZ, c[0x0][0x248], PT ;  /* 0x00009200ff007a0c */ /* 0x000fe20003fa2070 */
[C---:B-1----:R-:W-:Y:S01]  /*0b00*/  IMAD.SHL.U32 R9, R35.reuse, 0x4, RZ ;  /* 0x0000000423097824 */ /* 0x042fe200078e00ff */
[----:B------:R-:W-:Y:S02]  /*0b10*/  SHF.R.S32.HI R32, RZ, 0x1f, R35 ;  /* 0x0000001fff207819 */ /* 0x000fe40000011423 */
        /* <DEDUP_REMOVED lines=10> */
[----:B------:R-:W-:Y:S01]  /*0bc0*/  @P2 IADD3.X R7, R8, c[0x0][0x254], RZ, P0, !PT ;  /* 0x0000950008072a10 */ /* 0x000fe200007fe4ff */
[----:B------:R-:W-:-:S04]  /*0bd0*/  IMAD.MOV.U32 R248, RZ, RZ, -0x1 ;  /* 0xfffffffffff87424 */ /* 0x000fc800078e00ff */
[----:B---3-5:R3:W5:Y:S01]  /*0be0*/  @P2 LDG.E R232, [R6.64] ;  /* 0x0000000606e82981 */ /* 0x028762000c1e1900 */
[----:B-1----:R-:W-:-:S04]  /*0bf0*/  IADD3 R4, P1, R9, c[0x0][0x248], RZ ;  /* 0x0000920009047a10 */ /* 0x002fc80007f3e0ff */
[----:B------:R-:W-:-:S05]  /*0c00*/  IADD3.X R5, R8, c[0x0][0x24c], RZ, P1, !PT ;  /* 0x0000930008057a10 */ /* 0x000fca0000ffe4ff */
[----:B------:R3:W5:Y:S01]  /*0c10*/  @!P5 LDG.E R248, [R4.64] ;  /* 0x0000000604f8d981 */ /* 0x000762000c1e1900 */
[----:B------:R-:W-:-:S04]  /*0c20*/  ISETP.NE.U32.AND P0, PT, RZ, c[0x0][0x248], PT ;  /* 0x00009200ff007a0c */ /* 0x000fc80003f05070 */
[----:B------:R-:W-:Y:S01]  /*0c30*/  ISETP.NE.AND.EX P0, PT, RZ, c[0x0][0x24c], PT, P0 ;  /* 0x00009300ff007a0c */ /* 0x000fe20003f05300 */
[----:B--2---:R-:W-:Y:S02]  /*0c40*/  @P4 IMAD.IADD R233, R3, 0x1, -R0 ;  /* 0x0000000103e94824 */ /* 0x004fe400078e0a00 */
[----:B------:R-:W-:Y:S02]  /*0c50*/  IMAD.MOV.U32 R3, RZ, RZ, c[0x0][0x218] ;  /* 0x00008600ff037624 */ /* 0x000fe400078e00ff */
[----:B------:R-:W-:-:S08]  /*0c60*/  @!P4 IMAD.MOV.U32 R233, RZ, RZ, c[0x0][0x214] ;  /* 0x00008500ffe9c624 */ /* 0x000fd000078e00ff */
[----:B------:R-:W-:Y:S05]  /*0c70*/  @!P0 BRA `(.L_x_504) ;  /* 0x0000003000008947 */ /* 0x000fea0003800000 */
[----:B---3--:R-:W2:Y:S02]  /*0c80*/  @P3 LDG.E R3, [R4.64+0x4] ;  /* 0x0000040604033981 */ /* 0x008ea4000c1e1900 */
[----:B--2--5:R-:W-:-:S06]  /*0c90*/  @P3 IADD3 R3, R3, -R248, RZ ;  /* 0x800000f803033210 */ /* 0x024fcc0007ffe0ff */
[----:B------:R1:W5:Y:S02]  /*0ca0*/  @!P3 LDG.E R3, [R4.64] ;  /* 0x000000060403b981 */ /* 0x000364000c1e1900 */
.L_x_504:
[----:B---3--:R-:W-:-:S04]  /*0cb0*/  ISETP.NE.U32.AND P1, PT, RZ, c[0x0][0x258], PT ;  /* 0x00009600ff007a0c */ /* 0x008fc80003f25070 */
        /* <DEDUP_REMOVED lines=19> */
[----:B------:R-:W-:Y:S01]  /*0df0*/  IMAD.WIDE.U32 R6, R0, c[0x0][0x190], RZ ;  /* 0x0000640000067a25 */ /* 0x000fe200078e00ff */
[----:B------:R-:W-:-:S03]  /*0e00*/  LEA.HI R9, R9, R3, RZ, 0x6 ;  /* 0x0000000309097211 */ /* 0x000fc600078f30ff */
[----:B------:R-:W-:Y:S01]  /*0e10*/  @P0 IMAD.IADD R3, R232, 0x1, R248 ;  /* 0x00000001e8030824 */ /* 0x000fe200078e02f8 */
[----:B------:R-:W-:Y:S01]  /*0e20*/  LOP3.LUT R8, R9, 0xffffffc0, RZ, 0xc0, !PT ;  /* 0xffffffc009087812 */ /* 0x000fe200078ec0ff */
[----:B------:R-:W-:Y:S01]  /*0e30*/  IMAD R10, R0, c[0x0][0x194], RZ ;  /* 0x00006500000a7a24 */ /* 0x000fe200078e02ff */
[----:B------:R-:W-:Y:S01]  /*0e40*/  SEL R30, R30, R6, !P1 ;  /* 0x000000061e1e7207 */ /* 0x000fe20004800000 */
[----:B------:R-:W-:Y:S01]  /*0e50*/  IMAD.IADD R24, R31, 0x1, R4 ;  /* 0x000000011f187824 */ /* 0x000fe200078e0204 */
[----:B------:R-:W-:Y:S01]  /*0e60*/  IADD3 R8, R8, -0x40, RZ ;  /* 0xffffffc008087810 */ /* 0x000fe20007ffe0ff */
[----:B------:R-:W-:Y:S01]  /*0e70*/  @P0 IMAD.WIDE.U32 R4, R3, c[0x0][0x198], RZ ;  /* 0x0000660003040a25 */ /* 0x000fe200078e00ff */
[----:B------:R-:W-:Y:S02]  /*0e80*/  @P1 IADD3 R24, R7, R10, RZ ;  /* 0x0000000a07181210 */ /* 0x000fe40007ffe0ff */
        /* <DEDUP_REMOVED lines=15> */
.L_x_506:
        /* <DEDUP_REMOVED lines=15> */
.L_x_507:
        /* <DEDUP_REMOVED lines=37> */
[----:B------:R-:W-:Y:S02]  /*12c0*/  IMAD R9, R12, R35, RZ ;  /* 0x000000230c097224 */ /* 0x000fe400078e02ff */
[----:B------:R-:W-:Y:S01]  /*12d0*/  IMAD R12, R23, R0, RZ ;  /* 0x00000000170c7224 */ /* 0x000fe200078e02ff */
[----:B------:R-:W-:Y:S01]  /*12e0*/  ISETP.GT.U32.AND P5, PT, R11, R4, PT ;  /* 0x000000040b00720c */ /* 0x000fe20003fa4070 */
[----:B------:R-:W-:Y:S02]  /*12f0*/  IMAD R5, R32, c[0x0][0x224], R9 ;  /* 0x0000890020057a24 */ /* 0x000fe400078e0209 */
[----:B------:R-:W-:-:S03]  /*1300*/  IMAD R9, R23, R18, RZ ;  /* 0x0000001217097224 */ /* 0x000fc600078e02ff */
[----:B------:R-:W-:Y:S01]  /*1310*/  IADD3 R5, R19, R5, RZ ;  /* 0x0000000513057210 */ /* 0x000fe20007ffe0ff */
[----:B------:R-:W-:-:S04]  /*1320*/  IMAD.WIDE.U32 R18, R22, R18, RZ ;  /* 0x0000001216127225 */ /* 0x000fc800078e00ff */
[----:B------:R-:W-:Y:S01]  /*1330*/  IMAD R9, R22, R5, R9 ;  /* 0x0000000516097224 */ /* 0x000fe200078e0209 */
[----:B------:R-:W-:Y:S01]  /*1340*/  SEL R5, R6, RZ, P4 ;  /* 0x000000ff06057207 */ /* 0x000fe20002000000 */
[----:B------:R-:W-:Y:S01]  /*1350*/  IMAD.WIDE.U32 R6, R22, R0, RZ ;  /* 0x0000000016067225 */ /* 0x000fe200078e00ff */
[----:B------:R-:W-:Y:S02]  /*1360*/  @!P5 IADD3 R4, R4, -R11, RZ ;  /* 0x8000000b0404d210 */ /* 0x000fe40007ffe0ff */
[----:B------:R-:W-:Y:S02]  /*1370*/  IADD3 R5, P4, R8, R5, RZ ;  /* 0x0000000508057210 */ /* 0x000fe40007f9e0ff */
[----:B------:R-:W-:Y:S02]  /*1380*/  ISETP.GE.U32.AND P6, PT, R4, R11, PT ;  /* 0x0000000b0400720c */ /* 0x000fe40003fc6070 */
[----:B------:R-:W-:Y:S01]  /*1390*/  @!P5 IADD3 R3, R3, 0x1, RZ ;  /* 0x000000010303d810 */ /* 0x000fe20007ffe0ff */
[----:B------:R-:W-:Y:S01]  /*13a0*/  IMAD.X R4, R16, 0x1, R10, P4 ;  /* 0x0000000110047824 */ /* 0x000fe200020e060a */
[----:B------:R-:W-:Y:S01]  /*13b0*/  ISETP.NE.AND P4, PT, RZ, c[0x0][0x1c8], PT ;  /* 0x00007200ff007a0c */ /* 0x000fe20003f85270 */
[-C--:B------:R-:W-:Y:S01]  /*13c0*/  IMAD R17, R23, R5.reuse, RZ ;  /* 0x0000000517117224 */ /* 0x080fe200078e02ff */
[----:B------:R-:W-:Y:S01]  /*13d0*/  SEL R18, R18, R6, !P1 ;  /* 0x0000000612127207 */ /* 0x000fe20004800000 */
[----:B------:R-:W-:Y:S01]  /*13e0*/  IMAD.WIDE.U32 R10, R22, R5, RZ ;  /* 0x00000005160a7225 */ /* 0x000fe200078e00ff */
[----:B------:R-:W-:-:S02]  /*13f0*/  IADD3 R15, R19, R9, RZ ;  /* 0x00000009130f7210 */ /* 0x000fc40007ffe0ff */
[----:B------:R-:W-:Y:S01]  /*1400*/  SHF.R.S32.HI R19, RZ, 0x1f, R21 ;  /* 0x0000001fff137819 */ /* 0x000fe20000011415 */
[----:B------:R-:W-:Y:S02]  /*1410*/  @P2 IMAD R6, R35, c[0x0][0x214], RZ ;  /* 0x0000850023062a24 */ /* 0x000fe400078e02ff */
[----:B------:R-:W-:Y:S01]  /*1420*/  IMAD R5, R22, R4, R17 ;  /* 0x0000000416057224 */ /* 0x000fe200078e0211 */
[----:B------:R-:W-:Y:S01]  /*1430*/  @P6 IADD3 R3, R3, 0x1, RZ ;  /* 0x0000000103036810 */ /* 0x000fe20007ffe0ff */
[----:B----4-:R-:W-:Y:S01]  /*1440*/  IMAD.WIDE.U32 R22, R20, c[0x0][0x3d8], RZ ;  /* 0x0000f60014167a25 */ /* 0x010fe200078e00ff */
[----:B------:R-:W-:Y:S02]  /*1450*/  @P2 SEL R6, R6, R0, !P1 ;  /* 0x0000000006062207 */ /* 0x000fe40004800000 */
[----:B-----5:R-:W-:Y:S01]  /*1460*/  ISETP.NE.AND P6, PT, R29, RZ, PT ;  /* 0x000000ff1d00720c */ /* 0x020fe20003fc5270 */
[----:B------:R-:W-:Y:S01]  /*1470*/  @P1 IMAD.IADD R15, R7, 0x1, R12 ;  /* 0x00000001070f1824 */ /* 0x000fe200078e020c */
[----:B------:R-:W-:Y:S01]  /*1480*/  @!P3 IADD3 R3, -R3, RZ, RZ ;  /* 0x000000ff0303b210 */ /* 0x000fe20007ffe1ff */
[----:B------:R-:W-:Y:S01]  /*1490*/  IMAD R4, R20, c[0x0][0x3dc], R23 ;  /* 0x0000f70014047a24 */ /* 0x000fe200078e0217 */
[----:B------:R-:W-:Y:S01]  /*14a0*/  @!P4 LOP3.LUT R3, RZ, c[0x0][0x1c8], RZ, 0x33, !PT ;  /* 0x00007200ff03ca12 */ /* 0x000fe200078e33ff */
[----:B------:R-:W-:Y:S01]  /*14b0*/  IMAD R17, R36, c[0x0][0x22c], RZ ;  /* 0x00008b0024117a24 */ /* 0x000fe200078e02ff */
[----:B------:R-:W-:Y:S01]  /*14c0*/  SEL R29, R22, RZ, P6 ;  /* 0x000000ff161d7207 */ /* 0x000fe20003000000 */
[----:B------:R-:W-:Y:S01]  /*14d0*/  @!P2 IMAD R7, R35, c[0x0][0x1c0], R36 ;  /* 0x000070002307aa24 */ /* 0x000fe200078e0224 */
[----:B------:R-:W-:Y:S01]  /*14e0*/  SEL R20, R4, RZ, P6 ;  /* 0x000000ff04147207 */ /* 0x000fe20003000000 */
[----:B------:R-:W-:Y:S01]  /*14f0*/  @P2 IMAD R6, R36, c[0x0][0x234], R6 ;  /* 0x00008d0024062a24 */ /* 0x000fe200078e0206 */
[----:B------:R-:W-:Y:S01]  /*1500*/  SHF.R.S32.HI R23, RZ, 0x1f, R17 ;  /* 0x0000001fff177819 */ /* 0x000fe20000011411 */
[----:B------:R-:W-:Y:S01]  /*1510*/  @!P2 IMAD R6, R7, c[0x0][0x214], RZ ;  /* 0x000085000706aa24 */ /* 0x000fe200078e02ff */
[----:B------:R-:W-:-:S02]  /*1520*/  IADD3 R12, R11, R5, RZ ;  /* 0x000000050b0c7210 */ /* 0x000fc40007ffe0ff */
        /* <DEDUP_REMOVED lines=9> */
.L_x_508:
[----:B------:R-:W-:-:S04]  /*15c0*/  IMAD R0, R35, c[0x0][0x1c0], R36 ;  /* 0x0000700023007a24 */ /* 0x000fc800078e0224 */
[----:B------:R-:W-:Y:S02]  /*15d0*/  IMAD R0, R0, c[0x0][0x224], RZ ;  /* 0x0000890000007a24 */ /* 0x000fe400078e02ff */
.L_x_509:
[----:B------:R-:W1:Y:S01]  /*15e0*/  S2R R11, SR_TID.X ;  /* 0x00000000000b7919 */ /* 0x000e620000002100 */
[----:B------:R-:W-:Y:S01]  /*15f0*/  IMAD R33, R33, c[0x0][0x1c0], RZ ;  /* 0x0000700021217a24 */ /* 0x000fe200078e02ff */
[----:B------:R-:W-:Y:S01]  /*1600*/  IADD3 R4, P3, R250, R13, RZ ;  /* 0x0000000dfa047210 */ /* 0x000fe20007f7e0ff */
[----:B------:R-:W-:Y:S01]  /*1610*/  IMAD R7, R16, c[0x0][0x370], RZ ;  /* 0x0000dc0010077a24 */ /* 0x000fe200078e02ff */
[----:B------:R-:W-:Y:S01]  /*1620*/  SHF.R.S32.HI R251, RZ, 0x1f, R250 ;  /* 0x0000001ffffb7819 */ /* 0x000fe200000114fa */
[----:B------:R-:W-:Y:S01]  /*1630*/  IMAD.SHL.U32 R9, R33, 0x40, RZ ;  /* 0x0000004021097824 */ /* 0x000fe200078e00ff */
[----:B------:R-:W-:Y:S01]  /*1640*/  SHF.R.S32.HI R31, RZ, 0x1f, R231 ;  /* 0x0000001fff1f7819 */ /* 0x000fe200000114e7 */
[----:B------:R-:W-:Y:S01]  /*1650*/  IMAD.IADD R206, R8, 0x1, R6 ;  /* 0x0000000108ce7824 */ /* 0x000fe200078e0206 */
[----:B------:R-:W-:Y:S01]  /*1660*/  BSSY B1, `(.L_x_505) ;  /* 0x0000706000017945 */ /* 0x000fe20003800000 */
[----:B------:R-:W-:Y:S01]  /*1670*/  IMAD.X R5, R251, 0x1, R14, P3 ;  /* 0x00000001fb057824 */ /* 0x000fe200018e060e */
[----:B------:R-:W-:Y:S01]  /*1680*/  IADD3 R10, P2, P1, R10, R9, R17 ;  /* 0x000000090a0a7210 */ /* 0x000fe2000795e011 */
[C---:B------:R-:W-:Y:S01]  /*1690*/  IMAD R7, R8.reuse, c[0x0][0x374], R7 ;  /* 0x0000dd0008077a24 */ /* 0x040fe200078e0207 */
[----:B------:R-:W-:Y:S01]  /*16a0*/  SHF.R.S32.HI R9, RZ, 0x1f, R9 ;  /* 0x0000001fff097819 */ /* 0x000fe20000011409 */
[----:B------:R-:W-:Y:S01]  /*16b0*/  IMAD.WIDE.U32 R4, R8, c[0x0][0x370], R4 ;  /* 0x0000dc0008047a25 */ /* 0x000fe200078e0004 */
[----:B------:R-:W-:-:S02]  /*16c0*/  IADD3 R6, P3, R231, R8, RZ ;  /* 0x00000008e7067210 */ /* 0x000fc40007f7e0ff */
[----:B------:R-:W-:Y:S01]  /*16d0*/  IADD3.X R14, R12, R9, R23, P2, P1 ;  /* 0x000000090c0e7210 */ /* 0x000fe200017e2417 */
[----:B------:R-:W-:Y:S01]  /*16e0*/  IMAD.IADD R17, R8, 0x1, R0 ;  /* 0x0000000108117824 */ /* 0x000fe200078e0200 */
[----:B------:R-:W-:Y:S01]  /*16f0*/  IADD3 R12, P2, P1, R29, R10, R18 ;  /* 0x0000000a1d0c7210 */ /* 0x000fe2000795e012 */
[----:B------:R-:W-:Y:S01]  /*1700*/  IMAD.IADD R5, R5, 0x1, R7 ;  /* 0x0000000105057824 */ /* 0x000fe200078e0207 */
[----:B------:R-:W-:Y:S01]  /*1710*/  IADD3 R7, -R204, R233, R21 ;  /* 0x000000e9cc077210 */ /* 0x000fe20007ffe115 */
[----:B------:R-:W-:Y:S02]  /*1720*/  IMAD.X R0, R31, 0x1, R16, P3 ;  /* 0x000000011f007824 */ /* 0x000fe400018e0610 */
[----:B------:R-:W-:Y:S01]  /*1730*/  IMAD.WIDE.U32 R4, R36, c[0x0][0x378], R4 ;  /* 0x0000de0024047a25 */ /* 0x000fe200078e0004 */
[----:B-1----:R-:W-:-:S03]  /*1740*/  SHF.R.S32.HI R9, RZ, 0x1f, R11 ;  /* 0x0000001fff097819 */ /* 0x002fc6000001140b */
[----:B------:R-:W-:Y:S01]  /*1750*/  IMAD R10, R0, c[0x0][0x190], RZ ;  /* 0x00006400000a7a24 */ /* 0x000fe200078e02ff */
[-C--:B------:R-:W-:Y:S01]  /*1760*/  LEA.HI R9, R9, R11.reuse, RZ, 0x5 ;  /* 0x0000000b09097211 */ /* 0x080fe200078f28ff */
[----:B------:R-:W-:Y:S01]  /*1770*/  IMAD.MOV.U32 R207, RZ, RZ, 0x4 ;  /* 0x00000004ffcf7424 */ /* 0x000fe200078e00ff */
[----:B------:R-:W-:Y:S01]  /*1780*/  IADD3 R0, R7, -c[0x0][0x2e8], RZ ;  /* 0x8000ba0007007a10 */ /* 0x000fe20007ffe0ff */
[C---:B------:R-:W-:Y:S01]  /*1790*/  IMAD R13, R6.reuse, c[0x0][0x194], R10 ;  /* 0x00006500060d7a24 */ /* 0x040fe200078e020a */
[----:B------:R-:W-:Y:S01]  /*17a0*/  LOP3.LUT R23, R9, 0xffffffe0, RZ, 0xc0, !PT ;  /* 0xffffffe009177812 */ /* 0x000fe200078ec0ff */
[----:B------:R-:W-:Y:S01]  /*17b0*/  IMAD.WIDE.U32 R6, R6, c[0x0][0x190], R250 ;  /* 0x0000640006067a25 */ /* 0x000fe200078e00fa */
[----:B------:R-:W-:Y:S02]  /*17c0*/  SHF.R.S32.HI R8, RZ, 0x5, R9 ;  /* 0x00000005ff087819 */ /* 0x000fe40000011409 */
[----:B------:R-:W-:Y:S01]  /*17d0*/  IADD3 R23, -R23, R11, RZ ;  /* 0x0000000b17177210 */ /* 0x000fe20007ffe1ff */
[----:B------:R-:W-:Y:S01]  /*17e0*/  IMAD R11, R34, c[0x0][0x378], RZ ;  /* 0x0000de00220b7a24 */ /* 0x000fe200078e02ff */
[----:B------:R-:W-:-:S02]  /*17f0*/  SHF.R.S32.HI R9, RZ, 0x1f, R0 ;  /* 0x0000001fff097819 */ /* 0x000fc40000011400 */
[----:B------:R-:W-:Y:S01]  /*1800*/  IADD3 R6, P3, R30, R6, RZ ;  /* 0x000000061e067210 */ /* 0x000fe20007f7e0ff */
[----:B------:R-:W-:Y:S01]  /*1810*/  IMAD R8, R8, R33, R23 ;  /* 0x0000002108087224 */ /* 0x000fe200078e0217 */
[----:B------:R-:W-:Y:S01]  /*1820*/  LEA.HI R10, R9, R0, RZ, 0x6 ;  /* 0x00000000090a7211 */ /* 0x000fe200078f30ff */
[----:B------:R-:W-:Y:S01]  /*1830*/  IMAD R11, R36, c[0x0][0x37c], R11 ;  /* 0x0000df00240b7a24 */ /* 0x000fe200078e020b */
[----:B------:R-:W-:Y:S01]  /*1840*/  IADD3.X R0, R20, R14, R15, P2, P1 ;  /* 0x0000000e14007210 */ /* 0x000fe200017e240f */
[----:B------:R-:W-:Y:S01]  /*1850*/  IMAD.WIDE R14, R17, R207, c[0x0][0x3c8] ;  /* 0x0000f200110e7625 */ /* 0x000fe200078e02cf */
[----:B------:R-:W-:Y:S02]  /*1860*/  IADD3 R9, P1, R8, R12, RZ ;  /* 0x0000000c08097210 */ /* 0x000fe40007f3e0ff */
[----:B------:R-:W-:Y:S01]  /*1870*/  IADD3.X R7, R24, R7, R13, P3, !PT ;  /* 0x0000000718077210 */ /* 0x000fe20001ffe40d */
[----:B------:R-:W-:Y:S01]  /*1880*/  IMAD.IADD R5, R5, 0x1, R11 ;  /* 0x0000000105057824 */ /* 0x000fe200078e020b */
[----:B------:R-:W-:Y:S01]  /*1890*/  LEA.HI.X.SX32 R12, R8, R0, 0x1, P1 ;  /* 0x00000000080c7211 */ /* 0x000fe200008f0eff */
[----:B------:R-:W-:Y:S01]  /*18a0*/  IMAD R11, R34, c[0x0][0x1a8], RZ ;  /* 0x00006a00220b7a24 */ /* 0x000fe200078e02ff */
[----:B------:R-:W-:Y:S01]  /*18b0*/  SHF.R.S32.HI R0, RZ, 0x6, R10 ;  /* 0x00000006ff007819 */ /* 0x000fe2000001140a */
[----:B------:R-:W-:Y:S01]  /*18c0*/  IMAD R8, R31, c[0x0][0x370], RZ ;  /* 0x0000dc001f087a24 */ /* 0x000fe200078e02ff */
[C---:B------:R-:W-:Y:S01]  /*18d0*/  LEA R203, P1, R9.reuse, c[0x0][0x350], 0x2 ;  /* 0x0000d40009cb7a11 */ /* 0x040fe200078210ff */
[C---:B------:R-:W-:Y:S01]  /*18e0*/  IMAD R11, R36.reuse, c[0x0][0x1ac], R11 ;  /* 0x00006b00240b7a24 */ /* 0x040fe200078e020b */
[----:B------:R-:W-:Y:S01]  /*18f0*/  IMNMX R230, RZ, R0, !PT ;  /* 0x00000000ffe67217 */ /* 0x000fe20007800200 */
[----:B------:R-:W-:Y:S01]  /*1900*/  IMAD.WIDE.U32 R6, R36, c[0x0][0x1a8], R6 ;  /* 0x00006a0024067a25 */ /* 0x000fe200078e0006 */
[----:B------:R-:W-:-:S02]  /*1910*/  LEA.HI.X R202, R9, c[0x0][0x354], R12, 0x2, P1 ;  /* 0x0000d50009ca7a11 */ /* 0x000fc400008f140c */
[----:B------:R-:W-:Y:S01]  /*1920*/  ISETP.GT.AND P4, PT, R192, R230, PT ;  /* 0x000000e6c000720c */ /* 0x000fe20003f84270 */
[----:B------:R-:W-:Y:S01]  /*1930*/  IMAD R0, R231, c[0x0][0x374], R8 ;  /* 0x0000dd00e7007a24 */ /* 0x000fe200078e0208 */
[----:B------:R-:W-:Y:S01]  /*1940*/  IADD3 R11, R7, R11, RZ ;  /* 0x0000000b070b7210 */ /* 0x000fe20007ffe0ff */
[----:B------:R-:W-:Y:S01]  /*1950*/  IMAD.WIDE.U32 R4, R231, c[0x0][0x370], R4 ;  /* 0x0000dc00e7047a25 */ /* 0x000fe200078e0004 */
[----:B------:R-:W-:Y:S02]  /*1960*/  LEA R200, P3, R6, c[0x0][0x160], 0x1 ;  /* 0x0000580006c87a11 */ /* 0x000fe400078608ff */
[----:B------:R-:W-:Y:S01]  /*1970*/  IADD3 R192, R192, -0x1, RZ ;  /* 0xffffffffc0c07810 */ /* 0x000fe20007ffe0ff */
[----:B------:R-:W-:Y:S01]  /*1980*/  IMAD.IADD R0, R5, 0x1, R0 ;  /* 0x0000000105007824 */ /* 0x000fe200078e0200 */
[----:B------:R-:W-:Y:S01]  /*1990*/  LEA R198, P2, R4, c[0x0][0x330], 0x1 ;  /* 0x0000cc0004c67a11 */ /* 0x000fe200078408ff */
[----:B------:R-:W-:Y:S01]  /*19a0*/  IMAD.MOV.U32 R213, RZ, RZ, R14 ;  /* 0x000000ffffd57224 */ /* 0x000fe200078e000e */
[----:B------:R-:W-:Y:S01]  /*19b0*/  LEA.HI.X R201, R6, c[0x0][0x164], R11, 0x1, P3 ;  /* 0x0000590006c97a11 */ /* 0x000fe200018f0c0b */
[----:B------:R-:W-:Y:S01]  /*19c0*/  IMAD.MOV.U32 R212, RZ, RZ, R15 ;  /* 0x000000ffffd47224 */ /* 0x000fe200078e000f */
[----:B------:R-:W-:Y:S01]  /*19d0*/  LEA.HI.X R199, R4, c[0x0][0x334], R0, 0x1, P2 ;  /* 0x0000cd0004c77a11 */ /* 0x000fe200010f0c00 */
[----:B------:R-:W-:Y:S01]  /*19e0*/  IMAD.WIDE R206, R206, R207, c[0x0][0x200] ;  /* 0x00008000cece7625 */ /* 0x000fe200078e02cf */
        /* <DEDUP_REMOVED lines=16> */
.L_x_511:
        /* <DEDUP_REMOVED lines=15> */
.L_x_512:
        /* <DEDUP_REMOVED lines=24> */
.L_x_514:
[----:B------:R-:W-:Y:S05]  /*1d60*/  BSYNC B0 ;  /* 0x0000000000007941 */ /* 0x000fea0003800000 */
.L_x_513:
[----:B------:R-:W-:Y:S01]  /*1d70*/  IADD3 R0, R231, 0x40, RZ ;  /* 0x00000040e7007810 */ /* 0x000fe20007ffe0ff */
[----:B------:R-:W-:Y:S03]  /*1d80*/  BSSY B0, `(.L_x_515) ;  /* 0x000000f000007945 */ /* 0x000fe60003800000 */
[----:B------:R-:W-:-:S13]  /*1d90*/  ISETP.GE.AND P0, PT, R0, R10, PT ;  /* 0x0000000a0000720c */ /* 0x000fda0003f06270 */
        /* <DEDUP_REMOVED lines=13> */
.L_x_516:
[----:B------:R-:W-:Y:S05]  /*1e70*/  BSYNC B0 ;  /* 0x0000000000007941 */ /* 0x000fea0003800000 */
.L_x_515:
        /* <DEDUP_REMOVED lines=22> */
.L_x_518:
[----:B------:R-:W-:Y:S05]  /*1fe0*/  BSYNC B0 ;  /* 0x0000000000007941 */ /* 0x000fea0003800000 */
.L_x_517:
        /* <DEDUP_REMOVED lines=14> */
.L_x_510:
[----:B------:R-:W-:Y:S01]  /*20d0*/  IMAD R0, R215, -0x80, R204 ;  /* 0xffffff80d7007824 */ /* 0x000fe200078e02cc */
[----:B------:R-:W-:Y:S01]  /*20e0*/  IADD3 R4, R231, 0x40, RZ ;  /* 0x00000040e7047810 */ /* 0x000fe20007ffe0ff */
[----:B------:R-:W-:Y:S01]  /*20f0*/  IMAD R8, R19, c[0x0][0x198], RZ ;  /* 0x0000660013087a24 */ /* 0x000fe200078e02ff */
[----:B------:R-:W-:Y:S01]  /*2100*/  LEA.HI R10, R192, R192, RZ, 0x1 ;  /* 0x000000c0c00a7211 */ /* 0x000fe200078f08ff */
[----:B------:R-:W-:Y:S01]  /*2110*/  IMAD.WIDE.U32 R6, R21, c[0x0][0x198], R250 ;  /* 0x0000660015067a25 */ /* 0x000fe200078e00fa */
[-C--:B------:R-:W-:Y:S01]  /*2120*/  ISETP.GE.AND P0, PT, R4, R0.reuse, PT ;  /* 0x000000000400720c */ /* 0x080fe20003f06270 */
[----:B------:R-:W-:Y:S01]  /*2130*/  @P6 BAR.SYNC.DEFER_BLOCKING 0x0 ;  /* 0x0000000000006b1d */ /* 0x000fe20000010000 */
[----:B------:R-:W-:Y:S01]  /*2140*/  ISETP.GE.AND P1, PT, R231, R0, PT ;  /* 0x00000000e700720c */ /* 0x000fe20003f26270 */
[----:B------:R-:W-:Y:S01]  /*2150*/  IMAD R9, R21, c[0x0][0x19c], R8 ;  /* 0x0000670015097a24 */ /* 0x000fe200078e0208 */
[----:B------:R-:W-:Y:S01]  /*2160*/  IADD3 R6, P2, R27, R6, RZ ;  /* 0x000000061b067210 */ /* 0x000fe20007f5e0ff */
[----:B------:R-:W-:Y:S01]  /*2170*/  IMAD.WIDE.U32 R4, R21, c[0x0][0x1a0], R250 ;  /* 0x0000680015047a25 */ /* 0x000fe200078e00fa */
[----:B------:R-:W-:-:S02]  /*2180*/  MOV R217, c[0x0][0x30c] ;  /* 0x0000c30000d97a02 */ /* 0x000fc40000000f00 */
[----:B------:R-:W-:Y:S01]  /*2190*/  IADD3.X R7, R28, R7, R9, P2, !PT ;  /* 0x000000071c077210 */ /* 0x000fe200017fe409 */
[----:B------:R-:W-:Y:S01]  /*21a0*/  IMAD R8, R19, c[0x0][0x1a0], RZ ;  /* 0x0000680013087a24 */ /* 0x000fe200078e02ff */
[----:B------:R-:W-:Y:S01]  /*21b0*/  IADD3 R4, P2, R25, R4, RZ ;  /* 0x0000000419047210 */ /* 0x000fe20007f5e0ff */
[C---:B------:R-:W-:Y:S02]  /*21c0*/  IMAD R0, R22.reuse, c[0x0][0x1b8], RZ ;  /* 0x00006e0016007a24 */ /* 0x040fe400078e02ff */
[----:B------:R-:W-:Y:S02]  /*21d0*/  IMAD R8, R21, c[0x0][0x1a4], R8 ;  /* 0x0000690015087a24 */ /* 0x000fe400078e0208 */
[----:B------:R-:W-:Y:S02]  /*21e0*/  IMAD R9, R22, c[0x0][0x1b0], RZ ;  /* 0x00006c0016097a24 */ /* 0x000fe400078e02ff */
[----:B------:R-:W-:Y:S01]  /*21f0*/  IMAD.WIDE.U32 R6, R3, c[0x0][0x1b0], R6 ;  /* 0x00006c0003067a25 */ /* 0x000fe200078e0006 */
[----:B------:R-:W-:-:S02]  /*2200*/  IADD3.X R5, R26, R5, R8, P2, !PT ;  /* 0x000000051a057210 */ /* 0x000fc400017fe408 */
[----:B------:R-:W-:Y:S01]  /*2210*/  LOP3.LUT R8, R10, 0xfffffffe, RZ, 0xc0, !PT ;  /* 0xfffffffe0a087812 */ /* 0x000fe200078ec0ff */
[----:B------:R-:W-:Y:S01]  /*2220*/  IMAD R10, R3, c[0x0][0x1bc], R0 ;  /* 0x00006f00030a7a24 */ /* 0x000fe200078e0200 */
[----:B------:R-:W-:Y:S01]  /*2230*/  @!P0 IADD3 R0, P2, R231, 0x40, RZ ;  /* 0x00000040e7008810 */ /* 0x000fe20007f5e0ff */
[C---:B------:R-:W-:Y:S01]  /*2240*/  IMAD R9, R3.reuse, c[0x0][0x1b4], R9 ;  /* 0x00006d0003097a24 */ /* 0x040fe200078e0209 */
[----:B------:R-:W-:Y:S01]  /*2250*/  @!P0 MOV R12, R6 ;  /* 0x00000006000c8202 */ /* 0x000fe20000000f00 */
[----:B------:R-:W-:-:S04]  /*2260*/  IMAD.WIDE.U32 R4, R3, c[0x0][0x1b8], R4 ;  /* 0x00006e0003047a25 */ /* 0x000fc800078e0004 */
[----:B------:R-:W-:Y:S01]  /*2270*/  @!P0 IMAD.X R3, RZ, RZ, R31, P2 ;  /* 0x000000ffff038224 */ /* 0x000fe200010e061f */
[----:B------:R-:W-:Y:S01]  /*2280*/  @!P0 IADD3 R14, P2, R231, 0x40, RZ ;  /* 0x00000040e70e8810 */ /* 0x000fe20007f5e0ff */
[----:B------:R-:W-:Y:S02]  /*2290*/  IMAD.IADD R7, R7, 0x1, R9 ;  /* 0x0000000107077824 */ /* 0x000fe400078e0209 */
[----:B------:R-:W-:Y:S02]  /*22a0*/  @!P0 IMAD R3, R3, c[0x0][0x198], RZ ;  /* 0x0000660003038a24 */ /* 0x000fe400078e02ff */
[----:B------:R-:W-:Y:S02]  /*22b0*/  @!P0 IMAD.MOV.U32 R13, RZ, RZ, R7 ;  /* 0x000000ffff0d8224 */ /* 0x000fe400078e0007 */
[----:B------:R-:W-:Y:S02]  /*22c0*/  IMAD.IADD R8, R192, 0x1, -R8 ;  /* 0x00000001c0087824 */ /* 0x000fe400078e0a08 */
[----:B------:R-:W-:-:S02]  /*22d0*/  IMAD.IADD R5, R5, 0x1, R10 ;  /* 0x0000000105057824 */ /* 0x000fc400078e020a */
[C---:B------:R-:W-:Y:S01]  /*22e0*/  @!P0 IMAD R10, R0.reuse, c[0x0][0x19c], R3 ;  /* 0x00006700000a8a24 */ /* 0x040fe200078e0203 */
[----:B------:R-:W-:Y:S01]  /*22f0*/  @!P0 IADD3.X R3, RZ, R31, RZ, P2, !PT ;  /* 0x0000001fff038210 */ /* 0x000fe200017fe4ff */
[----:B------:R-:W-:Y:S01]  /*2300*/  @!P0 IMAD.WIDE.U32 R12, R0, c[0x0][0x198], R12 ;  /* 0x00006600000c8a25 */ /* 0x000fe200078e000c */
[----:B------:R-:W-:-:S03]  /*2310*/  ISETP.NE.AND P3, PT, R8, 0x1, PT ;  /* 0x000000010800780c */ /* 0x000fc60003f65270 */
[C---:B------:R-:W-:Y:S02]  /*2320*/  @!P1 IMAD R0, R31.reuse, c[0x0][0x198], RZ ;  /* 0x000066001f009a24 */ /* 0x040fe400078e02ff */
[----:B------:R-:W-:Y:S02]  /*2330*/  @!P1 IMAD R8, R31, c[0x0][0x1a0], RZ ;  /* 0x000068001f089a24 */ /* 0x000fe400078e02ff */
[C---:B------:R-:W-:Y:S02]  /*2340*/  @!P1 IMAD R0, R231.reuse, c[0x0][0x19c], R0 ;  /* 0x00006700e7009a24 */ /* 0x040fe400078e0200 */
[----:B------:R-:W-:-:S04]  /*2350*/  @!P1 IMAD.WIDE.U32 R6, R231, c[0x0][0x198], R6 ;  /* 0x00006600e7069a25 */ /* 0x000fc800078e0006 */
[----:B------:R-:W-:Y:S02]  /*2360*/  @!P0 IMAD R9, R3, c[0x0][0x1a0], RZ ;  /* 0x0000680003098a24 */ /* 0x000fe400078e02ff */
[----:B------:R-:W-:Y:S01]  /*2370*/  @!P1 IMAD R22, R231, c[0x0][0x1a4], R8 ;  /* 0x00006900e7169a24 */ /* 0x000fe200078e0208 */
[----:B------:R-:W-:Y:S01]  /*2380*/  @!P0 LEA R8, P4, R12, c[0x0][0x168], 0x1 ;  /* 0x00005a000c088a11 */ /* 0x000fe200078808ff */
[----:B------:R-:W-:Y:S01]  /*2390*/  @!P0 IMAD.IADD R3, R13, 0x1, R10 ;  /* 0x000000010d038824 */ /* 0x000fe200078e020a */
[----:B------:R-:W-:Y:S01]  /*23a0*/  @!P1 LEA R10, P5, R6, c[0x0][0x168], 0x1 ;  /* 0x00005a00060a9a11 */ /* 0x000fe200078a08ff */
[----:B------:R-:W-:Y:S02]  /*23b0*/  @!P1 IMAD.IADD R0, R7, 0x1, R0 ;  /* 0x0000000107009824 */ /* 0x000fe400078e0200 */
[----:B------:R-:W-:-:S03]  /*23c0*/  @!P1 IMAD.WIDE.U32 R16, R231, c[0x0][0x1a0], R4 ;  /* 0x00006800e7109a25 */ /* 0x000fc600078e0004 */
[----:B------:R-:W-:Y:S01]  /*23d0*/  @!P1 LEA.HI.X R11, R6, c[0x0][0x16c], R0, 0x1, P5 ;  /* 0x00005b00060b9a11 */ /* 0x000fe200028f0c00 */
[----:B------:R-:W-:Y:S01]  /*23e0*/  @!P0 IMAD.MOV.U32 R19, RZ, RZ, R5 ;  /* 0x000000ffff138224 */ /* 0x000fe200078e0005 */
[----:B------:R-:W-:Y:S01]  /*23f0*/  @!P1 LEA R6, P5, R16, c[0x0][0x170], 0x1 ;  /* 0x00005c0010069a11 */ /* 0x000fe200078a08ff */
[----:B------:R-:W-:Y:S02]  /*2400*/  IMAD R20, R192, -0x40, R233 ;  /* 0xffffffc0c0147824 */ /* 0x000fe400078e02e9 */
[----:B------:R-:W-:Y:S01]  /*2410*/  @!P0 IMAD R5, R14, c[0x0][0x1a4], R9 ;  /* 0x000069000e058a24 */ /* 0x000fe200078e0209 */
[----:B------:R-:W-:Y:S01]  /*2420*/  @!P0 LEA.HI.X R9, R12, c[0x0][0x16c], R3, 0x1, P4 ;  /* 0x00005b000c098a11 */ /* 0x000fe200020f0c03 */
[----:B------:R-:W-:Y:S01]  /*2430*/  @!P1 IMAD.IADD R3, R17, 0x1, R22 ;  /* 0x0000000111039824 */ /* 0x000fe200078e0216 */
[----:B------:R-:W-:Y:S01]  /*2440*/  ISETP.GE.AND P2, PT, R231, R20, PT ;  /* 0x00000014e700720c */ /* 0x000fe20003f46270 */
[----:B------:R-:W-:Y:S02]  /*2450*/  IMAD.SHL.U32 R0, R242, 0x2, RZ ;  /* 0x00000002f2007824 */ /* 0x000fe400078e00ff */
[----:B------:R-:W-:Y:S01]  /*2460*/  IMAD.MOV.U32 R216, RZ, RZ, c[0x0][0x308] ;  /* 0x0000c200ffd87624 */ /* 0x000fe200078e00ff */
[----:B------:R-:W-:Y:S01]  /*2470*/  @!P1 LEA.HI.X R7, R16, c[0x0][0x174], R3, 0x1, P5 ;  /* 0x00005d0010079a11 */ /* 0x000fe200028f0c03 */
[----:B------:R-:W-:Y:S01]  /*2480*/  @!P0 IMAD.MOV.U32 R18, RZ, RZ, R4 ;  /* 0x000000ffff128224 */ /* 0x000fe200078e0004 */
[----:B------:R-:W-:-:S03]  /*2490*/  IADD3 R3, R242, 0x1800, RZ ;  /* 0x00001800f2037810 */ /* 0x000fc60007ffe0ff */
[----:B------:R-:W-:Y:S01]  /*24a0*/  @!P0 IMAD.WIDE.U32 R14, R14, c[0x0][0x1a0], R18 ;  /* 0x000068000e0e8a25 */ /* 0x000fe200078e0012 */
[----:B------:R-:W-:-:S03]  /*24b0*/  SEL R3, R3, R242, !P3 ;  /* 0x000000f203037207 */ /* 0x000fc60005800000 */
[----:B------:R-:W-:Y:S01]  /*24c0*/  @P2 STS [R0+0x6000], RZ ;  /* 0x006000ff00002388 */ /* 0x000fe20000000800 */
[----:B------:R-:W-:Y:S01]  /*24d0*/  @!P0 IADD3 R5, R15, R5, RZ ;  /* 0x000000050f058210 */ /* 0x000fe20007ffe0ff */
[----:B------:R-:W-:Y:S01]  /*24e0*/  IMAD.SHL.U32 R197, R3, 0x2, RZ ;  /* 0x0000000203c57824 */ /* 0x000fe200078e00ff */
[C---:B------:R-:W-:Y:S01]  /*24f0*/  @!P0 LEA R4, P4, R14.reuse, c[0x0][0x170], 0x1 ;  /* 0x00005c000e048a11 */ /* 0x040fe200078808ff */
[----:B------:R-:W-:Y:S03]  /*2500*/  @P2 STS [R0+0x6004], RZ ;  /* 0x006004ff00002388 */ /* 0x000fe60000000800 */
[----:B------:R-:W-:Y:S01]  /*2510*/  @!P0 LEA.HI.X R5, R14, c[0x0][0x174], R5, 0x1, P4 ;  /* 0x00005d000e058a11 */ /* 0x000fe200020f0c05 */
        /* <DEDUP_REMOVED lines=66> */
[----:B------:R1:W-:Y:S04]  /*2940*/  @!P0 LDGSTS.E.BYPASS.LTC128B.128 [R0+0x14000], [R4.64+0x80] ;  /* 0x1400008004008fae */ /* 0x0003e8000b901d46 */
[----:B------:R-:W0:Y:S04]  /*2950*/  LDGDEPBAR ;  /* 0x00000000000079af */ /* 0x000e280000000000 */
[----:B---3--:R3:W4:Y:S01]  /*2960*/  LDG.E.64 R6, [R216.64+0x8] ;  /* 0x00000806d8067981 */ /* 0x008722000c1e1b00 */
[----:B------:R-:W-:Y:S01]  /*2970*/  IADD3 R3, R205, 0x20, RZ ;  /* 0x00000020cd037810 */ /* 0x000fe20007ffe0ff */
[----:B------:R-:W-:Y:S01]  /*2980*/  IMAD.MOV.U32 R208, RZ, RZ, 0x7f800000 ;  /* 0x7f800000ffd07424 */ /* 0x000fe200078e00ff */
[----:B------:R-:W-:Y:S01]  /*2990*/  MOV R209, 0x7f800000 ;  /* 0x7f80000000d17802 */ /* 0x000fe20000000f00 */
[----:B------:R-:W-:Y:S01]  /*29a0*/  IMAD.MOV.U32 R210, RZ, RZ, 0x7f800000 ;  /* 0x7f800000ffd27424 */ /* 0x000fe200078e00ff */
[-C--:B------:R-:W-:Y:S01]  /*29b0*/  ISETP.GE.AND P1, PT, R3, R20.reuse, PT ;  /* 0x000000140300720c */ /* 0x080fe20003f26270 */
[----:B------:R-:W-:Y:S01]  /*29c0*/  IMAD.MOV.U32 R211, RZ, RZ, 0x7f800000 ;  /* 0x7f800000ffd37424 */ /* 0x000fe200078e00ff */
[----:B------:R-:W-:-:S02]  /*29d0*/  ISETP.GE.AND P4, PT, R205, R20, PT ;  /* 0x00000014cd00720c */ /* 0x000fc40003f86270 */
[C---:B-1----:R-:W-:Y:S02]  /*29e0*/  IADD3 R0, R205.reuse, 0x28, RZ ;  /* 0x00000028cd007810 */ /* 0x042fe40007ffe0ff */
[C---:B------:R-:W-:Y:S02]  /*29f0*/  IADD3 R4, R205.reuse, 0x8, RZ ;  /* 0x00000008cd047810 */ /* 0x040fe40007ffe0ff */
[-C--:B------:R-:W-:Y:S01]  /*2a00*/  ISETP.GE.AND P0, PT, R0, R20.reuse, PT ;  /* 0x000000140000720c */ /* 0x080fe20003f06270 */
[----:B---3--:R-:W3:Y:S01]  /*2a10*/  LDG.E.64 R216, [R216.64] ;  /* 0x00000006d8d87981 */ /* 0x008ee2000c1e1b00 */
[----:B------:R-:W-:Y:S01]  /*2a20*/  ISETP.GE.AND P2, PT, R4, R20, PT ;  /* 0x000000140400720c */ /* 0x000fe20003f46270 */
[----:B------:R-:W-:Y:S01]  /*2a30*/  IMAD.WIDE R4, R205, 0x4, R206 ;  /* 0x00000004cd047825 */ /* 0x000fe200078e02ce */
[----:B------:R-:W-:-:S04]  /*2a40*/  SHF.R.S32.HI R3, RZ, 0x1f, R23 ;  /* 0x0000001fff037819 */ /* 0x000fc80000011417 */
[----:B------:R1:W5:Y:S05]  /*2a50*/  @!P1 LDG.E R208, [R4.64+0x80] ;  /* 0x0000800604d09981 */ /* 0x00036a000c1e1900 */
[----:B------:R-:W-:Y:S01]  /*2a60*/  @!P0 IMAD.WIDE R8, R0, 0x4, R206 ;  /* 0x0000000400088825 */ /* 0x000fe200078e02ce */
[----:B------:R1:W5:Y:S03]  /*2a70*/  @!P4 LDG.E R210, [R4.64] ;  /* 0x0000000604d2c981 */ /* 0x000366000c1e1900 */
[----:B------:R-:W-:Y:S01]  /*2a80*/  IMAD R0, R35, c[0x0][0x1c0], R36 ;  /* 0x0000700023007a24 */ /* 0x000fe200078e0224 */
[----:B------:R2:W5:Y:S03]  /*2a90*/  @!P0 LDG.E R209, [R8.64] ;  /* 0x0000000608d18981 */ /* 0x000566000c1e1900 */
[----:B------:R-:W-:Y:S01]  /*2aa0*/  IMAD.SHL.U32 R0, R0, 0x20, RZ ;  /* 0x0000002000007824 */ /* 0x000fe200078e00ff */
[----:B------:R1:W5:Y:S01]  /*2ab0*/  @!P2 LDG.E R211, [R4.64+0x20] ;  /* 0x0000200604d3a981 */ /* 0x000362000c1e1900 */
[----:B------:R-:W-:Y:S01]  /*2ac0*/  IADD3 R21, R233, 0x80, R21 ;  /* 0x00000080e9157810 */ /* 0x000fe20007ffe015 */
[----:B------:R-:W-:Y:S01]  /*2ad0*/  CS2R R126, SRZ ;  /* 0x00000000007e7805 */ /* 0x000fe2000001ff00 */
[----:B------:R-:W-:Y:S01]  /*2ae0*/  CS2R R124, SRZ ;  /* 0x00000000007c7805 */ /* 0x000fe2000001ff00 */
[----:B------:R-:W-:Y:S01]  /*2af0*/  CS2R R130, SRZ ;  /* 0x0000000000827805 */ /* 0x000fe2000001ff00 */
[----:B------:R-:W-:Y:S01]  /*2b00*/  CS2R R128, SRZ ;  /* 0x0000000000807805 */ /* 0x000fe2000001ff00 */
[----:B------:R-:W-:Y:S01]  /*2b10*/  CS2R R122, SRZ ;  /* 0x00000000007a7805 */ /* 0x000fe2000001ff00 */
[----:B------:R-:W-:Y:S01]  /*2b20*/  CS2R R120, SRZ ;  /* 0x0000000000787805 */ /* 0x000fe2000001ff00 */
[----:B------:R-:W-:Y:S01]  /*2b30*/  CS2R R118, SRZ ;  /* 0x0000000000767805 */ /* 0x000fe2000001ff00 */
[----:B-1----:R-:W-:Y:S01]  /*2b40*/  IMAD.SHL.U32 R4, R243, 0x20, RZ ;  /* 0x00000020f3047824 */ /* 0x002fe200078e00ff */
        /* <DEDUP_REMOVED lines=42> */
[----:B----4-:R-:W-:-:S02]  /*2df0*/  IADD3 R23, P1, P0, R0, R6, R23 ;  /* 0x0000000600177210 */ /* 0x010fc4000783e017 */
[----:B------:R-:W-:-:S04]  /*2e00*/  SHF.R.S32.HI R0, RZ, 0x1f, R0 ;  /* 0x0000001fff007819 */ /* 0x000fc80000011400 */
[----:B------:R-:W-:Y:S02]  /*2e10*/  IADD3.X R229, R0, R7, R3, P1, P0 ;  /* 0x0000000700e57210 */ /* 0x000fe40000fe0403 */
[----:B------:R-:W-:-:S04]  /*2e20*/  IADD3 R0, R187, 0x1800, RZ ;  /* 0x00001800bb007810 */ /* 0x000fc80007ffe0ff */
[----:B------:R-:W-:-:S05]  /*2e30*/  SEL R0, R0, R187, !P3 ;  /* 0x000000bb00007207 */ /* 0x000fca0005800000 */
[----:B------:R-:W-:Y:S02]  /*2e40*/  IMAD.SHL.U32 R178, R0, 0x2, RZ ;  /* 0x0000000200b27824 */ /* 0x000fe400078e00ff */
[----:B------:R-:W-:-:S04]  /*2e50*/  IMAD.MOV.U32 R0, RZ, RZ, c[0x0][0x22c] ;  /* 0x00008b00ff007624 */ /* 0x000fc800078e00ff */
[----:B------:R-:W-:-:S04]  /*2e60*/  IMAD R0, R0, c[0x0][0x1c0], RZ ;  /* 0x0000700000007a24 */ /* 0x000fc800078e02ff */
[C---:B------:R-:W-:Y:S01]  /*2e70*/  IMAD.SHL.U32 R244, R0.reuse, 0x10, RZ ;  /* 0x0000001000f47824 */ /* 0x040fe200078e00ff */
[----:B------:R-:W-:-:S04]  /*2e80*/  SHF.L.U32 R214, R0, 0x3, RZ ;  /* 0x0000000300d67819 */ /* 0x000fc800000006ff */
[C---:B------:R-:W-:Y:S02]  /*2e90*/  IADD3 R246, R244.reuse, 0x40, RZ ;  /* 0x00000040f4f67810 */ /* 0x040fe40007ffe0ff */
[----:B------:R-:W-:-:S03]  /*2ea0*/  IADD3 R247, R244, 0x20, RZ ;  /* 0x00000020f4f77810 */ /* 0x000fc60007ffe0ff */
[C---:B------:R-:W-:Y:S01]  /*2eb0*/  IMAD.IADD R240, R214.reuse, 0x1, R246 ;  /* 0x00000001d6f07824 */ /* 0x040fe200078e02f6 */
[C---:B---3--:R-:W-:Y:S01]  /*2ec0*/  IADD3 R4, R217.reuse, 0x32370b8f, RZ ;  /* 0x32370b8fd9047810 */ /* 0x048fe20007ffe0ff */
[C---:B------:R-:W-:Y:S01]  /*2ed0*/  IMAD.IADD R241, R214.reuse, 0x1, R247 ;  /* 0x00000001d6f17824 */ /* 0x040fe200078e02f7 */
[C---:B------:R-:W-:Y:S02]  /*2ee0*/  IADD3 R5, R217.reuse, 0x76cf5d0a, RZ ;  /* 0x76cf5d0ad9057810 */ /* 0x040fe40007ffe0ff */
[C---:B------:R-:W-:Y:S02]  /*2ef0*/  IADD3 R4, R217.reuse, -0x56f99767, RZ ;  /* 0xa9066899d9047810 */ /* 0x040fe40007ffe0ff */
[C---:B------:R-:W-:Y:S01]  /*2f00*/  IADD3 R5, R217.reuse, -0x126145ec, RZ ;  /* 0xed9eba14d9057810 */ /* 0x040fe20007ffe0ff */
[C---:B------:R-:W-:Y:S01]  /*2f10*/  IMAD.IADD R5, R214.reuse, 0x1, R241 ;  /* 0x00000001d6057824 */ /* 0x040fe200078e02f1 */
[----:B------:R-:W-:Y:S02]  /*2f20*/  IADD3 R4, R217, 0x646e171e, RZ ;  /* 0x646e171ed9047810 */ /* 0x000fe40007ffe0ff */
[C---:B------:R-:W-:Y:S01]  /*2f30*/  IADD3 R4, R214.reuse, R240, RZ ;  /* 0x000000f0d6047210 */ /* 0x040fe20007ffe0ff */
[----:B------:R-:W-:Y:S01]  /*2f40*/  IMAD.IADD R220, R214, 0x1, R5 ;  /* 0x00000001d6dc7824 */ /* 0x000fe200078e0205 */
[----:B------:R-:W-:-:S02]  /*2f50*/  IADD3 R3, R185, 0x1800, RZ ;  /* 0x00001800b9037810 */ /* 0x000fc40007ffe0ff */
[----:B------:R-:W-:Y:S01]  /*2f60*/  IADD3 R218, R214, R4, RZ ;  /* 0x00000004d6da7210 */ /* 0x000fe20007ffe0ff */
[----:B------:R-:W-:Y:S01]  /*2f70*/  IMAD.WIDE.U32 R234, R23, -0x2daee0ad, RZ ;  /* 0xd2511f5317ea7825 */ /* 0x000fe200078e00ff */
[----:B------:R-:W-:Y:S02]  /*2f80*/  LOP3.LUT R229, R229, R216, RZ, 0x3c, !PT ;  /* 0x000000d8e5e57212 */ /* 0x000fe400078e3cff */
[----:B------:R-:W-:Y:S01]  /*2f90*/  IADD3 R228, R216, -0x61c88647, RZ ;  /* 0x9e3779b9d8e47810 */ /* 0x000fe20007ffe0ff */
[----:B------:R-:W-:Y:S01]  /*2fa0*/  IMAD.IADD R219, R214, 0x1, R220 ;  /* 0x00000001d6db7824 */ /* 0x000fe200078e02dc */
[C---:B------:R-:W-:Y:S02]  /*2fb0*/  IADD3 R238, R216.reuse, 0x3c6ef372, RZ ;  /* 0x3c6ef372d8ee7810 */ /* 0x040fe40007ffe0ff */
[C---:B------:R-:W-:Y:S02]  /*2fc0*/  IADD3 R227, R216.reuse, -0x255992d5, RZ ;  /* 0xdaa66d2bd8e37810 */ /* 0x040fe40007ffe0ff */
[----:B------:R-:W-:-:S02]  /*2fd0*/  IADD3 R226, R216, 0x78dde6e4, RZ ;  /* 0x78dde6e4d8e27810 */ /* 0x000fc40007ffe0ff */
[C---:B------:R-:W-:Y:S02]  /*2fe0*/  IADD3 R225, R216.reuse, 0x1715609d, RZ ;  /* 0x1715609dd8e17810 */ /* 0x040fe40007ffe0ff */
[----:B------:R-:W-:Y:S01]  /*2ff0*/  IADD3 R223, R216, -0x4ab325aa, RZ ;  /* 0xb54cda56d8df7810 */ /* 0x000fe20007ffe0ff */
[----:B------:R-:W-:Y:S01]  /*3000*/  IMAD.IADD R216, R214, 0x1, R218 ;  /* 0x00000001d6d87824 */ /* 0x000fe200078e02da */
[----:B------:R-:W-:Y:S02]  /*3010*/  SEL R3, R3, R185, !P3 ;  /* 0x000000b903037207 */ /* 0x000fe40005800000 */
[----:B------:R-:W-:Y:S01]  /*3020*/  IADD3 R224, R217, -0x4498517b, RZ ;  /* 0xbb67ae85d9e07810 */ /* 0x000fe20007ffe0ff */
[C---:B------:R-:W-:Y:S01]  /*3030*/  IMAD.U32 R252, R0.reuse, -0x40, RZ ;  /* 0xffffffc000fc7824 */ /* 0x040fe200078e00ff */
[----:B------:R-:W-:Y:S01]  /*3040*/  SHF.L.U32 R3, R3, 0x1, RZ ;  /* 0x0000000103037819 */ /* 0x000fe200000006ff */
[----:B------:R-:W-:Y:S01]  /*3050*/  IMAD R249, R0, 0x38, RZ ;  /* 0x0000003800f97824 */ /* 0x000fe200078e02ff */
[----:B------:R-:W-:Y:S01]  /*3060*/  LOP3.LUT R224, R234, R224, RZ, 0x3c, !PT ;  /* 0x000000e0eae07212 */ /* 0x000fe200078e3cff */
[C---:B------:R-:W-:Y:S01]  /*3070*/  IMAD.IADD R221, R214.reuse, 0x1, R216 ;  /* 0x00000001d6dd7824 */ /* 0x040fe200078e02d8 */
[----:B--2---:R-:W-:-:S02]  /*3080*/  IADD3 R222, R214, R219, RZ ;  /* 0x000000dbd6de7210 */ /* 0x004fc40007ffe0ff */
.L_x_522:
        /* <DEDUP_REMOVED lines=97> */
[--C-:B------:R-:W-:Y:S01]  /*36a0*/  LOP3.LUT R160, R139, R144, R228.reuse, 0x96, !PT ;  /* 0x000000908ba07212 */ /* 0x100fe200078e96e4 */
        /* <DEDUP_REMOVED lines=56> */
[--C-:B------:R-:W-:Y:S01]  /*3a30*/  FFMA.FTZ R9, R9, c[0x0][0x23c], -R138.reuse ;  /* 0x00008f0009097a23 */ /* 0x100fe2000001088a */
        /* <DEDUP_REMOVED lines=91> */
[----:B------:R-:W-:Y:S01]  /*3ff0*/  LOP3.LUT R4, R17, R10, R225, 0x96, !PT ;  /* 0x0000000a11047212 */ /* 0x000fe200078e96e1 */
[----:B------:R-:W-:Y:S01]  /*4000*/  MUFU.EX2 R160, R20 ;  /* 0x0000001400a07308 */ /* 0x000fe20000000800 */
[--C-:B------:R-:W-:Y:S01]  /*4010*/  LOP3.LUT R11, R11, R162, R226.reuse, 0x96, !PT ;  /* 0x000000a20b0b7212 */ /* 0x100fe200078e96e2 */
        /* <DEDUP_REMOVED lines=370> */
[C---:B---3--:R-:W-:Y:S01]  /*5740*/  FADD.FTZ R5, -R0.reuse, R14 ;  /* 0x0000000e00057221 */ /* 0x048fe20000010100 */
        /* <DEDUP_REMOVED lines=67> */
.L_x_520:
        /* <DEDUP_REMOVED lines=13> */
[----:B------:R-:W-:Y:S01]  /*5c50*/  F2FP.PACK_AB R7, R158, R159 ;  /* 0x0000009f9e07723e */ /* 0x000fe200000000ff */
[----:B------:R-:W-:Y:S01]  /*5c60*/  IMAD.SHL.U32 R160, R242, 0x2, RZ ;  /* 0x00000002f2a07824 */ /* 0x000fe200078e00ff */
        /* <DEDUP_REMOVED lines=103> */
.L_x_521:
[----:B------:R-:W-:Y:S01]  /*62e0*/  LDSM.16.M88.4 R24, [R181] ;  /* 0x00000000b518783b */ /* 0x000fe20000000200 */
[C---:B------:R-:W-:Y:S01]  /*62f0*/  LEA R203, P0, R252.reuse, R162, 0x2 ;  /* 0x000000a2fccb7211 */ /* 0x040fe200078010ff */
[----:B------:R-:W-:Y:S02]  /*6300*/  IMAD.MOV.U32 R166, RZ, RZ, c[0x0][0x22c] ;  /* 0x00008b00ffa67624 */ /* 0x000fe400078e00ff */
[----:B------:R-:W2:Y:S01]  /*6310*/  LDSM.16.MT88.4 R8, [R0+0x9000] ;  /* 0x009000000008783b */ /* 0x000ea20000004200 */
[----:B------:R-:W-:Y:S01]  /*6320*/  LEA.HI.X.SX32 R202, R252, R163, 0x2, P0 ;  /* 0x000000a3fcca7211 */ /* 0x000fe200000f16ff */
[----:B------:R-:W-:Y:S02]  /*6330*/  IMAD R166, R166, c[0x0][0x1c0], RZ ;  /* 0x00007000a6a67a24 */ /* 0x000fe400078e02ff */
[----:B------:R-:W3:Y:S01]  /*6340*/  LDSM.16.MT88.4 R16, [R0+0xb000] ;  /* 0x00b000000010783b */ /* 0x000ee20000004200 */
[----:B------:R-:W-:Y:S02]  /*6350*/  IMAD.MOV.U32 R165, RZ, RZ, c[0x0][0x22c] ;  /* 0x00008b00ffa57624 */ /* 0x000fe400078e00ff */
[----:B------:R-:W-:Y:S01]  /*6360*/  IMAD R166, R166, 0x18, RZ ;  /* 0x00000018a6a67824 */ /* 0x000fe200078e02ff */
[----:B------:R-:W4:Y:S01]  /*6370*/  LDSM.16.MT88.4 R28, [R0+0xd000] ;  /* 0x00d00000001c783b */ /* 0x000f220000004200 */
[----:B------:R-:W-:Y:S02]  /*6380*/  IMAD R165, R165, c[0x0][0x1c0], RZ ;  /* 0x00007000a5a57a24 */ /* 0x000fe400078e02ff */
[----:B------:R-:W-:Y:S01]  /*6390*/  IMAD.MOV.U32 R164, RZ, RZ, c[0x0][0x22c] ;  /* 0x00008b00ffa47624 */ /* 0x000fe200078e00ff */
[----:B------:R-:W-:Y:S01]  /*63a0*/  LDSM.16.M88.4 R32, [R182] ;  /* 0x00000000b620783b */ /* 0x000fe20000000200 */
[----:B------:R-:W-:Y:S02]  /*63b0*/  IMAD.SHL.U32 R165, R165, 0x20, RZ ;  /* 0x00000020a5a57824 */ /* 0x000fe400078e00ff */
[----:B------:R-:W-:Y:S01]  /*63c0*/  IMAD R164, R164, c[0x0][0x1c0], RZ ;  /* 0x00007000a4a47a24 */ /* 0x000fe200078e02ff */
[----:B------:R-:W1:Y:S01]  /*63d0*/  LDSM.16.MT88.4 R132, [R0+0x9400] ;  /* 0x009400000084783b */ /* 0x000e620000004200 */
[----:B------:R-:W-:Y:S02]  /*63e0*/  IMAD.MOV.U32 R161, RZ, RZ, c[0x0][0x22c] ;  /* 0x00008b00ffa17624 */ /* 0x000fe400078e00ff */
[----:B------:R-:W-:Y:S01]  /*63f0*/  IMAD R164, R164, 0x28, RZ ;  /* 0x00000028a4a47824 */ /* 0x000fe200078e02ff */
[----:B------:R-:W1:Y:S01]  /*6400*/  LDSM.16.MT88.4 R136, [R0+0xb400] ;  /* 0x00b400000088783b */ /* 0x000e620000004200 */
[----:B------:R-:W-:Y:S03]  /*6410*/  IMAD R161, R161, c[0x0][0x1c0], RZ ;  /* 0x00007000a1a17a24 */ /* 0x000fe600078e02ff */
[----:B------:R-:W1:Y:S01]  /*6420*/  LDSM.16.MT88.4 R140, [R0+0xd400] ;  /* 0x00d40000008c783b */ /* 0x000e620000004200 */
[----:B------:R-:W-:Y:S03]  /*6430*/  IMAD R161, R161, 0x30, RZ ;  /* 0x00000030a1a17824 */ /* 0x000fe600078e02ff */
[----:B------:R-:W-:Y:S04]  /*6440*/  LDSM.16.M88.4 R144, [R184] ;  /* 0x00000000b890783b */ /* 0x000fe80000000200 */
[----:B------:R-:W1:Y:S04]  /*6450*/  LDSM.16.MT88.4 R148, [R0+0x9800] ;  /* 0x009800000094783b */ /* 0x000e680000004200 */
[----:B------:R-:W1:Y:S01]  /*6460*/  LDSM.16.MT88.4 R152, [R0+0xb800] ;  /* 0x00b800000098783b */ /* 0x000e620000004200 */
[C---:B--2---:R-:W-:Y:S03]  /*6470*/  HMMA.16816.F32 R4, R24.reuse, R8, RZ ;  /* 0x000000081804723c */ /* 0x044fe600000018ff */
[----:B------:R-:W-:Y:S05]  /*6480*/  LDSM.16.MT88.4 R156, [R0+0xbc00] ;  /* 0x00bc0000009c783b */ /* 0x000fea0000004200 */
        /* <DEDUP_REMOVED lines=8> */
[----:B------:R-:W-:Y:S07]  /*6510*/  LDSM.16.M88.4 R132, [R183] ;  /* 0x00000000b784783b */ /* 0x000fee0000000200 */
[C---:B------:R-:W-:Y:S08]  /*6520*/  HMMA.16816.F32 R12, R32.reuse, R136, R12 ;  /* 0x00000088200c723c */ /* 0x040ff0000000180c */
[C---:B------:R-:W-:Y:S01]  /*6530*/  HMMA.16816.F32 R16, R32.reuse, R138, R16 ;  /* 0x0000008a2010723c */ /* 0x040fe20000001810 */
[----:B------:R-:W1:Y:S07]  /*6540*/  LDSM.16.MT88.4 R136, [R0+0x9c00] ;  /* 0x009c00000088783b */ /* 0x000e6e0000004200 */
        /* <DEDUP_REMOVED lines=10> */
[C---:B--2---:R-:W-:Y:S08]  /*65f0*/  HMMA.16816.F32 R20, R144.reuse, R28, R20 ;  /* 0x0000001c9014723c */ /* 0x044ff00000001814 */
[----:B------:R-:W-:Y:S01]  /*6600*/  HMMA.16816.F32 R24, R144, R30, R24 ;  /* 0x0000001e9018723c */ /* 0x000fe20000001818 */
[----:B------:R-:W2:Y:S04]  /*6610*/  LDSM.16.MT88.4 R28, [R0+0xe000] ;  /* 0x00e00000001c783b */ /* 0x000ea80000004200 */
[----:B------:R-:W-:Y:S03]  /*6620*/  LDSM.16.MT88.4 R144, [R0+0xa400] ;  /* 0x00a400000090783b */ /* 0x000fe60000004200 */
[C---:B-1----:R-:W-:Y:S08]  /*6630*/  HMMA.16816.F32 R4, R132.reuse, R136, R4 ;  /* 0x000000888404723c */ /* 0x042ff00000001804 */
[C---:B------:R-:W-:Y:S01]  /*6640*/  HMMA.16816.F32 R8, R132.reuse, R138, R8 ;  /* 0x0000008a8408723c */ /* 0x040fe20000001808 */
[----:B------:R-:W1:Y:S07]  /*6650*/  LDSM.16.M88.4 R136, [R182+0x2000] ;  /* 0x00200000b688783b */ /* 0x000e6e0000000200 */
        /* <DEDUP_REMOVED lines=16> */
[----:B------:R-:W-:Y:S03]  /*6760*/  LDSM.16.M88.4 R140, [R183+0x2000] ;  /* 0x00200000b78c783b */ /* 0x000fe60000000200 */
[C---:B-1----:R-:W-:Y:S08]  /*6770*/  HMMA.16816.F32 R4, R136.reuse, R144, R4 ;  /* 0x000000908804723c */ /* 0x042ff00000001804 */
[C---:B------:R-:W-:Y:S01]  /*6780*/  HMMA.16816.F32 R8, R136.reuse, R146, R8 ;  /* 0x000000928808723c */ /* 0x040fe20000001808 */
[----:B------:R-:W1:Y:S07]  /*6790*/  LDSM.16.MT88.4 R144, [R0+0xac00] ;  /* 0x00ac00000090783b */ /* 0x000e6e0000004200 */
[C---:B------:R-:W-:Y:S08]  /*67a0*/  HMMA.16816.F32 R12, R136.reuse, R156, R12 ;  /* 0x0000009c880c723c */ /* 0x040ff0000000180c */
[C---:B------:R-:W-:Y:S01]  /*67b0*/  HMMA.16816.F32 R16, R136.reuse, R158, R16 ;  /* 0x0000009e8810723c */ /* 0x040fe20000001810 */
[----:B------:R-:W1:Y:S07]  /*67c0*/  LDSM.16.MT88.4 R156, [R0+0xcc00] ;  /* 0x00cc0000009c783b */ /* 0x000e6e0000004200 */
[C---:B---3--:R-:W-:Y:S08]  /*67d0*/  HMMA.16816.F32 R20, R136.reuse, R32, R20 ;  /* 0x000000208814723c */ /* 0x048ff00000001814 */
[----:B------:R-:W-:Y:S01]  /*67e0*/  HMMA.16816.F32 R24, R136, R34, R24 ;  /* 0x000000228818723c */ /* 0x000fe20000001818 */
[----:B------:R3:W1:Y:S04]  /*67f0*/  LDSM.16.MT88.4 R32, [R0+0xec00] ;  /* 0x00ec00000020783b */ /* 0x0006680000004200 */
[----:B------:R-:W-:Y:S03]  /*6800*/  LDSM.16.MT88.4 R136, [R2+0x18800] ;  /* 0x018800000288783b */ /* 0x000fe60000004200 */
[C---:B----4-:R-:W-:Y:S08]  /*6810*/  HMMA.16816.F32 R4, R132.reuse, R148, R4 ;  /* 0x000000948404723c */ /* 0x050ff00000001804 */
[C---:B------:R-:W-:Y:S08]  /*6820*/  HMMA.16816.F32 R8, R132.reuse, R150, R8 ;  /* 0x000000968408723c */ /* 0x040ff00000001808 */
[C---:B------:R-:W-:Y:S04]  /*6830*/  HMMA.16816.F32 R12, R132.reuse, R152, R12 ;  /* 0x00000098840c723c */ /* 0x040fe8000000180c */
[C---:B---3--:R-:W-:Y:S04]  /*6840*/  IMAD.IADD R0, R214.reuse, 0x1, R240 ;  /* 0x00000001d6007824 */ /* 0x048fe800078e02f0 */
[C---:B------:R-:W-:Y:S08]  /*6850*/  HMMA.16816.F32 R16, R132.reuse, R154, R16 ;  /* 0x0000009a8410723c */ /* 0x040ff00000001810 */
[C---:B--2---:R-:W-:Y:S07]  /*6860*/  HMMA.16816.F32 R20, R132.reuse, R28, R20 ;  /* 0x0000001c8414723c */ /* 0x044fee0000001814 */
[----:B------:R-:W-:Y:S01]  /*6870*/  IMAD.MOV.U32 R28, RZ, RZ, R203 ;  /* 0x000000ffff1c7224 */ /* 0x000fe200078e00cb */
[----:B------:R-:W-:Y:S04]  /*6880*/  HMMA.16816.F32 R24, R132, R30, R24 ;  /* 0x0000001e8418723c */ /* 0x000fe80000001818 */
[----:B------:R-:W-:Y:S03]  /*6890*/  IMAD.MOV.U32 R29, RZ, RZ, R202 ;  /* 0x000000ffff1d7224 */ /* 0x000fe600078e00ca */
[CC--:B------:R-:W-:Y:S01]  /*68a0*/  LEA R30, P1, R214.reuse, R28.reuse, 0x2 ;  /* 0x0000001cd61e7211 */ /* 0x0c0fe200078210ff */
[C---:B-1----:R-:W-:Y:S05]  /*68b0*/  HMMA.16816.F32 R4, R140.reuse, R144, R4 ;  /* 0x000000908c04723c */ /* 0x042fea0000001804 */
        /* <DEDUP_REMOVED lines=21> */
[-C--:B------:R-:W-:Y:S02]  /*6a10*/  LEA.HI.X.SX32 R133, R166, R29.reuse, 0x2, P1 ;  /* 0x0000001da6857211 */ /* 0x080fe400008f16ff */
[CC--:B--2---:R-:W-:Y:S03]  /*6a20*/  LEA R4, P1, R161.reuse, R28.reuse, 0x2 ;  /* 0x0000001ca1047211 */ /* 0x0c4fe600078210ff */
[----:B------:R1:W-:Y:S01]  /*6a30*/  RED.E.ADD.F32.FTZ.RN.STRONG.GPU [R132.64], R7 ;  /* 0x000000078400798e */ /* 0x0003e2000c10e786 */
[-C--:B---3--:R-:W-:Y:S01]  /*6a40*/  LEA.HI.X.SX32 R5, R161, R29.reuse, 0x2, P1 ;  /* 0x0000001da1057211 */ /* 0x088fe200008f16ff */
[----:B------:R-:W-:Y:S02]  /*6a50*/  IMAD.IADD R161, R214, 0x1, R241 ;  /* 0x00000001d6a17824 */ /* 0x000fe400078e02f1 */
[----:B------:R2:W-:Y:S04]  /*6a60*/  RED.E.ADD.F32.FTZ.RN.STRONG.GPU [R34.64], R8 ;  /* 0x000000082200798e */ /* 0x0005e8000c10e786 */
[----:B------:R-:W-:Y:S01]  /*6a70*/  LDSM.16.MT88.4 R132, [R2+0x17800] ;  /* 0x017800000284783b */ /* 0x000fe20000004200 */
[CC--:B----4-:R-:W-:Y:S02]  /*6a80*/  LEA R32, P2, R164.reuse, R28.reuse, 0x2 ;  /* 0x0000001ca4207211 */ /* 0x0d0fe400078410ff */
[CC--:B------:R-:W-:Y:S02]  /*6a90*/  LEA R6, P0, R249.reuse, R28.reuse, 0x2 ;  /* 0x0000001cf9067211 */ /* 0x0c0fe400078010ff */
        /* <DEDUP_REMOVED lines=16> */
[-C--:B------:R-:W-:Y:S02]  /*6ba0*/  LEA.HI.X.SX32 R11, R161, R29.reuse, 0x2, P0 ;  /* 0x0000001da10b7211 */ /* 0x080fe400000f16ff */
        /* <DEDUP_REMOVED lines=12> */
[-C--:B--2---:R-:W-:Y:S01]  /*6c70*/  LEA R10, P3, R0, R28.reuse, 0x2 ;  /* 0x0000001c000a7211 */ /* 0x084fe200078610ff */
[----:B------:R1:W-:Y:S01]  /*6c80*/  RED.E.ADD.F32.FTZ.RN.STRONG.GPU [R4.64], R19 ;  /* 0x000000130400798e */ /* 0x0003e2000c10e786 */
[-C--:B----4-:R-:W-:Y:S03]  /*6c90*/  LEA R8, P2, R218, R28.reuse, 0x2 ;  /* 0x0000001cda087211 */ /* 0x090fe600078410ff */
[----:B------:R-:W-:Y:S01]  /*6ca0*/  RED.E.ADD.F32.FTZ.RN.STRONG.GPU [R28.64+0x100], R20 ;  /* 0x000100141c00798e */ /* 0x000fe2000c10e786 */
[-C--:B------:R-:W-:Y:S02]  /*6cb0*/  LEA.HI.X.SX32 R11, R0, R29.reuse, 0x2, P3 ;  /* 0x0000001d000b7211 */ /* 0x080fe400018f16ff */
[----:B------:R-:W-:Y:S01]  /*6cc0*/  LEA R6, P1, R216, R28, 0x2 ;  /* 0x0000001cd8067211 */ /* 0x000fe200078210ff */
[----:B------:R-:W-:Y:S01]  /*6cd0*/  RED.E.ADD.F32.FTZ.RN.STRONG.GPU [R30.64+0x100], R21 ;  /* 0x000100151e00798e */ /* 0x000fe2000c10e786 */
[-C--:B------:R-:W-:Y:S02]  /*6ce0*/  LEA.HI.X.SX32 R9, R218, R29.reuse, 0x2, P2 ;  /* 0x0000001dda097211 */ /* 0x080fe400010f16ff */
[-C--:B------:R-:W-:Y:S01]  /*6cf0*/  LEA.HI.X.SX32 R7, R216, R29.reuse, 0x2, P1 ;  /* 0x0000001dd8077211 */ /* 0x080fe200008f16ff */
        /* <DEDUP_REMOVED lines=89> */
[----:B------:R-:W-:Y:S01]  /*7290*/  ISETP.NE.AND P0, PT, R248, -0x1, PT ;  /* 0xfffffffff800780c */ /* 0x000fe20003f05270 */
[----:B------:R-:W-:-:S02]  /*72a0*/  FMUL.FTZ R48, R46, c[0x0][0x2dc] ;  /* 0x0000b7002e307a20 */ /* 0x000fc40000410000 */
[----:B------:R-:W-:Y:S01]  /*72b0*/  FMUL.FTZ R18, R47, c[0x0][0x2dc] ;  /* 0x0000b7002f127a20 */ /* 0x000fe20000410000 */
[----:B------:R-:W1:Y:S01]  /*72c0*/  S2R R144, SR_CTAID.Y ;  /* 0x0000000000907919 */ /* 0x000e620000002600 */
        /* <DEDUP_REMOVED lines=190> */
[----:B--2---:R-:W-:-:S05]  /*7eb0*/  @P0 IADD3 R0, R232, R248, RZ ;  /* 0x000000f8e8000210 */ /* 0x004fca0007ffe0ff */
        /* <DEDUP_REMOVED lines=14> */
.L_x_523:
        /* <DEDUP_REMOVED lines=15> */
.L_x_524:
        /* <DEDUP_REMOVED lines=30> */
[----:B------:R-:W2:Y:S01]  /*8270*/  LDS.128 R20, [R160+0xb000] ;  /* 0x00b00000a0147984 */ /* 0x000ea20000000c00 */
[----:B------:R-:W-:Y:S01]  /*8280*/  MOV R4, R8 ;  /* 0x0000000800047202 */ /* 0x000fe20000000f00 */
[----:B------:R-:W-:Y:S01]  /*8290*/  IMAD R3, R41, c[0x0][0x3a0], RZ ;  /* 0x0000e80029037a24 */ /* 0x000fe200078e02ff */
[----:B------:R-:W-:Y:S01]  /*82a0*/  MOV R5, R24 ;  /* 0x0000001800057202 */ /* 0x000fe20000000f00 */
[----:B------:R-:W4:Y:S02]  /*82b0*/  LDS.128 R16, [R160+0x9000] ;  /* 0x00900000a0107984 */ /* 0x000f240000000c00 */
[----:B------:R-:W-:-:S02]  /*82c0*/  IMAD R3, R231, c[0x0][0x3a4], R3 ;  /* 0x0000e900e7037a24 */ /* 0x000fc400078e0203 */
[----:B------:R-:W3:Y:S01]  /*82d0*/  LDS.128 R12, [R160+0xd000] ;  /* 0x00d00000a00c7984 */ /* 0x000ee20000000c00 */
[----:B------:R-:W-:-:S05]  /*82e0*/  IMAD.WIDE.U32 R10, R231, c[0x0][0x3a0], R4 ;  /* 0x0000e800e70a7a25 */ /* 0x000fca00078e0004 */
[----:B------:R-:W-:Y:S02]  /*82f0*/  IADD3 R3, R3, R11, RZ ;  /* 0x0000000b03037210 */ /* 0x000fe40007ffe0ff */
[----:B------:R-:W-:-:S04]  /*8300*/  LEA R4, P0, R10, c[0x0][0x340], 0x1 ;  /* 0x0000d0000a047a11 */ /* 0x000fc800078008ff */
[----:B------:R-:W-:-:S05]  /*8310*/  LEA.HI.X R5, R10, c[0x0][0x344], R3, 0x1, P0 ;  /* 0x0000d1000a057a11 */ /* 0x000fca00000f0c03 */
[----:B--2---:R2:W-:Y:S04]  /*8320*/  STG.E.128 [R4.64+0x40], R20 ;  /* 0x0000401404007986 */ /* 0x0045e8000c101d06 */
[----:B----4-:R2:W-:Y:S04]  /*8330*/  STG.E.128 [R4.64], R16 ;  /* 0x0000001004007986 */ /* 0x0105e8000c101d06 */
[----:B---3--:R2:W-:Y:S02]  /*8340*/  STG.E.128 [R4.64+0x80], R12 ;  /* 0x0000800c04007986 */ /* 0x0085e4000c101d06 */
.L_x_526:
[----:B------:R-:W-:Y:S05]  /*8350*/  BSYNC B0 ;  /* 0x0000000000007941 */ /* 0x000fea0003800000 */
.L_x_525:
[----:B------:R-:W-:Y:S01]  /*8360*/  IADD3 R3, R231, 0x40, RZ ;  /* 0x00000040e7037810 */ /* 0x000fe20007ffe0ff */
[----:B------:R-:W-:Y:S03]  /*8370*/  BSSY B0, `(.L_x_527) ;  /* 0x0000010000007945 */ /* 0x000fe60003800000 */
[----:B------:R-:W-:-:S13]  /*8380*/  ISETP.GE.AND P1, PT, R3, R25, PT ;  /* 0x000000190300720c */ /* 0x000fda0003f26270 */
[----:B------:R-:W-:Y:S05]  /*8390*/  @P1 BRA `(.L_x_528) ;  /* 0x000000d000001947 */ /* 0x000fea0003800000 */
[----:B------:R-:W-:Y:S02]  /*83a0*/  IADD3 R3, P0, R231, 0x40, RZ ;  /* 0x00000040e7037810 */ /* 0x000fe40007f1e0ff */
[----:B--2---:R-:W-:-:S03]  /*83b0*/  MOV R5, R24 ;  /* 0x0000001800057202 */ /* 0x004fc60000000f00 */
        /* <DEDUP_REMOVED lines=8> */
[----:B---3--:R2:W-:Y:S04]  /*8440*/  STG.E.128 [R4.64], R36 ;  /* 0x0000002404007986 */ /* 0x0085e8000c101d06 */
[----:B----4-:R2:W-:Y:S04]  /*8450*/  STG.E.128 [R4.64+0x40], R32 ;  /* 0x0000402004007986 */ /* 0x0105e8000c101d06 */
[----:B-1----:R2:W-:Y:S02]  /*8460*/  STG.E.128 [R4.64+0x80], R28 ;  /* 0x0000801c04007986 */ /* 0x0025e4000c101d06 */
.L_x_528:
[----:B------:R-:W-:Y:S05]  /*8470*/  BSYNC B0 ;  /* 0x0000000000007941 */ /* 0x000fea0003800000 */
.L_x_527:
        /* <DEDUP_REMOVED lines=11> */
[----:B--2---:R-:W-:Y:S01]  /*8530*/  MOV R4, R6 ;  /* 0x0000000600047202 */ /* 0x004fe20000000f00 */
[----:B------:R-:W-:Y:S01]  /*8540*/  IMAD R0, R41, c[0x0][0x3a8], RZ ;  /* 0x0000ea0029007a24 */ /* 0x000fe200078e02ff */
[----:B------:R-:W-:-:S03]  /*8550*/  MOV R5, R3 ;  /* 0x0000000300057202 */ /* 0x000fc60000000f00 */
[C---:B------:R-:W-:Y:S02]  /*8560*/  IMAD R0, R231.reuse, c[0x0][0x3ac], R0 ;  /* 0x0000eb00e7007a24 */ /* 0x040fe400078e0200 */
[----:B------:R-:W-:-:S05]  /*8570*/  IMAD.WIDE.U32 R8, R231, c[0x0][0x3a8], R4 ;  /* 0x0000ea00e7087a25 */ /* 0x000fca00078e0004 */
[----:B------:R-:W-:Y:S02]  /*8580*/  IADD3 R0, R0, R9, RZ ;  /* 0x0000000900007210 */ /* 0x000fe40007ffe0ff */
[----:B------:R-:W-:-:S04]  /*8590*/  LEA R4, P0, R8, c[0x0][0x348], 0x1 ;  /* 0x0000d20008047a11 */ /* 0x000fc800078008ff */
[----:B------:R-:W-:-:S05]  /*85a0*/  LEA.HI.X R5, R8, c[0x0][0x34c], R0, 0x1, P0 ;  /* 0x0000d30008057a11 */ /* 0x000fca00000f0c00 */
[----:B-1----:R1:W-:Y:S04]  /*85b0*/  STG.E.128 [R4.64], R52 ;  /* 0x0000003404007986 */ /* 0x0023e8000c101d06 */
[----:B------:R1:W-:Y:S04]  /*85c0*/  STG.E.128 [R4.64+0x40], R48 ;  /* 0x0000403004007986 */ /* 0x0003e8000c101d06 */
[----:B------:R1:W-:Y:S02]  /*85d0*/  STG.E.128 [R4.64+0x80], R44 ;  /* 0x0000802c04007986 */ /* 0x0003e4000c101d06 */
.L_x_530:
[----:B------:R-:W-:Y:S05]  /*85e0*/  BSYNC B0 ;  /* 0x0000000000007941 */ /* 0x000fea0003800000 */
.L_x_529:
[----:B------:R-:W-:Y:S05]  /*85f0*/  @P1 BRA `(.L_x_519) ;  /* 0x000000c000001947 */ /* 0x000fea0003800000 */
[----:B------:R-:W-:Y:S02]  /*8600*/  IADD3 R0, P0, R231, 0x40, RZ ;  /* 0x00000040e7007810 */ /* 0x000fe40007f1e0ff */
[----:B------:R-:W-:-:S02]  /*8610*/  MOV R7, R3 ;  /* 0x0000000300077202 */ /* 0x000fc40000000f00 */
[----:B-12---:R-:W-:-:S03]  /*8620*/  IADD3.X R4, RZ, R41, RZ, P0, !PT ;  /* 0x00000029ff047210 */ /* 0x006fc600007fe4ff */
        /* <DEDUP_REMOVED lines=9> */
.L_x_519:
[----:B------:R-:W-:Y:S05]  /*86c0*/  BSYNC B1 ;  /* 0x0000000000017941 */ /* 0x000fea0003800000 */
.L_x_505:
        /* <DEDUP_REMOVED lines=9> */
.L_x_531:
[----:B------:R-:W-:Y:S05]  /*8760*/  EXIT ;  /* 0x000000000000794d */ /* 0x000fea0003800000 */
.L_x_533:
        /* <DEDUP_REMOVED lines=9> */
.L_x_684:


//--------------------- .text._ZN5flash44flash_bwd_dq_dk_dv_loop_seqk_parallel_kernelI23Flash_bwd_kernel_traitsILi96ELi64ELi128ELi8ELi2ELi4ELi4ELb0ELb0EN7cutlass6half_tE19Flash_kernel_traitsILi96ELi64ELi128ELi8ES3_EELb0ELb1ELb0ELb0ELb0ELb1ELb1EEEvNS_16Flash_bwd_paramsE --------------------------
	.section	.text._ZN5flash44flash_bwd_dq_dk_dv_loop_seqk_parallel_kernelI23Flash_bwd_kernel_traitsILi96ELi64ELi128ELi8ELi2ELi4ELi4ELb0ELb0EN7cutlass6half_tE19Flash_kernel_traitsILi96ELi64ELi128ELi8ES3_EELb0ELb1ELb0ELb0ELb0ELb1ELb1EEEvNS_16Flash_bwd_paramsE,"ax",@progbits
	.sectioninfo	@"SHI_REGISTERS=255"
	.align	128
        .global         _ZN5flash44flash_bwd_dq_dk_dv_loop_seqk_parallel_kernelI23Flash_bwd_kernel_traitsILi96ELi64ELi128ELi8ELi2ELi4ELi4ELb0ELb0EN7cutlass6half_tE19Flash_kernel_traitsILi96ELi64ELi128ELi8ES3_EELb0ELb1ELb0ELb0ELb0ELb1ELb1EEEvNS_16Flash_bwd_paramsE
        .type           _ZN5flash44flash_bwd_dq_dk_dv_loop_seqk_parallel_kernelI23Flash_bwd_kernel_traitsILi96ELi64ELi128ELi8ELi2ELi4ELi4ELb0ELb0EN7cutlass6half_tE19Flash_kernel_traitsILi96ELi64ELi128ELi8ES3_EELb0ELb1ELb0ELb0ELb0ELb1ELb1EEEvNS_16Flash_bwd_paramsE,@function
        .size           _ZN5flash44flash_bwd_dq_dk_dv_loop_seqk_parallel_kernelI23Flash_bwd_kernel_traitsILi96ELi64ELi128ELi8ELi2ELi4ELi4ELb0ELb0EN7cutlass6half_tE19Flash_kernel_traitsILi96ELi64ELi128ELi8ES3_EELb0ELb1ELb0ELb0ELb0ELb1ELb1EEEvNS_16Flash_bwd_paramsE,(.L_x_685 - _ZN5flash44flash_bwd_dq_dk_dv_loop_seqk_parallel_kernelI23Flash_bwd_kernel_traitsILi96ELi64ELi128ELi8ELi2ELi4ELi4ELb0ELb0EN7cutlass6half_tE19Flash_kernel_traitsILi96ELi64ELi128ELi8ES3_EELb0ELb1ELb0ELb0ELb0ELb1ELb1EEEvNS_16Flash_bwd_paramsE)
        .other          _ZN5flash44flash_bwd_dq_dk_dv_loop_seqk_parallel_kernelI23Flash_bwd_kernel_traitsILi96ELi64ELi128ELi8ELi2ELi4ELi4ELb0ELb0EN7cutlass6half_tE19Flash_kernel_traitsILi96ELi64ELi128ELi8ES3_EELb0ELb1ELb0ELb0ELb0ELb1ELb1EEEvNS_16Flash_bwd_paramsE,@"STO_CUDA_ENTRY STV_DEFAULT"
_ZN5flash44flash_bwd_dq_dk_dv_loop_seqk_parallel_kernelI23Flash_bwd_kernel_traitsILi96ELi64ELi128ELi8ELi2ELi4ELi4ELb0ELb0EN7cutlass6half_tE19Flash_kernel_traitsILi96ELi64ELi128ELi8ES3_EELb0ELb1ELb0ELb0ELb0ELb1ELb1EEEvNS_16Flash_bwd_paramsE:
.text._ZN5flash44flash_bwd_dq_dk_dv_loop_seqk_parallel_kernelI23Flash_bwd_kernel_traitsILi96ELi64ELi128ELi8ELi2ELi4ELi4ELb0ELb0EN7cutlass6half_tE19Flash_kernel_traitsILi96ELi64ELi128ELi8ES3_EELb0ELb1ELb0ELb0ELb0ELb1ELb1EEEvNS_16Flash_bwd_paramsE:
        /* <DEDUP_REMOVED lines=87> */
[----:B------:R1:W-:Y:S01]  /*0570*/  STL [R1+0x10], R18 ;  /* 0x0000101201007387 */ /* 0x0003e20000100800 */
        /* <DEDUP_REMOVED lines=9> */
[----:B------:R-:W-:Y:S01]  /*0610*/  USHF.R.S32.HI UR58, URZ, 0x1f, UR29 ;  /* 0x0000001f3f3a7899 */ /* 0x000fe2000801141d */
[----:B------:R-:W-:Y:S01]  /*0620*/  LOP3.LUT R4, R13, 0xfffffff0, RZ, 0xc0, !PT ;  /* 0xfffffff00d047812 */ /* 0x000fe200078ec0ff */
[----:B------:R-:W-:Y:S01]  /*0630*/  IMAD.IADD R3, R7, 0x1, -R0 ;  /* 0x0000000107037824 */ /* 0x000fe200078e0a00 */
[----:B------:R-:W-:Y:S01]  /*0640*/  LEA.HI R8, R20, R21, RZ, 0x7 ;  /* 0x0000001514087211 */ /* 0x000fe200078f38ff */
[----:B------:R-:W-:Y:S01]  /*0650*/  IMAD R2, R11, 0x4, R14 ;  /* 0x000000040b027824 */ /* 0x000fe200078e020e */
[----:B------:R-:W-:Y:S01]  /*0660*/  LOP3.LUT P4, RZ, R9, 0x2, RZ, 0xc0, !PT ;  /* 0x0000000209ff7812 */ /* 0x000fe2000788c0ff */
[C---:B------:R-:W-:Y:S01]  /*0670*/  IMAD.IADD R0, R21.reuse, 0x1, -R4 ;  /* 0x0000000115007824 */ /* 0x040fe200078e0a04 */
[----:B------:R-:W-:Y:S01]  /*0680*/  USHF.R.S32.HI UR57, URZ, 0x1f, UR36 ;  /* 0x0000001f3f397899 */ /* 0x000fe20008011424 */
[----:B------:R-:W-:Y:S01]  /*0690*/  IMAD R19, R2, 0x8, R3 ;  /* 0x0000000802137824 */ /* 0x000fe200078e0203 */
[----:B------:R-:W-:Y:S01]  /*06a0*/  UIMAD.WIDE.U32 UR40, UR34, UR42, URZ ;  /* 0x0000002a222872a5 */ /* 0x000fe2000f8e003f */
[----:B------:R-:W-:Y:S01]  /*06b0*/  IMAD.SHL.U32 R21, R21, 0x2, RZ ;  /* 0x0000000215157824 */ /* 0x000fe200078e00ff */
[----:B------:R-:W-:Y:S01]  /*06c0*/  SHF.R.S32.HI R3, RZ, 0x1f, R0 ;  /* 0x0000001fff037819 */ /* 0x000fe20000011400 */
[----:B------:R-:W-:Y:S01]  /*06d0*/  UIMAD UR50, UR35, UR42, URZ ;  /* 0x0000002a233272a4 */ /* 0x000fe2000f8e023f */
[-C--:B------:R-:W-:Y:S01]  /*06e0*/  LEA.HI R2, R0, R0.reuse, RZ, 0x1 ;  /* 0x0000000000027211 */ /* 0x080fe200078f08ff */
[----:B------:R-:W-:Y:S01]  /*06f0*/  USHF.R.S32.HI UR52, URZ, 0x1f, UR46 ;  /* 0x0000001f3f347899 */ /* 0x000fe2000801142e */
[----:B------:R-:W-:Y:S01]  /*0700*/  LEA.HI R10, R3, R0, RZ, 0x3 ;  /* 0x00000000030a7211 */ /* 0x000fe200078f18ff */
[----:B------:R-:W-:Y:S01]  /*0710*/  UIMAD UR49, UR4, UR49, URZ ;  /* 0x00000031043172a4 */ /* 0x000fe2000f8e023f */
[----:B------:R-:W-:Y:S01]  /*0720*/  LOP3.LUT R4, R2, 0x7fffffe, RZ, 0xc0, !PT ;  /* 0x07fffffe02047812 */ /* 0x000fe200078ec0ff */
[----:B------:R-:W-:Y:S01]  /*0730*/  @!UP5 UIMAD UR48, UR5, UR48, URZ ;  /* 0x000000300530d2a4 */ /* 0x000fe2000f8e023f */
[----:B------:R-:W-:Y:S01]  /*0740*/  LOP3.LUT R3, R10, 0xfffffff8, RZ, 0xc0, !PT ;  /* 0xfffffff80a037812 */ /* 0x000fe200078ec0ff */
[----:B------:R-:W-:Y:S01]  /*0750*/  USHF.R.S32.HI UR47, URZ, 0x1f, UR44 ;  /* 0x0000001f3f2f7899 */ /* 0x000fe2000801142c */
[----:B------:R-:W-:Y:S01]  /*0760*/  SHF.R.S32.HI R6, RZ, 0x1, R2 ;  /* 0x00000001ff067819 */ /* 0x000fe20000011402 */
[C---:B-1----:R-:W-:Y:S01]  /*0770*/  IMAD.IADD R18, R0.reuse, 0x1, -R4 ;  /* 0x0000000100127824 */ /* 0x042fe200078e0a04 */
[----:B------:R-:W-:Y:S01]  /*0780*/  LOP3.LUT R4, R9, 0x1, RZ, 0xc0, !PT ;  /* 0x0000000109047812 */ /* 0x000fe200078ec0ff */
[----:B------:R-:W-:Y:S01]  /*0790*/  IMAD.IADD R15, R0, 0x1, -R3 ;  /* 0x00000001000f7824 */ /* 0x000fe200078e0a03 */
[----:B------:R-:W-:Y:S01]  /*07a0*/  SHF.R.S32.HI R3, RZ, 0x1, R5 ;  /* 0x00000001ff037819 */ /* 0x000fe20000011405 */
[----:B------:R-:W-:Y:S01]  /*07b0*/  IMAD.SHL.U32 R0, R7, 0x40, RZ ;  /* 0x0000004007007824 */ /* 0x000fe200078e00ff */
[----:B------:R-:W-:Y:S01]  /*07c0*/  SHF.R.S32.HI R2, RZ, 0x1f, R2 ;  /* 0x0000001fff027819 */ /* 0x000fe20000011402 */
[----:B------:R-:W-:Y:S01]  /*07d0*/  UMOV UR39, 0xffffd000 ;  /* 0xffffd00000277882 */ /* 0x000fe20000000000 */
[C---:B------:R-:W-:Y:S01]  /*07e0*/  LOP3.LUT P6, RZ, R3.reuse, 0x2, RZ, 0xc0, !PT ;  /* 0x0000000203ff7812 */ /* 0x040fe200078cc0ff */
[----:B------:R-:W-:Y:S01]  /*07f0*/  IMAD.SHL.U32 R3, R3, 0x40, RZ ;  /* 0x0000004003037824 */ /* 0x000fe200078e00ff */
[----:B------:R-:W-:Y:S01]  /*0800*/  LOP3.LUT R5, R0, 0x1c0, RZ, 0xc0, !PT ;  /* 0x000001c000057812 */ /* 0x000fe200078ec0ff */
        /* <DEDUP_REMOVED lines=82> */
[----:B------:R-:W-:Y:S01]  /*0d30*/  IADD3 R246, R245, 0x20, RZ ;  /* 0x00000020f5f67810 */ /* 0x000fe20007ffe0ff */
        /* <DEDUP_REMOVED lines=9> */
[----:B------:R2:W-:Y:S01]  /*0dd0*/  STL [R1], R0 ;  /* 0x0000000001007387 */ /* 0x0005e20000100800 */
[----:B-1--4-:R-:W-:-:S03]  /*0de0*/  IMAD.SHL.U32 R2, R3, 0x2, RZ ;  /* 0x0000000203027824 */ /* 0x012fc600078e00ff */
.L_x_562:
        /* <DEDUP_REMOVED lines=12> */
[----:B-1----:R-:W-:Y:S01]  /*0eb0*/  IMAD.U32 R4, RZ, RZ, UR4 ;  /* 0x00000004ff047e24 */ /* 0x002fe2000f8e00ff */
        /* <DEDUP_REMOVED lines=9> */
[----:B------:R1:W4:Y:S01]  /*0f50*/  @P2 LDG.E R3, [R4.64+0x4] ;  /* 0x0000040c04032981 */ /* 0x000322000c1e1900 */
        /* <DEDUP_REMOVED lines=30> */
.L_x_534:
        /* <DEDUP_REMOVED lines=59> */
.L_x_536:
        /* <DEDUP_REMOVED lines=18> */
.L_x_537:
        /* <DEDUP_REMOVED lines=68> */
.L_x_538:
[----:B------:R-:W-:Y:S02]  /*1a50*/  UMOV UR6, UR49 ;  /* 0x0000003100067c82 */ /* 0x000fe40008000000 */
.L_x_539:
        /* <DEDUP_REMOVED lines=98> */
.L_x_541:
        /* <DEDUP_REMOVED lines=18> */
.L_x_542:
        /* <DEDUP_REMOVED lines=29> */
.L_x_544:
[----:B------:R-:W-:Y:S05]  /*2370*/  BSYNC B0 ;  /* 0x0000000000007941 */ /* 0x000fea0003800000 */
.L_x_543:
        /* <DEDUP_REMOVED lines=16> */
.L_x_546:
[----:B------:R-:W-:Y:S05]  /*2480*/  BSYNC B0 ;  /* 0x0000000000007941 */ /* 0x000fea0003800000 */
.L_x_545:
        /* <DEDUP_REMOVED lines=26> */
.L_x_548:
[----:B------:R-:W-:Y:S05]  /*2630*/  BSYNC B0 ;  /* 0x0000000000007941 */ /* 0x000fea0003800000 */
.L_x_547:
        /* <DEDUP_REMOVED lines=14> */
.L_x_540:
[----:B-1----:R-:W2:Y:S01]  /*2720*/  LDL R17, [R1+0x18] ;  /* 0x0000180001117983 */ /* 0x002ea20000100800 */
[----:B------:R-:W-:Y:S01]  /*2730*/  ULDC.64 UR16, c[0x0][0x198] ;  /* 0x0000660000107ab9 */ /* 0x000fe20000000a00 */
[----:B------:R-:W-:Y:S01]  /*2740*/  IMAD.U32 R4, RZ, RZ, UR24 ;  /* 0x00000018ff047e24 */ /* 0x000fe2000f8e00ff */
[----:B------:R-:W-:Y:S01]  /*2750*/  UIMAD UR4, UR20, UR16, URZ ;  /* 0x00000010140472a4 */ /* 0x000fe2000f8e023f */
[----:B------:R-:W-:Y:S01]  /*2760*/  IADD3 R8, R0, 0x40, RZ ;  /* 0x0000004000087810 */ /* 0x000fe20007ffe0ff */
[----:B------:R-:W-:Y:S01]  /*2770*/  IMAD R9, R12, c[0x0][0x1b0], RZ ;  /* 0x00006c000c097a24 */ /* 0x000fe200078e02ff */
[----:B------:R-:W-:Y:S01]  /*2780*/  MOV R234, 0x7f800000 ;  /* 0x7f80000000ea7802 */ /* 0x000fe20000000f00 */
[----:B------:R-:W-:Y:S01]  /*2790*/  UIMAD UR15, UR24, UR17, UR4 ;  /* 0x00000011180f72a4 */ /* 0x000fe2000f8e0204 */
[----:B------:R-:W-:Y:S01]  /*27a0*/  IMAD.WIDE.U32 R6, R4, c[0x0][0x198], R14 ;  /* 0x0000660004067a25 */ /* 0x000fe200078e000e */
[----:B------:R-:W-:-:S02]  /*27b0*/  UIMAD UR4, UR18, -0x80, UR14 ;  /* 0xffffff80120478a4 */ /* 0x000fc4000f8e020e */
[----:B------:R-:W-:Y:S01]  /*27c0*/  ULDC.64 UR16, c[0x0][0x1a0] ;  /* 0x0000680000107ab9 */ /* 0x000fe20000000a00 */
[----:B------:R-:W-:Y:S01]  /*27d0*/  IMAD.WIDE.U32 R4, R4, c[0x0][0x1a0], R14 ;  /* 0x0000680004047a25 */ /* 0x000fe200078e000e */
[----:B------:R-:W-:Y:S01]  /*27e0*/  UIMAD UR6, UR20, UR16, URZ ;  /* 0x00000010140672a4 */ /* 0x000fe2000f8e023f */
[----:B------:R-:W-:Y:S02]  /*27f0*/  IADD3 R6, P2, R6, UR31, RZ ;  /* 0x0000001f06067c10 */ /* 0x000fe4000ff5e0ff */
[----:B------:R-:W-:Y:S01]  /*2800*/  ISETP.GE.AND P1, PT, R8, UR4, PT ;  /* 0x0000000408007c0c */ /* 0x000fe2000bf26270 */
[----:B------:R-:W-:Y:S01]  /*2810*/  UIMAD UR6, UR24, UR17, UR6 ;  /* 0x00000011180672a4 */ /* 0x000fe2000f8e0206 */
[----:B------:R-:W-:Y:S01]  /*2820*/  IMAD.U32 R8, RZ, RZ, UR15 ;  /* 0x0000000fff087e24 */ /* 0x000fe2000f8e00ff */
[----:B------:R-:W-:Y:S01]  /*2830*/  IADD3 R4, P0, R4, UR27, RZ ;  /* 0x0000001b04047c10 */ /* 0x000fe2000ff1e0ff */
[----:B------:R-:W-:Y:S02]  /*2840*/  IMAD R9, R3, c[0x0][0x1b4], R9 ;  /* 0x00006d0003097a24 */ /* 0x000fe400078e0209 */
[----:B------:R-:W-:Y:S01]  /*2850*/  IMAD.MOV.U32 R235, RZ, RZ, 0x7f800000 ;  /* 0x7f800000ffeb7424 */ /* 0x000fe200078e00ff */
[----:B------:R-:W-:Y:S01]  /*2860*/  IADD3.X R7, R7, UR33, R8, P2, !PT ;  /* 0x0000002107077c10 */ /* 0x000fe200097fe408 */
[----:B------:R-:W-:Y:S01]  /*2870*/  IMAD.U32 R10, RZ, RZ, UR6 ;  /* 0x00000006ff0a7e24 */ /* 0x000fe2000f8e00ff */
[----:B------:R-:W-:Y:S01]  /*2880*/  ISETP.GE.AND P2, PT, R0, UR4, PT ;  /* 0x0000000400007c0c */ /* 0x000fe2000bf46270 */
[----:B------:R-:W-:Y:S01]  /*2890*/  IMAD R8, R12, c[0x0][0x1b8], RZ ;  /* 0x00006e000c087a24 */ /* 0x000fe200078e02ff */
[----:B------:R-:W-:Y:S01]  /*28a0*/  UIMAD UR4, UR5, -0x40, UR26 ;  /* 0xffffffc0050478a4 */ /* 0x000fe2000f8e021a */
[----:B------:R-:W-:Y:S01]  /*28b0*/  IMAD.WIDE.U32 R6, R3, c[0x0][0x1b0], R6 ;  /* 0x00006c0003067a25 */ /* 0x000fe200078e0006 */
[----:B------:R-:W-:Y:S01]  /*28c0*/  IADD3.X R5, R5, UR28, R10, P0, !PT ;  /* 0x0000001c05057c10 */ /* 0x000fe200087fe40a */
[----:B------:R-:W-:Y:S01]  /*28d0*/  ULEA.HI UR6, UR5, UR5, URZ, 0x1 ;  /* 0x0000000505067291 */ /* 0x000fe2000f8f083f */
[C---:B------:R-:W-:Y:S01]  /*28e0*/  @!P1 IADD3 R14, P0, R0.reuse, 0x40, RZ ;  /* 0x00000040000e9810 */ /* 0x040fe20007f1e0ff */
[C---:B------:R-:W-:Y:S01]  /*28f0*/  IMAD R8, R3.reuse, c[0x0][0x1bc], R8 ;  /* 0x00006f0003087a24 */ /* 0x040fe200078e0208 */
[----:B------:R-:W-:Y:S01]  /*2900*/  ISETP.GE.AND P3, PT, R0, UR4, PT ;  /* 0x0000000400007c0c */ /* 0x000fe2000bf66270 */
[----:B------:R-:W-:Y:S01]  /*2910*/  IMAD.WIDE.U32 R4, R3, c[0x0][0x1b8], R4 ;  /* 0x00006e0003047a25 */ /* 0x000fe200078e0004 */
[----:B------:R-:W-:-:S03]  /*2920*/  ULOP3.LUT UR6, UR6, 0xfffffffe, URZ, 0xc0, !UPT ;  /* 0xfffffffe06067892 */ /* 0x000fc6000f8ec03f */
[----:B------:R-:W-:Y:S01]  /*2930*/  IMAD.IADD R7, R7, 0x1, R9 ;  /* 0x0000000107077824 */ /* 0x000fe200078e0209 */
[----:B------:R-:W-:Y:S01]  /*2940*/  IADD3 R5, R5, R8, RZ ;  /* 0x0000000805057210 */ /* 0x000fe20007ffe0ff */
[----:B------:R-:W-:Y:S01]  /*2950*/  @!P2 IMAD R10, R16, c[0x0][0x198], RZ ;  /* 0x00006600100aaa24 */ /* 0x000fe200078e02ff */
[----:B------:R-:W-:Y:S01]  /*2960*/  @!P1 MOV R18, R4 ;  /* 0x0000000400129202 */ /* 0x000fe20000000f00 */
[----:B------:R-:W-:Y:S01]  /*2970*/  @!P1 IMAD.MOV.U32 R8, RZ, RZ, R6 ;  /* 0x000000ffff089224 */ /* 0x000fe200078e0006 */
[----:B------:R-:W-:Y:S01]  /*2980*/  UIADD3 UR6, UR5, -UR6, URZ ;  /* 0x8000000605067290 */ /* 0x000fe2000fffe03f */
[--C-:B------:R-:W-:Y:S02]  /*2990*/  @!P1 IMAD.MOV.U32 R9, RZ, RZ, R7.reuse ;  /* 0x000000ffff099224 */ /* 0x100fe400078e0007 */
[C---:B------:R-:W-:Y:S01]  /*29a0*/  @!P2 IMAD R10, R0.reuse, c[0x0][0x19c], R10 ;  /* 0x00006700000aaa24 */ /* 0x040fe200078e020a */
[----:B------:R-:W-:Y:S01]  /*29b0*/  UISETP.NE.AND UP0, UPT, UR6, 0x1, UPT ;  /* 0x000000010600788c */ /* 0x000fe2000bf05270 */
[----:B------:R-:W-:-:S04]  /*29c0*/  @!P2 IMAD.WIDE.U32 R6, R0, c[0x0][0x198], R6 ;  /* 0x000066000006aa25 */ /* 0x000fc800078e0006 */
[----:B------:R-:W-:Y:S02]  /*29d0*/  @!P2 IMAD R11, R16, c[0x0][0x1a0], RZ ;  /* 0x00006800100baa24 */ /* 0x000fe400078e02ff */
[----:B------:R-:W-:Y:S02]  /*29e0*/  @!P2 IMAD.IADD R7, R7, 0x1, R10 ;  /* 0x000000010707a824 */ /* 0x000fe400078e020a */
[--C-:B------:R-:W-:Y:S02]  /*29f0*/  @!P1 IMAD.MOV.U32 R19, RZ, RZ, R5.reuse ;  /* 0x000000ffff139224 */ /* 0x100fe400078e0005 */
[----:B------:R-:W-:-:S04]  /*2a00*/  @!P2 IMAD.WIDE.U32 R4, R0, c[0x0][0x1a0], R4 ;  /* 0x000068000004aa25 */ /* 0x000fc800078e0004 */
[----:B------:R-:W-:Y:S02]  /*2a10*/  IMAD.MOV.U32 R236, RZ, RZ, 0x7f800000 ;  /* 0x7f800000ffec7424 */ /* 0x000fe400078e00ff */
[----:B------:R-:W-:Y:S01]  /*2a20*/  IMAD.MOV.U32 R237, RZ, RZ, 0x7f800000 ;  /* 0x7f800000ffed7424 */ /* 0x000fe200078e00ff */
[----:B--2---:R-:W-:-:S04]  /*2a30*/  IADD3 R3, R17, 0x8, RZ ;  /* 0x0000000811037810 */ /* 0x004fc80007ffe0ff */
[----:B------:R-:W-:Y:S01]  /*2a40*/  ISETP.GE.AND P6, PT, R3, UR4, PT ;  /* 0x0000000403007c0c */ /* 0x000fe2000bfc6270 */
[----:B------:R-:W-:Y:S01]  /*2a50*/  @!P1 IMAD.X R3, RZ, RZ, R16, P0 ;  /* 0x000000ffff039224 */ /* 0x000fe200000e0610 */
[----:B------:R-:W-:-:S03]  /*2a60*/  @!P1 IADD3 R12, P0, R0, 0x40, RZ ;  /* 0x00000040000c9810 */ /* 0x000fc60007f1e0ff */
[----:B------:R-:W-:-:S04]  /*2a70*/  @!P1 IMAD R3, R3, c[0x0][0x198], RZ ;  /* 0x0000660003039a24 */ /* 0x000fc800078e02ff */
[----:B------:R-:W-:Y:S02]  /*2a80*/  @!P1 IMAD R13, R14, c[0x0][0x19c], R3 ;  /* 0x000067000e0d9a24 */ /* 0x000fe400078e0203 */
[----:B------:R-:W-:Y:S01]  /*2a90*/  @!P1 IMAD.X R3, RZ, RZ, R16, P0 ;  /* 0x000000ffff039224 */ /* 0x000fe200000e0610 */
[----:B------:R-:W-:Y:S01]  /*2aa0*/  @!P2 LEA R10, P0, R6, c[0x0][0x168], 0x1 ;  /* 0x00005a00060aaa11 */ /* 0x000fe200078008ff */
[----:B------:R-:W-:-:S04]  /*2ab0*/  @!P1 IMAD.WIDE.U32 R14, R14, c[0x0][0x198], R8 ;  /* 0x000066000e0e9a25 */ /* 0x000fc800078e0008 */
[----:B------:R-:W-:Y:S01]  /*2ac0*/  @!P2 IMAD R8, R0, c[0x0][0x1a4], R11 ;  /* 0x000069000008aa24 */ /* 0x000fe200078e020b */
[----:B------:R-:W-:Y:S01]  /*2ad0*/  @!P2 LEA.HI.X R11, R6, c[0x0][0x16c], R7, 0x1, P0 ;  /* 0x00005b00060baa11 */ /* 0x000fe200000f0c07 */
[----:B------:R-:W-:Y:S01]  /*2ae0*/  @!P1 IMAD R0, R3, c[0x0][0x1a0], RZ ;  /* 0x0000680003009a24 */ /* 0x000fe200078e02ff */
[----:B------:R-:W-:Y:S01]  /*2af0*/  PLOP3.LUT P0, PT, PT, PT, UP6, 0x80, 0x0 ;  /* 0x000000000000781c */ /* 0x000fe20003f0f068 */
[----:B------:R-:W-:Y:S01]  /*2b00*/  @!P2 IMAD.IADD R3, R5, 0x1, R8 ;  /* 0x000000010503a824 */ /* 0x000fe200078e0208 */
[----:B------:R-:W-:Y:S01]  /*2b10*/  @!P2 LEA R6, P4, R4, c[0x0][0x170], 0x1 ;  /* 0x00005c000406aa11 */ /* 0x000fe200078808ff */
[C---:B------:R-:W-:Y:S01]  /*2b20*/  @!P1 IMAD R16, R12.reuse, c[0x0][0x1a4], R0 ;  /* 0x000069000c109a24 */ /* 0x040fe200078e0200 */
[----:B------:R-:W-:Y:S01]  /*2b30*/  @!P1 IADD3 R0, R15, R13, RZ ;  /* 0x0000000d0f009210 */ /* 0x000fe20007ffe0ff */
[----:B------:R-:W-:Y:S01]  /*2b40*/  @!P1 IMAD.WIDE.U32 R12, R12, c[0x0][0x1a0], R18 ;  /* 0x000068000c0c9a25 */ /* 0x000fe200078e0012 */
[----:B------:R-:W-:Y:S02]  /*2b50*/  @!P1 LEA R8, P5, R14, c[0x0][0x168], 0x1 ;  /* 0x00005a000e089a11 */ /* 0x000fe400078a08ff */
[----:B------:R-:W-:Y:S01]  /*2b60*/  @!P2 LEA.HI.X R7, R4, c[0x0][0x174], R3, 0x1, P4 ;  /* 0x00005d000407aa11 */ /* 0x000fe200020f0c03 */
[----:B------:R-:W-:Y:S01]  /*2b70*/  @!P1 IMAD.IADD R13, R13, 0x1, R16 ;  /* 0x000000010d0d9824 */ /* 0x000fe200078e0210 */
[----:B------:R-:W-:-:S02]  /*2b80*/  IADD3 R3, R250, 0x1800, RZ ;  /* 0x00001800fa037810 */ /* 0x000fc40007ffe0ff */
[----:B------:R-:W-:Y:S01]  /*2b90*/  @!P1 LEA.HI.X R9, R14, c[0x0][0x16c], R0, 0x1, P5 ;  /* 0x00005b000e099a11 */ /* 0x000fe200028f0c00 */
[----:B------:R-:W-:Y:S01]  /*2ba0*/  @P0 BAR.SYNC.DEFER_BLOCKING 0x0 ;  /* 0x0000000000000b1d */ /* 0x000fe20000010000 */
[----:B------:R-:W-:Y:S01]  /*2bb0*/  PLOP3.LUT P0, PT, PT, PT, UP0, 0x80, 0x0 ;  /* 0x000000000000781c */ /* 0x000fe20003f0f008 */
[----:B------:R-:W-:Y:S01]  /*2bc0*/  IMAD.SHL.U32 R0, R250, 0x2, RZ ;  /* 0x00000002fa007824 */ /* 0x000fe200078e00ff */
[----:B------:R-:W-:Y:S02]  /*2bd0*/  IADD3 R5, R17, 0x20, RZ ;  /* 0x0000002011057810 */ /* 0x000fe40007ffe0ff */
[----:B------:R-:W-:Y:S02]  /*2be0*/  SEL R3, R3, R250, !P0 ;  /* 0x000000fa03037207 */ /* 0x000fe40004000000 */
[----:B------:R-:W-:Y:S02]  /*2bf0*/  @!P1 LEA R4, P4, R12, c[0x0][0x170], 0x1 ;  /* 0x00005c000c049a11 */ /* 0x000fe400078808ff */
[----:B------:R-:W-:-:S02]  /*2c00*/  SHF.L.U32 R193, R3, 0x1, RZ ;  /* 0x0000000103c17819 */ /* 0x000fc400000006ff */
[----:B------:R-:W-:Y:S02]  /*2c10*/  IADD3 R3, R17, 0x28, RZ ;  /* 0x0000002811037810 */ /* 0x000fe40007ffe0ff */
[----:B------:R-:W-:Y:S02]  /*2c20*/  ISETP.GE.AND P5, PT, R5, UR4, PT ;  /* 0x0000000405007c0c */ /* 0x000fe4000bfa6270 */
[----:B------:R-:W-:Y:S02]  /*2c30*/  @!P1 LEA.HI.X R5, R12, c[0x0][0x174], R13, 0x1, P4 ;  /* 0x00005d000c059a11 */ /* 0x000fe400020f0c0d */
[----:B------:R-:W-:Y:S01]  /*2c40*/  ISETP.GE.AND P4, PT, R17, UR4, PT ;  /* 0x0000000411007c0c */ /* 0x000fe2000bf86270 */
        /* <DEDUP_REMOVED lines=58> */
[----:B---3--:R-:W-:-:S03]  /*2ff0*/  SHF.R.S32.HI R8, RZ, 0x1f, R17 ;  /* 0x0000001fff087819 */ /* 0x008fc60000011411 */
[----:B------:R4:W-:Y:S04]  /*3000*/  @!P2 LDGSTS.E.BYPASS.LTC128B.128 [R0+0x11000], [R6.64+0x40] ;  /* 0x110000400600afae */ /* 0x0009e8000b901d4c */
[----:B------:R4:W-:Y:S01]  /*3010*/  @!P2 LDGSTS.E.BYPASS.LTC128B.128 [R0+0x13000], [R6.64+0x80] ;  /* 0x130000800600afae */ /* 0x0009e2000b901d4c */
[----:B------:R-:W-:-:S03]  /*3020*/  ISETP.GE.AND P2, PT, R3, UR4, PT ;  /* 0x0000000403007c0c */ /* 0x000fc6000bf46270 */
        /* <DEDUP_REMOVED lines=9> */
[----:B----4-:R-:W-:-:S03]  /*30c0*/  IMAD.SHL.U32 R6, R17, 0x4, RZ ;  /* 0x0000000411067824 */ /* 0x010fc600078e00ff */
[----:B------:R-:W0:Y:S02]  /*30d0*/  LDGDEPBAR ;  /* 0x00000000000079af */ /* 0x000e240000000000 */
[----:B---3--:R-:W-:Y:S02]  /*30e0*/  IADD3 R4, P3, R6, UR8, RZ ;  /* 0x0000000806047c10 */ /* 0x008fe4000ff7e0ff */
[----:B-1----:R-:W-:Y:S02]  /*30f0*/  SHF.R.S32.HI R0, RZ, 0x1f, R3 ;  /* 0x0000001fff007819 */ /* 0x002fe40000011403 */
[----:B------:R-:W-:Y:S02]  /*3100*/  @!P2 LEA R6, P1, R3, UR8, 0x2 ;  /* 0x000000080306ac11 */ /* 0x000fe4000f8210ff */
[----:B------:R-:W-:Y:S02]  /*3110*/  SHF.L.U64.HI R5, R17, 0x2, R8 ;  /* 0x0000000211057819 */ /* 0x000fe40000010208 */
[----:B------:R-:W-:-:S02]  /*3120*/  @!P2 LEA.HI.X R7, R3, UR7, R0, 0x2, P1 ;  /* 0x000000070307ac11 */ /* 0x000fc400088f1400 */
[----:B------:R-:W-:-:S03]  /*3130*/  IADD3.X R5, R5, UR7, RZ, P3, !PT ;  /* 0x0000000705057c10 */ /* 0x000fc60009ffe4ff */
[----:B------:R2:W5:Y:S01]  /*3140*/  @!P2 LDG.E R235, [R6.64] ;  /* 0x0000000c06eba981 */ /* 0x000562000c1e1900 */
[----:B------:R-:W-:Y:S01]  /*3150*/  IMAD.U32 R0, RZ, RZ, UR26 ;  /* 0x0000001aff007e24 */ /* 0x000fe2000f8e00ff */
[----:B------:R-:W-:Y:S02]  /*3160*/  IADD3 R3, R17, 0x1, RZ ;  /* 0x0000000111037810 */ /* 0x000fe40007ffe0ff */
[----:B------:R1:W5:Y:S02]  /*3170*/  @!P4 LDG.E R236, [R4.64] ;  /* 0x0000000c04ecc981 */ /* 0x000364000c1e1900 */
[----:B------:R-:W-:Y:S02]  /*3180*/  IADD3 R249, R3, UR14, -R0 ;  /* 0x0000000e03f97c10 */ /* 0x000fe4000fffe800 */
[----:B------:R-:W-:Y:S01]  /*3190*/  IADD3 R3, R183, 0x1800, RZ ;  /* 0x00001800b7037810 */ /* 0x000fe20007ffe0ff */
[----:B------:R1:W5:Y:S01]  /*31a0*/  @!P6 LDG.E R237, [R4.64+0x20] ;  /* 0x0000200c04ede981 */ /* 0x000362000c1e1900 */
[----:B------:R-:W-:-:S02]  /*31b0*/  IADD3 R0, R181, 0x1800, RZ ;  /* 0x00001800b5007810 */ /* 0x000fc40007ffe0ff */
[----:B------:R-:W-:Y:S01]  /*31c0*/  SEL R3, R3, R183, !P0 ;  /* 0x000000b703037207 */ /* 0x000fe20004000000 */
[----:B------:R1:W5:Y:S01]  /*31d0*/  @!P5 LDG.E R234, [R4.64+0x80] ;  /* 0x0000800c04ead981 */ /* 0x000362000c1e1900 */
[----:B------:R-:W-:-:S03]  /*31e0*/  SEL R0, R0, R181, !P0 ;  /* 0x000000b500007207 */ /* 0x000fc60004000000 */
[----:B------:R-:W-:Y:S01]  /*31f0*/  IMAD.SHL.U32 R174, R3, 0x2, RZ ;  /* 0x0000000203ae7824 */ /* 0x000fe200078e00ff */
[----:B------:R-:W-:Y:S01]  /*3200*/  SHF.L.U32 R3, R0, 0x1, RZ ;  /* 0x0000000100037819 */ /* 0x000fe200000006ff */
[----:B------:R-:W-:-:S04]  /*3210*/  IMAD.MOV.U32 R0, RZ, RZ, c[0x0][0x22c] ;  /* 0x00008b00ff007624 */ /* 0x000fc800078e00ff */
[----:B------:R-:W-:-:S04]  /*3220*/  IMAD R0, R0, c[0x0][0x1c0], RZ ;  /* 0x0000700000007a24 */ /* 0x000fc800078e02ff */
[C---:B------:R-:W-:Y:S02]  /*3230*/  IMAD.SHL.U32 R21, R0.reuse, 0x10, RZ ;  /* 0x0000001000157824 */ /* 0x040fe400078e00ff */
[----:B------:R-:W-:-:S03]  /*3240*/  IMAD.SHL.U32 R238, R0, 0x8, RZ ;  /* 0x0000000800ee7824 */ /* 0x000fc600078e00ff */
[C---:B------:R-:W-:Y:S02]  /*3250*/  IADD3 R0, R21.reuse, 0x40, RZ ;  /* 0x0000004015007810 */ /* 0x040fe40007ffe0ff */
[----:B------:R-:W-:-:S03]  /*3260*/  IADD3 R20, R21, 0x20, RZ ;  /* 0x0000002015147810 */ /* 0x000fc60007ffe0ff */
[C---:B------:R-:W-:Y:S02]  /*3270*/  IMAD.IADD R251, R238.reuse, 0x1, R0 ;  /* 0x00000001eefb7824 */ /* 0x040fe400078e0200 */
[C---:B------:R-:W-:Y:S02]  /*3280*/  IMAD.IADD R252, R238.reuse, 0x1, R20 ;  /* 0x00000001eefc7824 */ /* 0x040fe400078e0214 */
[C---:B-1----:R-:W-:Y:S02]  /*3290*/  IMAD.IADD R4, R238.reuse, 0x1, R251 ;  /* 0x00000001ee047824 */ /* 0x042fe400078e02fb */
[----:B------:R-:W-:-:S03]  /*32a0*/  IMAD.IADD R5, R238, 0x1, R252 ;  /* 0x00000001ee057824 */ /* 0x000fc600078e02fc */
[C---:B------:R-:W-:Y:S01]  /*32b0*/  IADD3 R240, R238.reuse, R4, RZ ;  /* 0x00000004eef07210 */ /* 0x040fe20007ffe0ff */
[----:B------:R-:W-:Y:S01]  /*32c0*/  IMAD.IADD R242, R238, 0x1, R5 ;  /* 0x00000001eef27824 */ /* 0x000fe200078e0205 */
[----:B------:R-:W-:-:S03]  /*32d0*/  SHF.L.U32 R175, R183, 0x1, RZ ;  /* 0x00000001b7af7819 */ /* 0x000fc600000006ff */
[C---:B------:R-:W-:Y:S02]  /*32e0*/  IMAD.IADD R241, R238.reuse, 0x1, R242 ;  /* 0x00000001eef17824 */ /* 0x040fe400078e02f2 */
[C---:B------:R-:W-:Y:S01]  /*32f0*/  IMAD.IADD R239, R238.reuse, 0x1, R240 ;  /* 0x00000001eeef7824 */ /* 0x040fe200078e02f0 */
        /* <DEDUP_REMOVED lines=49> */
[C---:B------:R-:W-:Y:S01]  /*3610*/  SHF.L.U64.HI R248, R17.reuse, 0x2, R8 ;  /* 0x0000000211f87819 */ /* 0x040fe20000010208 */
[----:B------:R-:W-:Y:S01]  /*3620*/  IMAD.SHL.U32 R247, R17, 0x4, RZ ;  /* 0x0000000411f77824 */ /* 0x000fe200078e00ff */
[----:B------:R-:W-:Y:S01]  /*3630*/  IADD3 R176, R175, R182, RZ ;  /* 0x000000b6afb07210 */ /* 0x000fe20007ffe0ff */
[C---:B------:R-:W-:Y:S01]  /*3640*/  IMAD.IADD R243, R238.reuse, 0x1, R239 ;  /* 0x00000001eef37824 */ /* 0x040fe200078e02ef */
[----:B------:R-:W-:Y:S01]  /*3650*/  IADD3 R244, R238, R241, RZ ;  /* 0x000000f1eef47210 */ /* 0x000fe20007ffe0ff */
[----:B--2---:R-:W-:-:S02]  /*3660*/  UIADD3 UR15, UR15, -UR14, URZ ;  /* 0x8000000e0f0f7290 */ /* 0x004fc4000fffe03f */
.L_x_552:
        /* <DEDUP_REMOVED lines=8> */
[----:B------:R-:W-:Y:S02]  /*36f0*/  UISETP.GT.AND UP3, UPT, UR5, UR11, UPT ;  /* 0x0000000b0500728c */ /* 0x000fe4000bf64270 */
[----:B------:R-:W-:Y:S06]  /*3700*/  UISETP.LT.AND UP0, UPT, UR4, UR14, UP0 ;  /* 0x0000000e0400728c */ /* 0x000fec0008701270 */
[----:B------:R-:W-:Y:S01]  /*3710*/  PLOP3.LUT P0, PT, PT, PT, UP0, 0x80, 0x0 ;  /* 0x000000000000781c */ /* 0x000fe20003f0f008 */
        /* <DEDUP_REMOVED lines=15> */
[----:B------:R-:W1:Y:S01]  /*3810*/  LDSM.16.M88.4 R156, [R173+0xb000] ;  /* 0x00b00000ad9c783b */ /* 0x000e620000000200 */
[-C--:B----4-:R-:W-:Y:S07]  /*3820*/  HMMA.16816.F32 R20, R32, R132.reuse, RZ ;  /* 0x000000842014723c */ /* 0x090fee00000018ff */
        /* <DEDUP_REMOVED lines=12> */
[-C--:B---3--:R-:W-:Y:S08]  /*38f0*/  HMMA.16816.F32 R20, R136, R148.reuse, R20 ;  /* 0x000000948814723c */ /* 0x088ff00000001814 */
[C---:B------:R-:W-:Y:S08]  /*3900*/  HMMA.16816.F32 R24, R144.reuse, R148, R24 ;  /* 0x000000949018723c */ /* 0x040ff00000001818 */
[-C--:B------:R-:W-:Y:S01]  /*3910*/  HMMA.16816.F32 R28, R144, R150.reuse, R28 ;  /* 0x00000096901c723c */ /* 0x080fe2000000181c */
[----:B------:R-:W-:Y:S07]  /*3920*/  LDSM.16.M88.4 R144, [R174+0x2000] ;  /* 0x00200000ae90783b */ /* 0x000fee0000000200 */
[----:B------:R-:W-:Y:S01]  /*3930*/  HMMA.16816.F32 R32, R136, R150, R32 ;  /* 0x000000968820723c */ /* 0x000fe20000001820 */
[----:B------:R-:W1:Y:S07]  /*3940*/  LDSM.16.M88.4 R136, [R0+0x1800] ;  /* 0x001800000088783b */ /* 0x000e6e0000000200 */
[-C--:B------:R-:W-:Y:S01]  /*3950*/  HMMA.16816.F32 R4, R152, R156.reuse, R4 ;  /* 0x0000009c9804723c */ /* 0x080fe20000001804 */
[----:B------:R-:W3:Y:S07]  /*3960*/  LDSM.16.M88.4 R148, [R173+0xd000] ;  /* 0x00d00000ad94783b */ /* 0x000eee0000000200 */
        /* <DEDUP_REMOVED lines=18> */
[----:B------:R1:W2:Y:S07]  /*3a90*/  LDSM.16.M88.4 R136, [R0+0x2800] ;  /* 0x002800000088783b */ /* 0x0002ae0000000200 */
[----:B------:R-:W-:Y:S08]  /*3aa0*/  HMMA.16816.F32 R32, R164, R142, R32 ;  /* 0x0000008ea420723c */ /* 0x000ff00000001820 */
[-C--:B---3--:R-:W-:Y:S08]  /*3ab0*/  HMMA.16816.F32 R4, R144, R148.reuse, R4 ;  /* 0x000000949004723c */ /* 0x088ff00000001804 */
[C---:B----4-:R-:W-:Y:S01]  /*3ac0*/  HMMA.16816.F32 R8, R132.reuse, R148, R8 ;  /* 0x000000948408723c */ /* 0x050fe20000001808 */
[----:B-1----:R-:W-:Y:S04]  /*3ad0*/  MOV R0, UR18 ;  /* 0x0000001200007c02 */ /* 0x002fe80008000f00 */
[----:B--2---:R-:W-:Y:S03]  /*3ae0*/  @!P0 LEA R0, R0, R195, 0x7 ;  /* 0x000000c300008211 */ /* 0x004fe600078e38ff */
        /* <DEDUP_REMOVED lines=31> */
[----:B---3--:R-:W-:Y:S09]  /*3ce0*/  @!P0 IADD3 R8, R249, UR6, RZ ;  /* 0x00000006f9088c10 */ /* 0x008ff2000fffe0ff */
        /* <DEDUP_REMOVED lines=343> */
[----:B------:R-:W-:Y:S04]  /*5260*/  FMUL.FTZ R4, R201, R4 ;  /* 0x00000004c9047220 */ /* 0x000fe80000410000 */
[----:B------:R-:W-:Y:S02]  /*5270*/  FMUL.FTZ R148, R4, R0 ;  /* 0x0000000004947220 */ /* 0x000fe40000410000 */
[----:B------:R-:W3:Y:S04]  /*5280*/  LDG.E R4, [R146.64+0x80] ;  /* 0x0000800c92047981 */ /* 0x000ee8000c1e1900 */
[----:B------:R-:W4:Y:S02]  /*5290*/  LDG.E R0, [R146.64+0xa0] ;  /* 0x0000a00c92007981 */ /* 0x000f24000c1e1900 */
        /* <DEDUP_REMOVED lines=106> */
[----:B------:R-:W-:Y:S01]  /*5940*/  FFMA.FTZ R25, -R163, R163, 1 ;  /* 0x3f800000a3197423 */ /* 0x000fe200000101a3 */
[----:B------:R-:W-:Y:S01]  /*5950*/  MOV R163, R192 ;  /* 0x000000c000a37202 */ /* 0x000fe20000000f00 */
        /* <DEDUP_REMOVED lines=70> */
.L_x_550:
        /* <DEDUP_REMOVED lines=118> */
.L_x_551:
        /* <DEDUP_REMOVED lines=11> */
[----:B------:R-:W-:Y:S01]  /*65d0*/  IMAD R166, R166, 0x30, RZ ;  /* 0x00000030a6a67824 */ /* 0x000fe200078e02ff */
[----:B------:R-:W3:Y:S01]  /*65e0*/  LDSM.16.MT88.4 R28, [R0+0xd000] ;  /* 0x00d00000001c783b */ /* 0x000ee20000004200 */
[----:B------:R-:W-:Y:S01]  /*65f0*/  IMAD.MOV.U32 R161, RZ, RZ, c[0x0][0x22c] ;  /* 0x00008b00ffa17624 */ /* 0x000fe200078e00ff */
[----:B------:R-:W-:Y:S02]  /*6600*/  UIADD3 UR4, UR5, -0x1, URZ ;  /* 0xffffffff05047890 */ /* 0x000fe4000fffe03f */
[----:B------:R-:W4:Y:S01]  /*6610*/  LDL R165, [R1] ;  /* 0x0000000001a57983 */ /* 0x000f220000100800 */
[----:B------:R-:W-:Y:S03]  /*6620*/  IMAD R161, R161, c[0x0][0x1c0], RZ ;  /* 0x00007000a1a17a24 */ /* 0x000fe600078e02ff */
[----:B------:R-:W-:Y:S01]  /*6630*/  LDSM.16.M88.4 R32, [R178] ;  /* 0x00000000b220783b */ /* 0x000fe20000000200 */
[----:B------:R-:W-:Y:S01]  /*6640*/  IMAD.U32 R161, R161, -0x40, RZ ;  /* 0xffffffc0a1a17824 */ /* 0x000fe200078e00ff */
[----:B------:R-:W-:Y:S02]  /*6650*/  UMOV UR5, UR4 ;  /* 0x0000000400057c82 */ /* 0x000fe40008000000 */
[----:B------:R-:W4:Y:S02]  /*6660*/  LDL R164, [R1+0x4] ;  /* 0x0000040001a47983 */ /* 0x000f240000100800 */
[C---:B------:R-:W-:Y:S02]  /*6670*/  LEA R194, P1, R161.reuse, R162, 0x2 ;  /* 0x000000a2a1c27211 */ /* 0x040fe400078210ff */
[----:B------:R-:W1:Y:S02]  /*6680*/  LDSM.16.MT88.4 R132, [R0+0x9400] ;  /* 0x009400000084783b */ /* 0x000e640000004200 */
[----:B------:R-:W-:Y:S01]  /*6690*/  LEA.HI.X.SX32 R192, R161, R163, 0x2, P1 ;  /* 0x000000a3a1c07211 */ /* 0x000fe200008f16ff */
[----:B------:R-:W-:Y:S01]  /*66a0*/  IMAD.MOV.U32 R161, RZ, RZ, c[0x0][0x22c] ;  /* 0x00008b00ffa17624 */ /* 0x000fe200078e00ff */
[----:B------:R-:W1:Y:S03]  /*66b0*/  LDSM.16.MT88.4 R136, [R0+0xb400] ;  /* 0x00b400000088783b */ /* 0x000e660000004200 */
[----:B------:R-:W-:Y:S01]  /*66c0*/  IMAD R161, R161, c[0x0][0x1c0], RZ ;  /* 0x00007000a1a17a24 */ /* 0x000fe200078e02ff */
[----:B------:R-:W1:Y:S03]  /*66d0*/  LDSM.16.MT88.4 R140, [R0+0xd400] ;  /* 0x00d40000008c783b */ /* 0x000e660000004200 */
[----:B------:R-:W-:Y:S01]  /*66e0*/  IMAD.SHL.U32 R161, R161, 0x10, RZ ;  /* 0x00000010a1a17824 */ /* 0x000fe200078e00ff */
[----:B------:R-:W-:Y:S01]  /*66f0*/  LDSM.16.M88.4 R144, [R180] ;  /* 0x00000000b490783b */ /* 0x000fe20000000200 */
[C---:B--2---:R-:W-:Y:S03]  /*6700*/  HMMA.16816.F32 R4, R24.reuse, R8, RZ ;  /* 0x000000081804723c */ /* 0x044fe600000018ff */
[----:B------:R-:W2:Y:S04]  /*6710*/  LDSM.16.MT88.4 R148, [R0+0x9800] ;  /* 0x009800000094783b */ /* 0x000ea80000004200 */
[----:B------:R-:W1:Y:S01]  /*6720*/  LDSM.16.MT88.4 R152, [R0+0xb800] ;  /* 0x00b800000098783b */ /* 0x000e620000004200 */
[C---:B------:R-:W-:Y:S03]  /*6730*/  HMMA.16816.F32 R8, R24.reuse, R10, RZ ;  /* 0x0000000a1808723c */ /* 0x040fe600000018ff */
[----:B------:R-:W-:Y:S05]  /*6740*/  LDSM.16.MT88.4 R156, [R0+0xbc00] ;  /* 0x00bc0000009c783b */ /* 0x000fea0000004200 */
[C---:B---3--:R-:W-:Y:S08]  /*6750*/  HMMA.16816.F32 R12, R24.reuse, R16, RZ ;  /* 0x00000010180c723c */ /* 0x048ff000000018ff */
[C---:B------:R-:W-:Y:S08]  /*6760*/  HMMA.16816.F32 R16, R24.reuse, R18, RZ ;  /* 0x000000121810723c */ /* 0x040ff000000018ff */
[C---:B------:R-:W-:Y:S08]  /*6770*/  HMMA.16816.F32 R20, R24.reuse, R28, RZ ;  /* 0x0000001c1814723c */ /* 0x040ff000000018ff */
[----:B------:R-:W-:Y:S01]  /*6780*/  HMMA.16816.F32 R24, R24, R30, RZ ;  /* 0x0000001e1818723c */ /* 0x000fe200000018ff */
[----:B------:R-:W3:Y:S07]  /*6790*/  LDSM.16.MT88.4 R28, [R0+0xd800] ;  /* 0x00d80000001c783b */ /* 0x000eee0000004200 */
        /* <DEDUP_REMOVED lines=15> */
[----:B------:R-:W2:Y:S07]  /*6890*/  LDSM.16.MT88.4 R152, [R0+0xc000] ;  /* 0x00c000000098783b */ /* 0x000eae0000004200 */
[C---:B---3--:R-:W-:Y:S08]  /*68a0*/  HMMA.16816.F32 R20, R144.reuse, R28, R20 ;  /* 0x0000001c9014723c */ /* 0x048ff00000001814 */
[----:B------:R-:W-:Y:S01]  /*68b0*/  HMMA.16816.F32 R24, R144, R30, R24 ;  /* 0x0000001e9018723c */ /* 0x000fe20000001818 */
[----:B------:R-:W3:Y:S04]  /*68c0*/  LDSM.16.MT88.4 R28, [R0+0xe000] ;  /* 0x00e00000001c783b */ /* 0x000ee80000004200 */
[----:B------:R-:W-:Y:S03]  /*68d0*/  LDSM.16.MT88.4 R144, [R0+0xa400] ;  /* 0x00a400000090783b */ /* 0x000fe60000004200 */
[C---:B-1----:R-:W-:Y:S08]  /*68e0*/  HMMA.16816.F32 R4, R132.reuse, R136, R4 ;  /* 0x000000888404723c */ /* 0x042ff00000001804 */
[C---:B------:R-:W-:Y:S01]  /*68f0*/  HMMA.16816.F32 R8, R132.reuse, R138, R8 ;  /* 0x0000008a8408723c */ /* 0x040fe20000001808 */
[----:B------:R-:W1:Y:S07]  /*6900*/  LDSM.16.M88.4 R136, [R178+0x2000] ;  /* 0x00200000b288783b */ /* 0x000e6e0000000200 */
        /* <DEDUP_REMOVED lines=16> */
[----:B------:R-:W-:Y:S03]  /*6a10*/  LDSM.16.M88.4 R140, [R179+0x2000] ;  /* 0x00200000b38c783b */ /* 0x000fe60000000200 */
[C---:B-1----:R-:W-:Y:S08]  /*6a20*/  HMMA.16816.F32 R4, R136.reuse, R144, R4 ;  /* 0x000000908804723c */ /* 0x042ff00000001804 */
[C---:B------:R-:W-:Y:S01]  /*6a30*/  HMMA.16816.F32 R8, R136.reuse, R146, R8 ;  /* 0x000000928808723c */ /* 0x040fe20000001808 */
[----:B------:R-:W1:Y:S07]  /*6a40*/  LDSM.16.MT88.4 R144, [R0+0xac00] ;  /* 0x00ac00000090783b */ /* 0x000e6e0000004200 */
[C---:B------:R-:W-:Y:S08]  /*6a50*/  HMMA.16816.F32 R12, R136.reuse, R156, R12 ;  /* 0x0000009c880c723c */ /* 0x040ff0000000180c */
[C---:B------:R-:W-:Y:S01]  /*6a60*/  HMMA.16816.F32 R16, R136.reuse, R158, R16 ;  /* 0x0000009e8810723c */ /* 0x040fe20000001810 */
[----:B------:R-:W1:Y:S07]  /*6a70*/  LDSM.16.MT88.4 R156, [R0+0xcc00] ;  /* 0x00cc0000009c783b */ /* 0x000e6e0000004200 */
[C---:B------:R-:W-:Y:S08]  /*6a80*/  HMMA.16816.F32 R20, R136.reuse, R32, R20 ;  /* 0x000000208814723c */ /* 0x040ff00000001814 */
[----:B------:R-:W-:Y:S01]  /*6a90*/  HMMA.16816.F32 R24, R136, R34, R24 ;  /* 0x000000228818723c */ /* 0x000fe20000001818 */
[----:B------:R1:W4:Y:S07]  /*6aa0*/  LDSM.16.MT88.4 R32, [R0+0xec00] ;  /* 0x00ec00000020783b */ /* 0x00032e0000004200 */
[C---:B--2---:R-:W-:Y:S08]  /*6ab0*/  HMMA.16816.F32 R4, R132.reuse, R148, R4 ;  /* 0x000000948404723c */ /* 0x044ff00000001804 */
[C---:B------:R-:W-:Y:S08]  /*6ac0*/  HMMA.16816.F32 R8, R132.reuse, R150, R8 ;  /* 0x000000968408723c */ /* 0x040ff00000001808 */
[C---:B------:R-:W-:Y:S04]  /*6ad0*/  HMMA.16816.F32 R12, R132.reuse, R152, R12 ;  /* 0x00000098840c723c */ /* 0x040fe8000000180c */
[----:B-1----:R-:W-:Y:S04]  /*6ae0*/  IMAD.IADD R0, R238, 0x1, R252 ;  /* 0x00000001ee007824 */ /* 0x002fe800078e02fc */
        /* <DEDUP_REMOVED lines=15> */
[----:B------:R-:W-:Y:S02]  /*6be0*/  IMAD.SHL.U32 R165, R165, 0x20, RZ ;  /* 0x00000020a5a57824 */ /* 0x000fe400078e00ff */
[----:B------:R1:W5:Y:S01]  /*6bf0*/  @P0 LDG.E R237, [R30.64+0x20] ;  /* 0x0000200c1eed0981 */ /* 0x000362000c1e1900 */
[----:B------:R-:W-:Y:S01]  /*6c00*/  IMAD R164, R164, c[0x0][0x1c0], RZ ;  /* 0x00007000a4a47a24 */ /* 0x000fe200078e02ff */
[C---:B------:R-:W-:Y:S02]  /*6c10*/  HMMA.16816.F32 R12, R140.reuse, R156, R12 ;  /* 0x0000009c8c0c723c */ /* 0x040fe4000000180c */
[----:B------:R1:W5:Y:S02]  /*6c20*/  @P0 LDG.E R234, [R30.64+0x80] ;  /* 0x0000800c1eea0981 */ /* 0x000364000c1e1900 */
[----:B------:R-:W-:Y:S02]  /*6c30*/  IMAD R164, R164, 0x18, RZ ;  /* 0x00000018a4a47824 */ /* 0x000fe400078e02ff */
[----:B------:R1:W5:Y:S01]  /*6c40*/  @P0 LDG.E R235, [R30.64+0xa0] ;  /* 0x0000a00c1eeb0981 */ /* 0x000362000c1e1900 */
[CC--:B------:R-:W-:Y:S01]  /*6c50*/  LEA R134, P0, R161.reuse, R28.reuse, 0x2 ;  /* 0x0000001ca1867211 */ /* 0x0c0fe200078010ff */
[C---:B------:R-:W-:Y:S02]  /*6c60*/  HMMA.16816.F32 R16, R140.reuse, R158, R16 ;  /* 0x0000009e8c10723c */ /* 0x040fe40000001810 */
[----:B------:R2:W-:Y:S02]  /*6c70*/  RED.E.ADD.F32.FTZ.RN.STRONG.GPU [R28.64], R4 ;  /* 0x000000041c00798e */ /* 0x0005e4000c10e78c */
[-C--:B------:R-:W-:Y:S04]  /*6c80*/  LEA.HI.X.SX32 R135, R161, R29.reuse, 0x2, P0 ;  /* 0x0000001da1877211 */ /* 0x080fe800000f16ff */
[C---:B------:R-:W-:Y:S07]  /*6c90*/  HMMA.16816.F32 R20, R140.reuse, R32, R20 ;  /* 0x000000208c14723c */ /* 0x040fee0000001814 */
[CC--:B------:R-:W-:Y:S01]  /*6ca0*/  LEA R32, P1, R238.reuse, R28.reuse, 0x2 ;  /* 0x0000001cee207211 */ /* 0x0c0fe200078210ff */
[----:B------:R-:W-:Y:S01]  /*6cb0*/  HMMA.16816.F32 R24, R140, R34, R24 ;  /* 0x000000228c18723c */ /* 0x000fe20000001818 */
[----:B------:R-:W-:Y:S03]  /*6cc0*/  LDSM.16.MT88.4 R140, [R3+0x1c00] ;  /* 0x001c0000038c783b */ /* 0x000fe60000004200 */
[-C--:B------:R-:W-:Y:S02]  /*6cd0*/  LEA.HI.X.SX32 R33, R238, R29.reuse, 0x2, P1 ;  /* 0x0000001dee217211 */ /* 0x080fe400008f16ff */
[CC--:B------:R-:W-:Y:S02]  /*6ce0*/  LEA R132, P1, R164.reuse, R28.reuse, 0x2 ;  /* 0x0000001ca4847211 */ /* 0x0c0fe400078210ff */
[-C--:B------:R-:W-:Y:S01]  /*6cf0*/  LEA R34, P0, R165, R28.reuse, 0x2 ;  /* 0x0000001ca5227211 */ /* 0x080fe200078010ff */
[----:B------:R3:W-:Y:S03]  /*6d00*/  RED.E.ADD.F32.FTZ.RN.STRONG.GPU [R32.64], R5 ;  /* 0x000000052000798e */ /* 0x0007e6000c10e78c */
[-C--:B------:R-:W-:Y:S01]  /*6d10*/  LEA.HI.X.SX32 R133, R164, R29.reuse, 0x2, P1 ;  /* 0x0000001da4857211 */ /* 0x080fe200008f16ff */
[----:B------:R4:W-:Y:S01]  /*6d20*/  RED.E.ADD.F32.FTZ.RN.STRONG.GPU [R134.64], R6 ;  /* 0x000000068600798e */ /* 0x0009e2000c10e78c */
[-C--:B-1----:R-:W-:Y:S01]  /*6d30*/  LEA R30, P2, R167, R28.reuse, 0x2 ;  /* 0x0000001ca71e7211 */ /* 0x082fe200078410ff */
[----:B------:R-:W-:Y:S01]  /*6d40*/  IMAD.MOV.U32 R164, RZ, RZ, c[0x0][0x22c] ;  /* 0x00008b00ffa47624 */ /* 0x000fe200078e00ff */
[-C--:B------:R-:W-:Y:S01]  /*6d50*/  LEA.HI.X.SX32 R35, R165, R29.reuse, 0x2, P0 ;  /* 0x0000001da5237211 */ /* 0x080fe200000f16ff */
[----:B------:R1:W-:Y:S01]  /*6d60*/  RED.E.ADD.F32.FTZ.RN.STRONG.GPU [R132.64], R7 ;  /* 0x000000078400798e */ /* 0x0003e2000c10e78c */
[-C--:B--2---:R-:W-:Y:S01]  /*6d70*/  LEA R4, P1, R166, R28.reuse, 0x2 ;  /* 0x0000001ca6047211 */ /* 0x084fe200078210ff */
[----:B------:R-:W-:Y:S01]  /*6d80*/  IMAD R164, R164, c[0x0][0x1c0], RZ ;  /* 0x00007000a4a47a24 */ /* 0x000fe200078e02ff */
[-C--:B------:R-:W-:Y:S01]  /*6d90*/  LEA.HI.X.SX32 R31, R167, R29.reuse, 0x2, P2 ;  /* 0x0000001da71f7211 */ /* 0x080fe200010f16ff */
[----:B------:R2:W-:Y:S01]  /*6da0*/  RED.E.ADD.F32.FTZ.RN.STRONG.GPU [R34.64], R8 ;  /* 0x000000082200798e */ /* 0x0005e2000c10e78c */
[----:B------:R-:W-:Y:S02]  /*6db0*/  IMAD.MOV.U32 R165, RZ, RZ, c[0x0][0x22c] ;  /* 0x00008b00ffa57624 */ /* 0x000fe400078e00ff */
[----:B------:R-:W-:Y:S01]  /*6dc0*/  IMAD R164, R164, 0x38, RZ ;  /* 0x00000038a4a47824 */ /* 0x000fe200078e02ff */
[----:B------:R2:W-:Y:S01]  /*6dd0*/  RED.E.ADD.F32.FTZ.RN.STRONG.GPU [R30.64], R9 ;  /* 0x000000091e00798e */ /* 0x0005e2000c10e78c */
[----:B------:R-:W-:Y:S04]  /*6de0*/  IMAD R165, R165, c[0x0][0x1c0], RZ ;  /* 0x00007000a5a57a24 */ /* 0x000fe800078e02ff */
[----:B------:R-:W-:Y:S05]  /*6df0*/  IMAD.SHL.U32 R165, R165, 0x10, RZ ;  /* 0x00000010a5a57824 */ /* 0x000fea00078e00ff */
[----:B------:R-:W-:Y:S02]  /*6e00*/  IADD3 R136, R165, 0x20, RZ ;  /* 0x00000020a5887810 */ /* 0x000fe40007ffe0ff */
[-C--:B---3--:R-:W-:Y:S02]  /*6e10*/  LEA.HI.X.SX32 R5, R166, R29.reuse, 0x2, P1 ;  /* 0x0000001da6057211 */ /* 0x088fe400008f16ff */
[CC--:B----4-:R-:W-:Y:S03]  /*6e20*/  LEA R6, P0, R164.reuse, R28.reuse, 0x2 ;  /* 0x0000001ca4067211 */ /* 0x0d0fe600078010ff */
[----:B------:R3:W-:Y:S01]  /*6e30*/  RED.E.ADD.F32.FTZ.RN.STRONG.GPU [R4.64], R10 ;  /* 0x0000000a0400798e */ /* 0x0007e2000c10e78c */
[----:B------:R-:W-:Y:S02]  /*6e40*/  IADD3 R134, R161, 0x40, RZ ;  /* 0x00000040a1867810 */ /* 0x000fe40007ffe0ff */
[-C--:B-1----:R-:W-:Y:S02]  /*6e50*/  LEA.HI.X.SX32 R7, R164, R29.reuse, 0x2, P0 ;  /* 0x0000001da4077211 */ /* 0x082fe400000f16ff */
[-C--:B--2---:R-:W-:Y:S03]  /*6e60*/  LEA R8, P2, R242, R28.reuse, 0x2 ;  /* 0x0000001cf2087211 */ /* 0x084fe600078410ff */
[----:B------:R1:W-:Y:S01]  /*6e70*/  RED.E.ADD.F32.FTZ.RN.STRONG.GPU [R6.64], R11 ;  /* 0x0000000b0600798e */ /* 0x0003e2000c10e78c */
[-C--:B------:R-:W-:Y:S03]  /*6e80*/  LEA R30, P1, R252, R28.reuse, 0x2 ;  /* 0x0000001cfc1e7211 */ /* 0x080fe600078210ff */
[----:B------:R2:W-:Y:S01]  /*6e90*/  RED.E.ADD.F32.FTZ.RN.STRONG.GPU [R28.64+0x80], R12 ;  /* 0x0000800c1c00798e */ /* 0x0005e2000c10e78c */
[-C--:B------:R-:W-:Y:S02]  /*6ea0*/  LEA.HI.X.SX32 R9, R242, R29.reuse, 0x2, P2 ;  /* 0x0000001df2097211 */ /* 0x080fe400010f16ff */
[-C--:B------:R-:W-:Y:S01]  /*6eb0*/  LEA.HI.X.SX32 R31, R252, R29.reuse, 0x2, P1 ;  /* 0x0000001dfc1f7211 */ /* 0x080fe200008f16ff */
[----:B------:R4:W-:Y:S01]  /*6ec0*/  RED.E.ADD.F32.FTZ.RN.STRONG.GPU [R32.64+0x80], R13 ;  /* 0x0000800d2000798e */ /* 0x0009e2000c10e78c */
[CC--:B---3--:R-:W-:Y:S04]  /*6ed0*/  LEA R4, P0, R136.reuse, R28.reuse, 0x2 ;  /* 0x0000001c88047211 */ /* 0x0c8fe800078010ff */
[-C--:B------:R-:W-:Y:S02]  /*6ee0*/  LEA.HI.X.SX32 R5, R136, R29.reuse, 0x2, P0 ;  /* 0x0000001d88057211 */ /* 0x080fe400000f16ff */
[CC--:B------:R-:W-:Y:S01]  /*6ef0*/  LEA R10, P0, R0.reuse, R28.reuse, 0x2 ;  /* 0x0000001c000a7211 */ /* 0x0c0fe200078010ff */
[----:B------:R-:W-:Y:S01]  /*6f00*/  LDSM.16.MT88.4 R136, [R2+0x18800] ;  /* 0x018800000288783b */ /* 0x000fe20000004200 */
[CC--:B-1----:R-:W-:Y:S02]  /*6f10*/  LEA R6, P1, R241.reuse, R28.reuse, 0x2 ;  /* 0x0000001cf1067211 */ /* 0x0c2fe400078210ff */
[-C--:B------:R-:W-:Y:S01]  /*6f20*/  LEA.HI.X.SX32 R11, R0, R29.reuse, 0x2, P0 ;  /* 0x0000001d000b7211 */ /* 0x080fe200000f16ff */
[----:B------:R1:W-:Y:S01]  /*6f30*/  RED.E.ADD.F32.FTZ.RN.STRONG.GPU [R4.64], R14 ;  /* 0x0000000e0400798e */ /* 0x0003e2000c10e78c */
[-C--:B------:R-:W-:Y:S01]  /*6f40*/  LEA.HI.X.SX32 R7, R241, R29.reuse, 0x2, P1 ;  /* 0x0000001df1077211 */ /* 0x080fe200008f16ff */
[----:B------:R-:W-:Y:S01]  /*6f50*/  IMAD.IADD R0, R238, 0x1, R251 ;  /* 0x00000001ee007824 */ /* 0x000fe200078e02fb */
[CC--:B--2---:R-:W-:Y:S01]  /*6f60*/  LEA R12, P4, R251.reuse, R28.reuse, 0x2 ;  /* 0x0000001cfb0c7211 */ /* 0x0c4fe200078810ff */
[----:B------:R2:W-:Y:S03]  /*6f70*/  RED.E.ADD.F32.FTZ.RN.STRONG.GPU [R30.64], R15 ;  /* 0x0000000f1e00798e */ /* 0x0005e6000c10e78c */
[-C--:B----4-:R-:W-:Y:S01]  /*6f80*/  LEA.HI.X.SX32 R13, R251, R29.reuse, 0x2, P4 ;  /* 0x0000001dfb0d7211 */ /* 0x090fe200020f16ff */
[----:B------:R3:W-:Y:S04]  /*6f90*/  RED.E.ADD.F32.FTZ.RN.STRONG.GPU [R10.64], R16 ;  /* 0x000000100a00798e */ /* 0x0007e8000c10e78c */
[----:B------:R4:W-:Y:S04]  /*6fa0*/  RED.E.ADD.F32.FTZ.RN.STRONG.GPU [R8.64], R17 ;  /* 0x000000110800798e */ /* 0x0009e8000c10e78c */
[----:B------:R4:W-:Y:S01]  /*6fb0*/  RED.E.ADD.F32.FTZ.RN.STRONG.GPU [R6.64], R18 ;  /* 0x000000120600798e */ /* 0x0009e2000c10e78c */
[-C--:B-1----:R-:W-:Y:S02]  /*6fc0*/  LEA R4, P0, R244, R28.reuse, 0x2 ;  /* 0x0000001cf4047211 */ /* 0x082fe400078010ff */
[-C--:B------:R-:W-:Y:S02]  /*6fd0*/  LEA R14, P5, R134, R28.reuse, 0x2 ;  /* 0x0000001c860e7211 */ /* 0x080fe400078a10ff */
[-C--:B------:R-:W-:Y:S02]  /*6fe0*/  LEA.HI.X.SX32 R5, R244, R29.reuse, 0x2, P0 ;  /* 0x0000001df4057211 */ /* 0x080fe400000f16ff */
[-C--:B--2---:R-:W-:Y:S02]  /*6ff0*/  LEA.HI.X.SX32 R15, R134, R29.reuse, 0x2, P5 ;  /* 0x0000001d860f7211 */ /* 0x084fe400028f16ff */
[-C--:B---3--:R-:W-:Y:S01]  /*7000*/  LEA R10, P3, R0, R28.reuse, 0x2 ;  /* 0x0000001c000a7211 */ /* 0x088fe200078610ff */
[----:B------:R1:W-:Y:S01]  /*7010*/  RED.E.ADD.F32.FTZ.RN.STRONG.GPU [R4.64], R19 ;  /* 0x000000130400798e */ /* 0x0003e2000c10e78c */
[-C--:B----4-:R-:W-:Y:S03]  /*7020*/  LEA R8, P2, R240, R28.reuse, 0x2 ;  /* 0x0000001cf0087211 */ /* 0x090fe600078410ff */
[----:B------:R-:W-:Y:S01]  /*7030*/  RED.E.ADD.F32.FTZ.RN.STRONG.GPU [R28.64+0x100], R20 ;  /* 0x000100141c00798e */ /* 0x000fe2000c10e78c */
[-C--:B------:R-:W-:Y:S02]  /*7040*/  LEA.HI.X.SX32 R11, R0, R29.reuse, 0x2, P3 ;  /* 0x0000001d000b7211 */ /* 0x080fe400018f16ff */
[CC--:B------:R-:W-:Y:S01]  /*7050*/  LEA R6, P1, R239.reuse, R28.reuse, 0x2 ;  /* 0x0000001cef067211 */ /* 0x0c0fe200078210ff */
[----:B------:R-:W-:Y:S01]  /*7060*/  RED.E.ADD.F32.FTZ.RN.STRONG.GPU [R32.64+0x100], R21 ;  /* 0x000100152000798e */ /* 0x000fe2000c10e78c */
[-C--:B------:R-:W-:Y:S02]  /*7070*/  LEA.HI.X.SX32 R9, R240, R29.reuse, 0x2, P2 ;  /* 0x0000001df0097211 */ /* 0x080fe400010f16ff */
[-C--:B------:R-:W-:Y:S01]  /*7080*/  LEA.HI.X.SX32 R7, R239, R29.reuse, 0x2, P1 ;  /* 0x0000001def077211 */ /* 0x080fe200008f16ff */
[----:B------:R-:W-:Y:S01]  /*7090*/  RED.E.ADD.F32.FTZ.RN.STRONG.GPU [R14.64], R22 ;  /* 0x000000160e00798e */ /* 0x000fe2000c10e78c */
[----:B------:R-:W-:Y:S01]  /*70a0*/  PLOP3.LUT P1, PT, PT, PT, UP0, 0x80, 0x0 ;  /* 0x000000000000781c */ /* 0x000fe20003f2f008 */
[----:B------:R-:W-:Y:S01]  /*70b0*/  @UP3 UIADD3 UR10, UP0, UR10, -0x100, URZ ;  /* 0xffffff000a0a3890 */ /* 0x000fe2000ff1e03f */
[C---:B------:R-:W-:Y:S01]  /*70c0*/  IADD3 R0, R3.reuse, -0x3000, RZ ;  /* 0xffffd00003007810 */ /* 0x040fe20007ffe0ff */
[----:B------:R-:W-:Y:S02]  /*70d0*/  RED.E.ADD.F32.FTZ.RN.STRONG.GPU [R12.64], R23 ;  /* 0x000000170c00798e */ /* 0x000fe4000c10e78c */
[----:B------:R-:W-:Y:S02]  /*70e0*/  @UP3 UIADD3.X UR9, UR9, -0x1, URZ, UP0, !UPT ;  /* 0xffffffff09093890 */ /* 0x000fe400087fe43f */
[----:B------:R-:W-:Y:S04]  /*70f0*/  RED.E.ADD.F32.FTZ.RN.STRONG.GPU [R10.64], R24 ;  /* 0x000000180a00798e */ /* 0x000fe8000c10e78c */
[----:B------:R-:W-:Y:S02]  /*7100*/  RED.E.ADD.F32.FTZ.RN.STRONG.GPU [R8.64], R25 ;  /* 0x000000190800798e */ /* 0x000fe4000c10e78c */
[----:B------:R-:W-:Y:S02]  /*7110*/  @P1 IADD3 R0, R3, 0x3000, RZ ;  /* 0x0000300003001810 */ /* 0x000fe40007ffe0ff */
[C---:B-1----:R-:W-:Y:S01]  /*7120*/  LEA R4, P0, R243.reuse, R28, 0x2 ;  /* 0x0000001cf3047211 */ /* 0x042fe200078010ff */
[----:B------:R-:W-:Y:S03]  /*7130*/  RED.E.ADD.F32.FTZ.RN.STRONG.GPU [R6.64], R26 ;  /* 0x0000001a0600798e */ /* 0x000fe6000c10e78c */
[----:B------:R-:W-:Y:S01]  /*7140*/  LEA.HI.X.SX32 R5, R243, R29, 0x2, P0 ;  /* 0x0000001df3057211 */ /* 0x000fe200000f16ff */
[----:B------:R-:W-:Y:S01]  /*7150*/  LDSM.16.MT88.4 R8, [R3] ;  /* 0x000000000308783b */ /* 0x000fe20000004200 */
[----:B------:R-:W-:Y:S03]  /*7160*/  PLOP3.LUT P0, PT, PT, PT, UP2, 0x80, 0x0 ;  /* 0x000000000000781c */ /* 0x000fe60003f0f028 */
[----:B------:R-:W-:Y:S04]  /*7170*/  RED.E.ADD.F32.FTZ.RN.STRONG.GPU [R4.64], R27 ;  /* 0x0000001b0400798e */ /* 0x000fe8000c10e78c */
[----:B------:R-:W1:Y:S04]  /*7180*/  LDSM.16.MT88.4 R4, [R2+0x15000] ;  /* 0x015000000204783b */ /* 0x000e680000004200 */
[----:B------:R-:W2:Y:S04]  /*7190*/  LDSM.16.MT88.4 R12, [R2+0x17000] ;  /* 0x01700000020c783b */ /* 0x000ea80000004200 */
[----:B------:R-:W3:Y:S04]  /*71a0*/  LDSM.16.MT88.4 R16, [R3+0x1000] ;  /* 0x001000000310783b */ /* 0x000ee80000004200 */
[----:B------:R-:W4:Y:S04]  /*71b0*/  LDSM.16.MT88.4 R28, [R3+0x2000] ;  /* 0x00200000031c783b */ /* 0x000f280000004200 */
[----:B------:R-:W-:Y:S04]  /*71c0*/  LDSM.16.MT88.4 R32, [R2+0x15800] ;  /* 0x015800000220783b */ /* 0x000fe80000004200 */
[----:B------:R-:W3:Y:S04]  /*71d0*/  LDSM.16.MT88.4 R20, [R3+0x400] ;  /* 0x000400000314783b */ /* 0x000ee80000004200 */
        /* <DEDUP_REMOVED lines=226> */
.L_x_553:
        /* <DEDUP_REMOVED lines=18> */
.L_x_554:
[----:B-1----:R-:W2:Y:S01]  /*8120*/  LDL.64 R4, [R1+0x10] ;  /* 0x0000100001047983 */ /* 0x002ea20000100a00 */
[----:B------:R-:W-:Y:S01]  /*8130*/  USHF.L.U32 UR4, UR18, 0x7, URZ ;  /* 0x0000000712047899 */ /* 0x000fe2000800063f */
[----:B------:R-:W-:Y:S01]  /*8140*/  BSSY B0, `(.L_x_555) ;  /* 0x0000032000007945 */ /* 0x000fe20003800000 */
[----:B------:R-:W-:Y:S01]  /*8150*/  ULDC.64 UR6, c[0x0][0x3a0] ;  /* 0x0000e80000067ab9 */ /* 0x000fe20000000a00 */
[----:B------:R-:W-:Y:S01]  /*8160*/  BAR.SYNC.DEFER_BLOCKING 0x0 ;  /* 0x0000000000007b1d */ /* 0x000fe20000010000 */
[----:B------:R-:W-:Y:S02]  /*8170*/  USHF.R.S32.HI UR8, URZ, 0x1f, UR4 ;  /* 0x0000001f3f087899 */ /* 0x000fe40008011404 */
[----:B------:R-:W-:Y:S02]  /*8180*/  IMAD.U32 R25, RZ, RZ, UR4 ;  /* 0x00000004ff197e24 */ /* 0x000fe4000f8e00ff */
[----:B------:R-:W-:Y:S01]  /*8190*/  UIMAD UR5, UR8, UR6, URZ ;  /* 0x00000006080572a4 */ /* 0x000fe2000f8e023f */
[----:B------:R-:W1:Y:S03]  /*81a0*/  S2R R8, SR_TID.X ;  /* 0x0000000000087919 */ /* 0x000e660000002100 */
        /* <DEDUP_REMOVED lines=10> */
[----:B------:R-:W-:Y:S01]  /*8250*/  LEA.HI R0, R0, R8, RZ, 0x2 ;  /* 0x0000000800007211 */ /* 0x000fe200078f10ff */
[----:B------:R-:W-:Y:S02]  /*8260*/  IMAD.U32 R8, RZ, RZ, UR36 ;  /* 0x00000024ff087e24 */ /* 0x000fe4000f8e00ff */
        /* <DEDUP_REMOVED lines=13> */
[----:B------:R-:W-:-:S05]  /*8340*/  IADD3.X R5, R5, UR15, R3, P0, !PT ;  /* 0x0000000f05057c10 */ /* 0x000fca00087fe403 */
[----:B------:R-:W-:-:S05]  /*8350*/  IMAD.WIDE.U32 R8, R8, c[0x0][0x3b8], R4 ;  /* 0x0000ee0008087a25 */ /* 0x000fca00078e0004 */
[----:B------:R-:W-:Y:S01]  /*8360*/  IADD3 R24, R9, UR6, RZ ;  /* 0x0000000609187c10 */ /* 0x000fe2000fffe0ff */
[----:B------:R-:W-:Y:S05]  /*8370*/  @P2 BRA `(.L_x_556) ;  /* 0x000000e000002947 */ /* 0x000fea0003800000 */
[----:B-1-34-:R-:W1:Y:S01]  /*8380*/  LDS.128 R20, [R160+0xb000] ;  /* 0x00b00000a0147984 */ /* 0x01ae620000000c00 */
[----:B------:R-:W-:Y:S01]  /*8390*/  MOV R4, R8 ;  /* 0x0000000800047202 */ /* 0x000fe20000000f00 */
[----:B------:R-:W-:Y:S01]  /*83a0*/  IMAD R3, R26, c[0x0][0x3a0], RZ ;  /* 0x0000e8001a037a24 */ /* 0x000fe200078e02ff */
[----:B------:R-:W-:Y:S01]  /*83b0*/  MOV R5, R24 ;  /* 0x0000001800057202 */ /* 0x000fe20000000f00 */
[----:B------:R-:W2:Y:S02]  /*83c0*/  LDS.128 R16, [R160+0x9000] ;  /* 0x00900000a0107984 */ /* 0x000ea40000000c00 */
[C---:B------:R-:W-:Y:S02]  /*83d0*/  IMAD R3, R0.reuse, c[0x0][0x3a4], R3 ;  /* 0x0000e90000037a24 */ /* 0x040fe400078e0203 */
[----:B------:R-:W3:Y:S01]  /*83e0*/  LDS.128 R12, [R160+0xd000] ;  /* 0x00d00000a00c7984 */ /* 0x000ee20000000c00 */
[----:B------:R-:W-:-:S05]  /*83f0*/  IMAD.WIDE.U32 R10, R0, c[0x0][0x3a0], R4 ;  /* 0x0000e800000a7a25 */ /* 0x000fca00078e0004 */
[----:B------:R-:W-:Y:S02]  /*8400*/  IADD3 R3, R3, R11, RZ ;  /* 0x0000000b03037210 */ /* 0x000fe40007ffe0ff */
[----:B------:R-:W-:-:S04]  /*8410*/  LEA R4, P0, R10, c[0x0][0x340], 0x1 ;  /* 0x0000d0000a047a11 */ /* 0x000fc800078008ff */
[----:B------:R-:W-:-:S05]  /*8420*/  LEA.HI.X R5, R10, c[0x0][0x344], R3, 0x1, P0 ;  /* 0x0000d1000a057a11 */ /* 0x000fca00000f0c03 */
[----:B-1----:R1:W-:Y:S04]  /*8430*/  STG.E.128 [R4.64+0x40], R20 ;  /* 0x0000401404007986 */ /* 0x0023e8000c101d0c */
[----:B--2---:R1:W-:Y:S04]  /*8440*/  STG.E.128 [R4.64], R16 ;  /* 0x0000001004007986 */ /* 0x0043e8000c101d0c */
[----:B---3--:R1:W-:Y:S02]  /*8450*/  STG.E.128 [R4.64+0x80], R12 ;  /* 0x0000800c04007986 */ /* 0x0083e4000c101d0c */
.L_x_556:
[----:B-1-34-:R-:W-:Y:S05]  /*8460*/  BSYNC B0 ;  /* 0x0000000000007941 */ /* 0x01afea0003800000 */
.L_x_555:
        /* <DEDUP_REMOVED lines=17> */
.L_x_558:
[----:B------:R-:W-:Y:S05]  /*8580*/  BSYNC B0 ;  /* 0x0000000000007941 */ /* 0x000fea0003800000 */
.L_x_557:
        /* <DEDUP_REMOVED lines=26> */
.L_x_560:
[----:B------:R-:W-:Y:S05]  /*8730*/  BSYNC B0 ;  /* 0x0000000000007941 */ /* 0x000fea0003800000 */
.L_x_559:
        /* <DEDUP_REMOVED lines=13> */
.L_x_549:
[----:B------:R-:W-:Y:S05]  /*8810*/  BSYNC B1 ;  /* 0x0000000000017941 */ /* 0x000fea0003800000 */
.L_x_535:
        /* <DEDUP_REMOVED lines=11> */
.L_x_561:
[----:B------:R-:W-:Y:S05]  /*88d0*/  EXIT ;  /* 0x000000000000794d */ /* 0x000fea0003800000 */
.L_x_563:
        /* <DEDUP_REMOVED lines=10> */
.L_x_685:


//--------------------- .text._ZN5flash44flash_bwd_dq_dk_dv_loop_seqk_parallel_kernelI23Flash_bwd_kernel_traitsILi96ELi64ELi128ELi8ELi2ELi4ELi4ELb0ELb0EN7cutlass6half_tE19Flash_kernel_traitsILi96ELi64ELi128ELi8ES3_EELb1ELb1ELb0ELb1ELb0ELb0ELb0EEEvNS_16Flash_bwd_paramsE --------------------------
	.section	.text._ZN5flash44flash_bwd_dq_dk_dv_loop_seqk_parallel_kernelI23Flash_bwd_kernel_traitsILi96ELi64ELi128ELi8ELi2ELi4ELi4ELb0ELb0EN7cutlass6half_tE19Flash_kernel_traitsILi96ELi64ELi128ELi8ES3_EELb1ELb1ELb0ELb1ELb0ELb0ELb0EEEvNS_16Flash_bwd_paramsE,"ax",@progbits
	.sectioninfo	@"SHI_REGISTERS=255"
	.align	128
        .global         _ZN5flash44flash_bwd_dq_dk_dv_loop_seqk_parallel_kernelI23Flash_bwd_kernel_traitsILi96ELi64ELi128ELi8ELi2ELi4ELi4ELb0ELb0EN7cutlass6half_tE19Flash_kernel_traitsILi96ELi64ELi128ELi8ES3_EELb1ELb1ELb0ELb1ELb0ELb0ELb0EEEvNS_16Flash_bwd_paramsE
        .type           _ZN5flash44flash_bwd_dq_dk_dv_loop_seqk_parallel_kernelI23Flash_bwd_kernel_traitsILi96ELi64ELi128ELi8ELi2ELi4ELi4ELb0ELb0EN7cutlass6half_tE19Flash_kernel_traitsILi96ELi64ELi128ELi8ES3_EELb1ELb1ELb0ELb1ELb0ELb0ELb0EEEvNS_16Flash_bwd_paramsE,@function
        .size           _ZN5flash44flash_bwd_dq_dk_dv_loop_seqk_parallel_kernelI23Flash_bwd_kernel_traitsILi96ELi64ELi128ELi8ELi2ELi4ELi4ELb0ELb0EN7cutlass6half_tE19Flash_kernel_traitsILi96ELi64ELi128ELi8ES3_EELb1ELb1ELb0ELb1ELb0ELb0ELb0EEEvNS_16Flash_bwd_paramsE,(.L_x_686 - _ZN5flash44flash_bwd_dq_dk_dv_loop_seqk_parallel_kernelI23Flash_bwd_kernel_traitsILi96ELi64ELi128ELi8ELi2ELi4ELi4ELb0ELb0EN7cutlass6half_tE19Flash_kernel_traitsILi96ELi64ELi128ELi8ES3_EELb1ELb1ELb0ELb1ELb0ELb0ELb0EEEvNS_16Flash_bwd_paramsE)
        .other          _ZN5flash44flash_bwd_dq_dk_dv_loop_seqk_parallel_kernelI23Flash_bwd_kernel_traitsILi96ELi64ELi128ELi8ELi2ELi4ELi4ELb0ELb0EN7cutlass6half_tE19Flash_kernel_traitsILi96ELi64ELi128ELi8ES3_EELb1ELb1ELb0ELb1ELb0ELb0ELb0EEEvNS_16Flash_bwd_paramsE,@"STO_CUDA_ENTRY STV_DEFAULT"
_ZN5flash44flash_bwd_dq_dk_dv_loop_seqk_parallel_kernelI23Flash_bwd_kernel_traitsILi96ELi64ELi128ELi8ELi2ELi4ELi4ELb0ELb0EN7cutlass6half_tE19Flash_kernel_traitsILi96ELi64ELi128ELi8ES3_EELb1ELb1ELb0ELb1ELb0ELb0ELb0EEEvNS_16Flash_bwd_paramsE:
.text._ZN5flash44flash_bwd_dq_dk_dv_loop_seqk_parallel_kernelI23Flash_bwd_kernel_traitsILi96ELi64ELi128ELi8ELi2ELi4ELi4ELb0ELb0EN7cutlass6half_tE19Flash_kernel_traitsILi96ELi64ELi128ELi8ES3_EELb1ELb1ELb0ELb1ELb0ELb0ELb0EEEvNS_16Flash_bwd_paramsE:
[----:B------:R-:W-:Y:S02]  /*0000*/  MOV R1, c[0x0][0x28] ;  /* 0x00000a0000017a02 */ /* 0x000fe40000000f00 */
[----:B------:R-:W1:Y:S01]  /*0010*/  S2UR UR23, SR_CTAID.X ;  /* 0x00000000001779c3 */ /* 0x000e620000002500 */
[----:B------:R-:W-:Y:S02]  /*0020*/  ULDC UR4, c[0x0][0x218] ;  /* 0x0000860000047ab9 */ /* 0x000fe40000000800 */
        /* <DEDUP_REMOVED lines=39> */
[--C-:B------:R-:W-:Y:S01]  /*02a0*/  SHF.R.S32.HI R0, RZ, 0x2, R8.reuse ;  /* 0x00000002ff007819 */ /* 0x100fe20000011408 */
[----:B------:R-:W-:Y:S01]  /*02b0*/  ULDC UR9, c[0x0][0x1c0] ;  /* 0x0000700000097ab9 */ /* 0x000fe20000000800 */
[C---:B------:R-:W-:Y:S01]  /*02c0*/  LOP3.LUT R3, R8.reuse, 0xfffffffc, RZ, 0xc0, !PT ;  /* 0xfffffffc08037812 */ /* 0x040fe200078ec0ff */
[----:B------:R-:W-:Y:S01]  /*02d0*/  UIMAD UR54, UR6, UR32, URZ ;  /* 0x00000020063672a4 */ /* 0x000fe2000f8e023f */
[----:B------:R-:W-:Y:S01]  /*02e0*/  SHF.R.S32.HI R2, RZ, 0x1f, R8 ;  /* 0x0000001fff027819 */ /* 0x000fe20000011408 */
[----:B------:R-:W-:Y:S01]  /*02f0*/  UIMAD UR5, UR32, UR9, UR35 ;  /* 0x00000009200572a4 */ /* 0x000fe2000f8e0223 */
[----:B------:R-:W-:Y:S01]  /*0300*/  SHF.R.S32.HI R6, RZ, 0x4, R4 ;  /* 0x00000004ff067819 */ /* 0x000fe20000011404 */
[C---:B------:R-:W-:Y:S01]  /*0310*/  IMAD.IADD R18, R7.reuse, 0x1, -R3 ;  /* 0x0000000107127824 */ /* 0x040fe200078e0a03 */
[-C--:B------:R-:W-:Y:S01]  /*0320*/  LEA.HI R8, R8, R0.reuse, RZ, 0x1 ;  /* 0x0000000008087211 */ /* 0x080fe200078f08ff */
[----:B------:R-:W-:Y:S01]  /*0330*/  @!UP5 UIMAD UR6, UR32, UR12, UR35 ;  /* 0x0000000c2006d2a4 */ /* 0x000fe2000f8e0223 */
[----:B------:R-:W-:Y:S01]  /*0340*/  LEA.HI R2, R2, R0, RZ, 0x3 ;  /* 0x0000000002027211 */ /* 0x000fe200078f18ff */
[----:B------:R-:W-:Y:S01]  /*0350*/  IMAD.SHL.U32 R216, R18, 0x8, RZ ;  /* 0x0000000812d87824 */ /* 0x000fe200078e00ff */
[----:B------:R-:W-:Y:S01]  /*0360*/  LEA.HI R3, R4, R6, RZ, 0x1 ;  /* 0x0000000604037211 */ /* 0x000fe200078f08ff */
[----:B------:R-:W-:Y:S01]  /*0370*/  USHF.L.U32 UR46, UR47, 0x6, URZ ;  /* 0x000000062f2e7899 */ /* 0x000fe2000800063f */
[----:B------:R-:W-:Y:S01]  /*0380*/  LOP3.LUT R10, R14, 0xfffffff8, RZ, 0xc0, !PT ;  /* 0xfffffff80e0a7812 */ /* 0x000fe200078ec0ff */
[----:B------:R-:W-:Y:S01]  /*0390*/  USHF.L.U32 UR41, UR4, 0x5, URZ ;  /* 0x0000000504297899 */ /* 0x000fe2000800063f */
[----:B------:R-:W-:Y:S01]  /*03a0*/  LOP3.LUT R12, R4, 0xfffffff0, RZ, 0xc0, !PT ;  /* 0xfffffff0040c7812 */ /* 0x000fe200078ec0ff */
[----:B------:R-:W-:Y:S01]  /*03b0*/  ULDC UR51, c[0x0][0x214] ;  /* 0x0000850000337ab9 */ /* 0x000fe20000000800 */
[----:B------:R-:W-:Y:S01]  /*03c0*/  LOP3.LUT R4, R8, 0x7fffffe, RZ, 0xc0, !PT ;  /* 0x07fffffe08047812 */ /* 0x000fe200078ec0ff */
[----:B------:R-:W-:Y:S01]  /*03d0*/  IMAD.IADD R11, R7, 0x1, -R10 ;  /* 0x00000001070b7824 */ /* 0x000fe200078e0a0a */
[----:B------:R-:W-:Y:S01]  /*03e0*/  LOP3.LUT R2, R2, 0xfffffff8, RZ, 0xc0, !PT ;  /* 0xfffffff802027812 */ /* 0x000fe200078ec0ff */
[----:B------:R-:W-:Y:S01]  /*03f0*/  ULDC UR58, c[0x0][0x1c8] ;  /* 0x00007200003a7ab9 */ /* 0x000fe20000000800 */
        /* <DEDUP_REMOVED lines=11> */
[----:B------:R-:W-:Y:S01]  /*04b0*/  ULDC.U8 UR8, c[0x0][0x3d0] ;  /* 0x0000f40000087ab9 */ /* 0x000fe20000000000 */
[----:B------:R-:W-:Y:S01]  /*04c0*/  LEA.HI R2, R2, R0, RZ, 0x2 ;  /* 0x0000000002027211 */ /* 0x000fe200078f10ff */
[----:B------:R-:W-:Y:S01]  /*04d0*/  IMAD.SHL.U32 R3, R3, 0x40, RZ ;  /* 0x0000004003037824 */ /* 0x000fe200078e00ff */
[----:B------:R-:W-:Y:S01]  /*04e0*/  LOP3.LUT R5, R4, 0xfffffffe, RZ, 0xc0, !PT ;  /* 0xfffffffe04057812 */ /* 0x000fe200078ec0ff */
[----:B------:R-:W-:Y:S01]  /*04f0*/  ULDC UR52, c[0x0][0x224] ;  /* 0x0000890000347ab9 */ /* 0x000fe20000000800 */
[----:B------:R-:W-:Y:S01]  /*0500*/  LOP3.LUT R4, R2, 0xfffffffc, RZ, 0xc0, !PT ;  /* 0xfffffffc02047812 */ /* 0x000fe200078ec0ff */
[----:B------:R-:W-:Y:S01]  /*0510*/  @UP5 UIMAD UR56, UR32, UR51, URZ ;  /* 0x00000033203852a4 */ /* 0x000fe2000f8e023f */
[----:B------:R-:W-:Y:S01]  /*0520*/  LOP3.LUT R2, R3, 0xc0, RZ, 0xc0, !PT ;  /* 0x000000c003027812 */ /* 0x000fe200078ec0ff */
[C---:B------:R-:W-:Y:S01]  /*0530*/  IMAD.IADD R242, R0.reuse, 0x1, -R5 ;  /* 0x0000000100f27824 */ /* 0x040fe200078e0a05 */
[----:B------:R-:W-:Y:S01]  /*0540*/  LEA.HI R5, R11, R11, RZ, 0x1 ;  /* 0x0000000b0b057211 */ /* 0x000fe200078f08ff */
[C---:B------:R-:W-:Y:S01]  /*0550*/  IMAD.IADD R12, R0.reuse, 0x1, -R4 ;  /* 0x00000001000c7824 */ /* 0x040fe200078e0a04 */
[----:B------:R-:W-:Y:S01]  /*0560*/  SHF.R.U32.HI R3, RZ, 0x3, R2 ;  /* 0x00000003ff037819 */ /* 0x000fe20000011602 */
[----:B------:R-:W-:Y:S01]  /*0570*/  IMAD R4, R0, 0x8, R10 ;  /* 0x0000000800047824 */ /* 0x000fe200078e020a */
[----:B------:R-:W-:Y:S01]  /*0580*/  LOP3.LUT R0, R2, 0x18, R216, 0xf8, !PT ;  /* 0x0000001802007812 */ /* 0x000fe200078ef8d8 */
[----:B------:R-:W-:Y:S01]  /*0590*/  ULDC.64 UR14, c[0x0][0x118] ;  /* 0x00004600000e7ab9 */ /* 0x000fe20000000a00 */
        /* <DEDUP_REMOVED lines=8> */
[CC--:B------:R-:W-:Y:S01]  /*0620*/  LEA.HI R0, R7.reuse, R7.reuse, RZ, 0x1 ;  /* 0x0000000707007211 */ /* 0x0c0fe200078f08ff */
[----:B------:R-:W-:Y:S01]  /*0630*/  USHF.R.S32.HI UR61, URZ, 0x1f, UR32 ;  /* 0x0000001f3f3d7899 */ /* 0x000fe20008011420 */
[----:B------:R-:W-:Y:S01]  /*0640*/  LEA.HI R10, R2, R7, RZ, 0x3 ;  /* 0x00000007020a7211 */ /* 0x000fe200078f18ff */
[----:B------:R-:W-:Y:S01]  /*0650*/  USHF.R.S32.HI UR60, URZ, 0x1f, UR35 ;  /* 0x0000001f3f3c7899 */ /* 0x000fe20008011423 */
[----:B------:R-:W-:Y:S01]  /*0660*/  LOP3.LUT R4, R0, 0x7fffffe, RZ, 0xc0, !PT ;  /* 0x07fffffe00047812 */ /* 0x000fe200078ec0ff */
[----:B------:R-:W-:Y:S01]  /*0670*/  UIMAD.WIDE.U32 UR42, UR36, UR44, URZ ;  /* 0x0000002c242a72a5 */ /* 0x000fe2000f8e003f */
[----:B------:R-:W-:Y:S01]  /*0680*/  LOP3.LUT R2, R10, 0xfffffff8, RZ, 0xc0, !PT ;  /* 0xfffffff80a027812 */ /* 0x000fe200078ec0ff */
[----:B------:R-:W-:Y:S01]  /*0690*/  UIMAD UR53, UR37, UR44, URZ ;  /* 0x0000002c253572a4 */ /* 0x000fe2000f8e023f */
[----:B------:R-:W-:Y:S01]  /*06a0*/  SHF.R.S32.HI R9, RZ, 0x6, R13 ;  /* 0x00000006ff097819 */ /* 0x000fe2000001140d */
[----:B------:R-:W-:Y:S01]  /*06b0*/  IMAD.IADD R16, R7, 0x1, -R4 ;  /* 0x0000000107107824 */ /* 0x000fe200078e0a04 */
[----:B------:R-:W-:Y:S01]  /*06c0*/  LOP3.LUT R3, R5, 0x7fffffe, RZ, 0xc0, !PT ;  /* 0x07fffffe05037812 */ /* 0x000fe200078ec0ff */
[----:B------:R-:W-:Y:S01]  /*06d0*/  IMAD.IADD R13, R7, 0x1, -R2 ;  /* 0x00000001070d7824 */ /* 0x000fe200078e0a02 */
[C---:B------:R-:W-:Y:S01]  /*06e0*/  LEA.HI R7, R8.reuse, R8, RZ, 0x1 ;  /* 0x0000000808077211 */ /* 0x040fe200078f08ff */
[----:B------:R-:W-:Y:S01]  /*06f0*/  IMAD R2, R9, 0x4, R15 ;  /* 0x0000000409027824 */ /* 0x000fe200078e020f */
[C---:B------:R-:W-:Y:S01]  /*0700*/  LOP3.LUT P2, RZ, R8.reuse, 0x2, RZ, 0xc0, !PT ;  /* 0x0000000208ff7812 */ /* 0x040fe2000784c0ff */
[----:B------:R-:W-:Y:S01]  /*0710*/  IMAD.IADD R4, R11, 0x1, -R3 ;  /* 0x000000010b047824 */ /* 0x000fe200078e0a03 */
[----:B------:R-:W-:Y:S01]  /*0720*/  LOP3.LUT R3, R8, 0x1, RZ, 0xc0, !PT ;  /* 0x0000000108037812 */ /* 0x000fe200078ec0ff */
[----:B------:R-:W-:Y:S01]  /*0730*/  USHF.R.S32.HI UR55, URZ, 0x1f, UR48 ;  /* 0x0000001f3f377899 */ /* 0x000fe20008011430 */
[----:B------:R-:W-:Y:S01]  /*0740*/  LOP3.LUT P5, RZ, R13, 0x2, RZ, 0xc0, !PT ;  /* 0x000000020dff7812 */ /* 0x000fe200078ac0ff */
[----:B------:R-:W-:Y:S01]  /*0750*/  IMAD R17, R2, 0x8, R4 ;  /* 0x0000000802117824 */ /* 0x000fe200078e0204 */
[--C-:B------:R-:W-:Y:S01]  /*0760*/  SHF.R.S32.HI R4, RZ, 0x1, R0.reuse ;  /* 0x00000001ff047819 */ /* 0x100fe20000011400 */
[----:B------:R-:W-:Y:S01]  /*0770*/  UIMAD UR52, UR5, UR52, URZ ;  /* 0x00000034053472a4 */ /* 0x000fe2000f8e023f */
[----:B------:R-:W-:Y:S01]  /*0780*/  SHF.R.S32.HI R0, RZ, 0x1f, R0 ;  /* 0x0000001fff007819 */ /* 0x000fe20000011400 */
[----:B------:R-:W-:Y:S01]  /*0790*/  @!UP5 UIMAD UR51, UR6, UR51, URZ ;  /* 0x000000330633d2a4 */ /* 0x000fe2000f8e023f */
[----:B------:R-:W-:Y:S01]  /*07a0*/  ISETP.NE.U32.AND P3, PT, R3, 0x1, PT ;  /* 0x000000010300780c */ /* 0x000fe20003f65070 */
[----:B------:R-:W-:Y:S01]  /*07b0*/  IMAD.SHL.U32 R3, R11, 0x40, RZ ;  /* 0x000000400b037824 */ /* 0x000fe200078e00ff */
[----:B------:R-:W-:Y:S01]  /*07c0*/  LEA.HI R2, R0, R4, RZ, 0x2 ;  /* 0x0000000400027211 */ /* 0x000fe200078f10ff */
[----:B------:R-:W-:Y:S01]  /*07d0*/  USHF.R.S32.HI UR50, URZ, 0x1f, UR46 ;  /* 0x0000001f3f327899 */ /* 0x000fe2000801142e */
[----:B------:R-:W-:Y:S01]  /*07e0*/  SHF.R.S32.HI R0, RZ, 0x1, R5 ;  /* 0x00000001ff007819 */ /* 0x000fe20000011405 */
[----:B------:R-:W-:Y:S01]  /*07f0*/  USHF.R.S32.HI UR49, URZ, 0x1f, UR41 ;  /* 0x0000001f3f317899 */ /* 0x000fe20008011429 */
[----:B------:R-:W-:Y:S01]  /*0800*/  LOP3.LUT R5, R3, 0x1c0, RZ, 0xc0, !PT ;  /* 0x000001c003057812 */ /* 0x000fe200078ec0ff */
[----:B------:R-:W-:Y:S01]  /*0810*/  UMOV UR40, 0xffffd000 ;  /* 0xffffd00000287882 */ /* 0x000fe20000000000 */
[C---:B------:R-:W-:Y:S01]  /*0820*/  LOP3.LUT P4, RZ, R0.reuse, 0x2, RZ, 0xc0, !PT ;  /* 0x0000000200ff7812 */ /* 0x040fe2000788c0ff */
[----:B------:R-:W-:Y:S01]  /*0830*/  IMAD.SHL.U32 R0, R0, 0x40, RZ ;  /* 0x0000004000007824 */ /* 0x000fe200078e00ff */
[----:B------:R-:W-:Y:S01]  /*0840*/  LOP3.LUT R3, R2, 0xfffffffc, RZ, 0xc0, !PT ;  /* 0xfffffffc02037812 */ /* 0x000fe200078ec0ff */
[----:B------:R-:W-:Y:S01]  /*0850*/  IMAD.SHL.U32 R2, R12, 0x10, RZ ;  /* 0x000000100c027824 */ /* 0x000fe200078e00ff */
[----:B------:R-:W-:-:S02]  /*0860*/  LOP3.LUT P6, RZ, R13, 0x4, RZ, 0xc0, !PT ;  /* 0x000000040dff7812 */ /* 0x000fc400078cc0ff */
[----:B------:R-:W-:Y:S01]  /*0870*/  LOP3.LUT R0, R0, 0xc0, RZ, 0xc0, !PT ;  /* 0x000000c000007812 */ /* 0x000fe200078ec0ff */
[----:B------:R-:W-:Y:S01]  /*0880*/  IMAD.IADD R11, R4, 0x1, -R3 ;  /* 0x00000001040b7824 */ /* 0x000fe200078e0a03 */
[----:B------:R-:W-:Y:S02]  /*0890*/  LOP3.LUT R2, R5, 0x30, R2, 0xf8, !PT ;  /* 0x0000003005027812 */ /* 0x000fe400078ef802 */
[----:B------:R-:W-:Y:S02]  /*08a0*/  LOP3.LUT R3, R0, 0x8, R14, 0xf8, !PT ;  /* 0x0000000800037812 */ /* 0x000fe400078ef80e */
[----:B------:R-:W-:Y:S02]  /*08b0*/  SHF.R.U32.HI R0, RZ, 0x3, R0 ;  /* 0x00000003ff007819 */ /* 0x000fe40000011600 */
[----:B------:R-:W-:Y:S02]  /*08c0*/  LOP3.LUT R4, R2, 0x8, R14, 0xf8, !PT ;  /* 0x0000000802047812 */ /* 0x000fe400078ef80e */
[----:B------:R-:W-:Y:S01]  /*08d0*/  LOP3.LUT R168, R3, R0, RZ, 0x3c, !PT ;  /* 0x0000000003a87212 */ /* 0x000fe200078e3cff */
[----:B------:R-:W-:Y:S01]  /*08e0*/  IMAD.SHL.U32 R3, R9, 0x20, RZ ;  /* 0x0000002009037824 */ /* 0x000fe200078e00ff */
[----:B------:R-:W-:-:S02]  /*08f0*/  LOP3.LUT R0, R7, 0x3fffffe, RZ, 0xc0, !PT ;  /* 0x03fffffe07007812 */ /* 0x000fc400078ec0ff */
        /* <DEDUP_REMOVED lines=8> */
[----:B------:R-:W-:Y:S02]  /*0980*/  SEL R197, R197, 0x10, !P3 ;  /* 0x00000010c5c57807 */ /* 0x000fe40005800000 */
        /* <DEDUP_REMOVED lines=8> */
[----:B------:R-:W-:-:S02]  /*0a10*/  SHF.R.S32.HI R2, RZ, 0x7, R19 ;  /* 0x00000007ff027819 */ /* 0x000fc40000011413 */
[----:B------:R-:W-:Y:S01]  /*0a20*/  LOP3.LUT R8, R4, R3, RZ, 0x3c, !PT ;  /* 0x0000000304087212 */ /* 0x000fe200078e3cff */
[----:B------:R-:W-:Y:S01]  /*0a30*/  IMAD R9, R6, 0x20, R0 ;  /* 0x0000002006097824 */ /* 0x000fe200078e0200 */
[----:B------:R-:W-:Y:S01]  /*0a40*/  SHF.R.S32.HI R0, RZ, 0x1, R7 ;  /* 0x00000001ff007819 */ /* 0x000fe20000011407 */
[----:B------:R-:W-:Y:S01]  /*0a50*/  IMAD.U32 R3, RZ, RZ, UR13 ;  /* 0x0000000dff037e24 */ /* 0x000fe2000f8e00ff */
[----:B------:R-:W-:Y:S01]  /*0a60*/  SHF.R.S32.HI R218, RZ, 0x2, R218 ;  /* 0x00000002ffda7819 */ /* 0x000fe200000114da */
[----:B------:R-:W-:Y:S01]  /*0a70*/  IMAD R3, R2, 0x1000, R5 ;  /* 0x0000100002037824 */ /* 0x000fe200078e0205 */
[C---:B------:R-:W-:Y:S01]  /*0a80*/  LOP3.LUT P1, RZ, R0.reuse, 0x2, RZ, 0xc0, !PT ;  /* 0x0000000200ff7812 */ /* 0x040fe2000782c0ff */
[----:B------:R-:W-:Y:S01]  /*0a90*/  IMAD.SHL.U32 R0, R0, 0x40, RZ ;  /* 0x0000004000007824 */ /* 0x000fe200078e00ff */
[----:B------:R-:W-:Y:S01]  /*0aa0*/  SEL R169, R178, 0xffffffe0, !P4 ;  /* 0xffffffe0b2a97807 */ /* 0x000fe20006000000 */
[----:B------:R-:W-:Y:S01]  /*0ab0*/  IMAD.SHL.U32 R2, R2, 0x8, RZ ;  /* 0x0000000802027824 */ /* 0x000fe200078e00ff */
[----:B------:R-:W-:Y:S01]  /*0ac0*/  LOP3.LUT P0, RZ, R11, 0x2, RZ, 0xc0, !PT ;  /* 0x000000020bff7812 */ /* 0x000fe2000780c0ff */
        /* <DEDUP_REMOVED lines=19> */
[----:B------:R-:W-:Y:S01]  /*0c00*/  SHF.R.U32.HI R6, RZ, 0x3, R0 ;  /* 0x00000003ff067819 */ /* 0x000fe20000011600 */
[----:B------:R-:W-:Y:S01]  /*0c10*/  IMAD R218, R242, 0x10, R218 ;  /* 0x00000010f2da7824 */ /* 0x000fe200078e02da */
[----:B------:R-:W-:Y:S01]  /*0c20*/  SHF.R.U32.HI R4, RZ, 0x3, R2 ;  /* 0x00000003ff047819 */ /* 0x000fe20000011602 */
[----:B------:R-:W-:Y:S01]  /*0c30*/  IMAD.IADD R169, R168, 0x1, R169 ;  /* 0x00000001a8a97824 */ /* 0x000fe200078e02a9 */
[--C-:B------:R-:W-:Y:S01]  /*0c40*/  LOP3.LUT R6, R6, R0, R5.reuse, 0x1e, !PT ;  /* 0x0000000006067212 */ /* 0x100fe200078e1e05 */
[----:B------:R-:W-:Y:S01]  /*0c50*/  IMAD.SHL.U32 R0, R16, 0x20, RZ ;  /* 0x0000002010007824 */ /* 0x000fe200078e00ff */
[----:B------:R-:W-:-:S02]  /*0c60*/  LOP3.LUT R5, R4, R2, R5, 0x1e, !PT ;  /* 0x0000000204057212 */ /* 0x000fc400078e1e05 */
[----:B------:R-:W-:Y:S01]  /*0c70*/  LOP3.LUT R2, R4, R7, R2, 0x1e, !PT ;  /* 0x0000000704027212 */ /* 0x000fe200078e1e02 */
[----:B------:R-:W-:Y:S01]  /*0c80*/  IMAD.U32 R173, R173, 0x200, R6 ;  /* 0x00000200adad7824 */ /* 0x000fe200078e0006 */
[----:B------:R-:W-:Y:S01]  /*0c90*/  LEA R235, R8, 0x9000, 0x1 ;  /* 0x0000900008eb7811 */ /* 0x000fe200078e08ff */
[----:B------:R-:W-:Y:S01]  /*0ca0*/  IMAD R179, R242, 0x200, R0 ;  /* 0x00000200f2b37824 */ /* 0x000fe200078e0200 */
[----:B------:R-:W-:Y:S01]  /*0cb0*/  @P2 IADD3 R198, R200, -0x20, RZ ;  /* 0xffffffe0c8c62810 */ /* 0x000fe20007ffe0ff */
[----:B------:R-:W-:Y:S01]  /*0cc0*/  IMAD.IADD R177, R0, 0x1, R2 ;  /* 0x0000000100b17824 */ /* 0x000fe200078e0202 */
[----:B------:R-:W-:Y:S01]  /*0cd0*/  LEA R173, R173, 0x15000, 0x1 ;  /* 0x00015000adad7811 */ /* 0x000fe200078e08ff */
[----:B------:R-:W-:Y:S01]  /*0ce0*/  IMAD.IADD R179, R179, 0x1, R5 ;  /* 0x00000001b3b37824 */ /* 0x000fe200078e0205 */
[----:B------:R-:W-:Y:S01]  /*0cf0*/  IADD3 R236, R235, 0x20, RZ ;  /* 0x00000020ebec7810 */ /* 0x000fe20007ffe0ff */
[----:B------:R-:W-:Y:S01]  /*0d00*/  IMAD.SHL.U32 R2, R3, 0x2, RZ ;  /* 0x0000000203027824 */ /* 0x000fe200078e00ff */
[----:B------:R-:W-:Y:S01]  /*0d10*/  SEL R178, R178, 0xffffffe0, !P0 ;  /* 0xffffffe0b2b27807 */ /* 0x000fe20004000000 */
[----:B------:R-:W-:Y:S01]  /*0d20*/  IMAD.IADD R174, R173, 0x1, R174 ;  /* 0x00000001adae7824 */ /* 0x000fe200078e02ae */
[----:B------:R-:W-:Y:S01]  /*0d30*/  @P1 IADD3 R236, R235, -0x20, RZ ;  /* 0xffffffe0ebec1810 */ /* 0x000fe20007ffe0ff */
[----:B------:R-:W-:-:S02]  /*0d40*/  IMAD.IADD R176, R173, 0x1, R175 ;  /* 0x00000001adb07824 */ /* 0x000fc400078e02af */
[----:B------:R-:W-:Y:S02]  /*0d50*/  IMAD.IADD R197, R197, 0x1, R198 ;  /* 0x00000001c5c57824 */ /* 0x000fe400078e02c6 */
[----:B------:R-:W-:Y:S02]  /*0d60*/  IMAD.IADD R175, R174, 0x1, R175 ;  /* 0x00000001aeaf7824 */ /* 0x000fe400078e02af */
.L_x_605:
        /* <DEDUP_REMOVED lines=12> */
[----:B-123--:R-:W-:Y:S01]  /*0e30*/  IMAD.U32 R4, RZ, RZ, UR4 ;  /* 0x00000004ff047e24 */ /* 0x00efe2000f8e00ff */
        /* <DEDUP_REMOVED lines=40> */
.L_x_564:
        /* <DEDUP_REMOVED lines=59> */
.L_x_566:
        /* <DEDUP_REMOVED lines=18> */
.L_x_567:
        /* <DEDUP_REMOVED lines=71> */
.L_x_568:
[----:B------:R-:W-:Y:S02]  /*1a00*/  UMOV UR6, UR52 ;  /* 0x0000003400067c82 */ /* 0x000fe40008000000 */
.L_x_569:
[----:B------:R-:W1:Y:S01]  /*1a10*/  S2R R21, SR_TID.X ;  /* 0x0000000000157919 */ /* 0x000e620000002100 */
[----:B------:R-:W-:Y:S01]  /*1a20*/  UIADD3 UR4, UP4, UP3, UR4, UR46, UR48 ;  /* 0x0000002e04047290 */ /* 0x000fe2000fb9e030 */
[----:B------:R-:W-:Y:S01]  /*1a30*/  SHF.R.S32.HI R217, RZ, 0x1f, R216 ;  /* 0x0000001fffd97819 */ /* 0x000fe200000114d8 */
[----:B------:R-:W-:Y:S01]  /*1a40*/  IMAD.U32 R9, RZ, RZ, UR35 ;  /* 0x00000023ff097e24 */ /* 0x000fe2000f8e00ff */
[----:B------:R-:W-:Y:S01]  /*1a50*/  UIADD3 UR12, UR11, UR9, URZ ;  /* 0x000000090b0c7290 */ /* 0x000fe2000fffe03f */
[----:B------:R-:W-:Y:S01]  /*1a60*/  BSSY B1, `(.L_x_565) ;  /* 0x0000853000017945 */ /* 0x000fe20003800000 */
[----:B------:R-:W-:Y:S01]  /*1a70*/  UIADD3 UR30, UP2, UP1, UR13, UR4, UR16 ;  /* 0x000000040d1e7290 */ /* 0x000fe2000f95e010 */
[C---:B------:R-:W-:Y:S01]  /*1a80*/  IADD3 R14, R216.reuse, 0x20, RZ ;  /* 0x00000020d80e7810 */ /* 0x040fe20007ffe0ff */
[----:B------:R-:W-:Y:S01]  /*1a90*/  UIADD3.X UR4, UR7, UR50, UR55, UP4, UP3 ;  /* 0x0000003207047290 */ /* 0x000fe2000a7e6437 */
[----:B------:R-:W-:-:S03]  /*1aa0*/  IADD3 R16, R216, 0x40, RZ ;  /* 0x00000040d8107810 */ /* 0x000fc60007ffe0ff */
[----:B------:R-:W-:-:S03]  /*1ab0*/  UIADD3.X UR13, UR8, UR4, UR10, UP2, UP1 ;  /* 0x00000004080d7290 */ /* 0x000fc600097e240a */
        /* <DEDUP_REMOVED lines=9> */
[----:B------:R-:W-:Y:S02]  /*1b50*/  ULDC.64 UR4, c[0x0][0x370] ;  /* 0x0000dc0000047ab9 */ /* 0x000fe40000000a00 */
[----:B------:R-:W-:Y:S01]  /*1b60*/  SHF.R.S32.HI R20, RZ, 0x1f, R3 ;  /* 0x0000001fff147819 */ /* 0x000fe20000011403 */
[----:B------:R-:W-:Y:S01]  /*1b70*/  UIMAD UR4, UR31, UR4, URZ ;  /* 0x000000041f0472a4 */ /* 0x000fe2000f8e023f */
[----:B------:R-:W-:-:S03]  /*1b80*/  IADD3 R0, P0, R3, UR11, RZ ;  /* 0x0000000b03007c10 */ /* 0x000fc6000ff1e0ff */
[----:B------:R-:W-:Y:S01]  /*1b90*/  UIMAD UR7, UR11, UR5, UR4 ;  /* 0x000000050b0772a4 */ /* 0x000fe2000f8e0204 */
[----:B------:R-:W-:Y:S01]  /*1ba0*/  IADD3.X R7, R20, UR31, RZ, P0, !PT ;  /* 0x0000001f14077c10 */ /* 0x000fe200087fe4ff */
[----:B------:R-:W-:Y:S01]  /*1bb0*/  IMAD.WIDE.U32 R4, R0, c[0x0][0x190], R216 ;  /* 0x0000640000047a25 */ /* 0x000fe200078e00d8 */
[----:B------:R-:W-:Y:S02]  /*1bc0*/  UIADD3 UR4, UR11, UR6, URZ ;  /* 0x000000060b047290 */ /* 0x000fe4000fffe03f */
[----:B------:R-:W-:Y:S01]  /*1bd0*/  UMOV UR31, 0x4 ;  /* 0x00000004001f7882 */ /* 0x000fe20000000000 */
[----:B------:R-:W-:Y:S01]  /*1be0*/  IMAD R7, R7, c[0x0][0x190], RZ ;  /* 0x0000640007077a24 */ /* 0x000fe200078e02ff */
[----:B------:R-:W-:Y:S01]  /*1bf0*/  IADD3 R6, P0, R4, UR38, RZ ;  /* 0x0000002604067c10 */ /* 0x000fe2000ff1e0ff */
[----:B------:R-:W-:Y:S02]  /*1c00*/  ULDC UR38, c[0x0][0x2e8] ;  /* 0x0000ba0000267ab9 */ /* 0x000fe40000000800 */
[----:B------:R-:W-:-:S05]  /*1c10*/  IMAD R0, R0, c[0x0][0x194], R7 ;  /* 0x0000650000007a24 */ /* 0x000fca00078e0207 */
[----:B------:R-:W-:Y:S01]  /*1c20*/  IADD3.X R7, R5, UR33, R0, P0, !PT ;  /* 0x0000002105077c10 */ /* 0x000fe200087fe400 */
[----:B------:R-:W-:Y:S01]  /*1c30*/  IMAD.U32 R0, RZ, RZ, UR11 ;  /* 0x0000000bff007e24 */ /* 0x000fe2000f8e00ff */
[----:B------:R-:W-:Y:S01]  /*1c40*/  IADD3 R4, P0, R216, UR17, RZ ;  /* 0x00000011d8047c10 */ /* 0x000fe2000ff1e0ff */
[----:B------:R-:W-:Y:S02]  /*1c50*/  ULDC.64 UR16, c[0x0][0x3c8] ;  /* 0x0000f20000107ab9 */ /* 0x000fe40000000a00 */
[----:B------:R-:W-:Y:S01]  /*1c60*/  UIMAD.WIDE UR4, UR4, UR31, UR16 ;  /* 0x0000001f040472a5 */ /* 0x000fe2000f8e0210 */
[----:B------:R-:W-:Y:S01]  /*1c70*/  IADD3.X R5, R217, UR19, RZ, P0, !PT ;  /* 0x00000013d9057c10 */ /* 0x000fe200087fe4ff */
[----:B------:R-:W-:-:S04]  /*1c80*/  IMAD.WIDE.U32 R6, R9, c[0x0][0x1a8], R6 ;  /* 0x00006a0009067a25 */ /* 0x000fc800078e0006 */
[----:B------:R-:W-:Y:S01]  /*1c90*/  IMAD.WIDE.U32 R4, R0, c[0x0][0x370], R4 ;  /* 0x0000dc0000047a25 */ /* 0x000fe200078e0004 */
[----:B------:R-:W-:Y:S01]  /*1ca0*/  UMOV UR17, UR4 ;  /* 0x0000000400117c82 */ /* 0x000fe20008000000 */
[----:B------:R-:W-:Y:S01]  /*1cb0*/  LEA.HI R0, R22, R21, RZ, 0x5 ;  /* 0x0000001516007211 */ /* 0x000fe200078f28ff */
[----:B------:R-:W-:Y:S01]  /*1cc0*/  UIADD3 UR4, -UR18, UR21, UR24 ;  /* 0x0000001512047290 */ /* 0x000fe2000fffe118 */
[----:B------:R-:W-:Y:S01]  /*1cd0*/  IADD3 R10, R7, UR10, RZ ;  /* 0x0000000a070a7c10 */ /* 0x000fe2000fffe0ff */
[----:B------:R-:W-:Y:S01]  /*1ce0*/  IMAD R7, R20, c[0x0][0x370], RZ ;  /* 0x0000dc0014077a24 */ /* 0x000fe200078e02ff */
[----:B------:R-:W-:Y:S01]  /*1cf0*/  LOP3.LUT R8, R0, 0xffffffe0, RZ, 0xc0, !PT ;  /* 0xffffffe000087812 */ /* 0x000fe200078ec0ff */
[----:B------:R-:W-:Y:S01]  /*1d00*/  UIADD3 UR4, UR4, -UR38, URZ ;  /* 0x8000002604047290 */ /* 0x000fe2000fffe03f */
[----:B------:R-:W-:Y:S01]  /*1d10*/  SHF.R.S32.HI R0, RZ, 0x5, R0 ;  /* 0x00000005ff007819 */ /* 0x000fe20000011400 */
[----:B------:R-:W-:Y:S01]  /*1d20*/  UMOV UR16, UR5 ;  /* 0x0000000500107c82 */ /* 0x000fe20008000000 */
[----:B------:R-:W-:Y:S01]  /*1d30*/  IADD3 R5, R5, UR7, RZ ;  /* 0x0000000705057c10 */ /* 0x000fe2000fffe0ff */
[----:B------:R-:W-:Y:S01]  /*1d40*/  USHF.R.S32.HI UR19, URZ, 0x1f, UR4 ;  /* 0x0000001f3f137899 */ /* 0x000fe20008011404 */
[----:B------:R-:W-:Y:S01]  /*1d50*/  IMAD.IADD R18, R21, 0x1, -R8 ;  /* 0x0000000115127824 */ /* 0x000fe200078e0a08 */
[C---:B------:R-:W-:Y:S01]  /*1d60*/  LEA R205, P4, R6.reuse, c[0x0][0x160], 0x1 ;  /* 0x0000580006cd7a11 */ /* 0x040fe200078808ff */
[----:B------:R-:W-:Y:S01]  /*1d70*/  UIADD3 UR7, UR34, -0x1, URZ ;  /* 0xffffffff22077890 */ /* 0x000fe2000fffe03f */
[----:B------:R-:W-:Y:S01]  /*1d80*/  IMAD.WIDE.U32 R4, R9, c[0x0][0x378], R4 ;  /* 0x0000de0009047a25 */ /* 0x000fe200078e0004 */
[----:B------:R-:W-:Y:S01]  /*1d90*/  ULEA.HI UR19, UR19, UR4, URZ, 0x6 ;  /* 0x0000000413137291 */ /* 0x000fe2000f8f303f */
[----:B------:R-:W-:-:S02]  /*1da0*/  LEA.HI.X R203, R6, c[0x0][0x164], R10, 0x1, P4 ;  /* 0x0000590006cb7a11 */ /* 0x000fc400020f0c0a */
[----:B------:R-:W-:Y:S01]  /*1db0*/  IMAD R0, R0, UR47, R18 ;  /* 0x0000002f00007c24 */ /* 0x000fe2000f8e0212 */
[----:B------:R-:W-:Y:S01]  /*1dc0*/  USHF.R.S32.HI UR19, URZ, 0x6, UR19 ;  /* 0x000000063f137899 */ /* 0x000fe20008011413 */
[----:B------:R-:W-:Y:S01]  /*1dd0*/  IMAD R9, R3, c[0x0][0x374], R7 ;  /* 0x0000dd0003097a24 */ /* 0x000fe200078e0207 */
[----:B------:R-:W-:Y:S01]  /*1de0*/  IADD3 R5, R5, UR8, RZ ;  /* 0x0000000805057c10 */ /* 0x000fe2000fffe0ff */
[----:B------:R-:W-:Y:S01]  /*1df0*/  ULDC.64 UR4, c[0x0][0x200] ;  /* 0x0000800000047ab9 */ /* 0x000fe20000000a00 */
[C---:B------:R-:W-:Y:S01]  /*1e00*/  IADD3 R8, P0, R0.reuse, UR30, RZ ;  /* 0x0000001e00087c10 */ /* 0x040fe2000ff1e0ff */
[----:B------:R-:W-:Y:S02]  /*1e10*/  UISETP.LT.AND UP1, UPT, URZ, UR19, UPT ;  /* 0x000000133f00728c */ /* 0x000fe4000bf21270 */
[----:B------:R-:W-:Y:S01]  /*1e20*/  IMAD.WIDE.U32 R4, R3, c[0x0][0x370], R4 ;  /* 0x0000dc0003047a25 */ /* 0x000fe200078e0004 */
[----:B------:R-:W-:Y:S01]  /*1e30*/  LEA.HI.X.SX32 R7, R0, UR13, 0x1, P0 ;  /* 0x0000000d00077c11 */ /* 0x000fe200080f0eff */
[----:B------:R-:W-:Y:S01]  /*1e40*/  USEL UR19, URZ, UR19, !UP1 ;  /* 0x000000133f137287 */ /* 0x000fe2000c800000 */
[----:B------:R-:W-:Y:S01]  /*1e50*/  LEA R202, P2, R8, c[0x0][0x350], 0x2 ;  /* 0x0000d40008ca7a11 */ /* 0x000fe200078410ff */
[----:B------:R-:W-:Y:S01]  /*1e60*/  IMAD.IADD R0, R5, 0x1, R9 ;  /* 0x0000000105007824 */ /* 0x000fe200078e0209 */
[----:B------:R-:W-:Y:S01]  /*1e70*/  LEA R206, P3, R4, c[0x0][0x330], 0x1 ;  /* 0x0000cc0004ce7a11 */ /* 0x000fe200078608ff */
[----:B------:R-:W-:Y:S01]  /*1e80*/  UISETP.GT.AND UP1, UPT, UR34, UR19, UPT ;  /* 0x000000132200728c */ /* 0x000fe2000bf24270 */
[----:B------:R-:W-:Y:S01]  /*1e90*/  LEA.HI.X R201, R8, c[0x0][0x354], R7, 0x2, P2 ;  /* 0x0000d50008c97a11 */ /* 0x000fe200010f1407 */
[----:B------:R-:W-:Y:S01]  /*1ea0*/  UIMAD.WIDE UR12, UR12, UR31, UR4 ;  /* 0x0000001f0c0c72a5 */ /* 0x000fe2000f8e0204 */
[----:B------:R-:W-:-:S03]  /*1eb0*/  LEA.HI.X R204, R4, c[0x0][0x334], R0, 0x1, P3 ;  /* 0x0000cd0004cc7a11 */ /* 0x000fc600018f0c00 */
[----:B------:R-:W-:-:S13]  /*1ec0*/  PLOP3.LUT P0, PT, PT, PT, UP1, 0x80, 0x0 ;  /* 0x000000000000781c */ /* 0x000fda0003f0f018 */
        /* <DEDUP_REMOVED lines=19> */
.L_x_571:
        /* <DEDUP_REMOVED lines=18> */
.L_x_572:
        /* <DEDUP_REMOVED lines=32> */
.L_x_574:
[----:B------:R-:W-:Y:S05]  /*2320*/  BSYNC B0 ;  /* 0x0000000000007941 */ /* 0x000fea0003800000 */
.L_x_573:
        /* <DEDUP_REMOVED lines=19> */
.L_x_576:
[----:B------:R-:W-:Y:S05]  /*2460*/  BSYNC B0 ;  /* 0x0000000000007941 */ /* 0x000fea0003800000 */
.L_x_575:
        /* <DEDUP_REMOVED lines=29> */
.L_x_578:
[----:B------:R-:W-:Y:S05]  /*2640*/  BSYNC B0 ;  /* 0x0000000000007941 */ /* 0x000fea0003800000 */
.L_x_577:
        /* <DEDUP_REMOVED lines=18> */
.L_x_570:
[----:B------:R-:W-:Y:S01]  /*2770*/  PLOP3.LUT P0, PT, PT, PT, UP6, 0x80, 0x0 ;  /* 0x000000000000781c */ /* 0x000fe20003f0f068 */
[----:B------:R-:W-:Y:S01]  /*2780*/  ULEA.HI UR4, UR7, UR7, URZ, 0x1 ;  /* 0x0000000707047291 */ /* 0x000fe2000f8f083f */
[----:B------:R-:W-:Y:S01]  /*2790*/  IMAD.SHL.U32 R0, R241, 0x2, RZ ;  /* 0x00000002f1007824 */ /* 0x000fe200078e00ff */
[----:B------:R-:W-:Y:S02]  /*27a0*/  BSSY B0, `(.L_x_580) ;  /* 0x0000028000007945 */ /* 0x000fe40003800000 */
[----:B------:R-:W-:-:S04]  /*27b0*/  ULOP3.LUT UR4, UR4, 0xfffffffe, URZ, 0xc0, !UPT ;  /* 0xfffffffe04047892 */ /* 0x000fc8000f8ec03f */
[----:B------:R-:W-:-:S04]  /*27c0*/  UIADD3 UR4, UR7, -UR4, URZ ;  /* 0x8000000407047290 */ /* 0x000fc8000fffe03f */
[----:B------:R-:W-:Y:S01]  /*27d0*/  @P0 BAR.SYNC.DEFER_BLOCKING 0x0 ;  /* 0x0000000000000b1d */ /* 0x000fe20000010000 */
[----:B------:R-:W-:Y:S02]  /*27e0*/  UISETP.NE.AND UP0, UPT, UR4, 0x1, UPT ;  /* 0x000000010400788c */ /* 0x000fe4000bf05270 */
[----:B------:R-:W-:-:S06]  /*27f0*/  UIMAD UR4, UR7, -0x40, UR21 ;  /* 0xffffffc0070478a4 */ /* 0x000fcc000f8e0215 */
[----:B------:R-:W-:-:S13]  /*2800*/  ISETP.GE.AND P1, PT, R3, UR4, PT ;  /* 0x0000000403007c0c */ /* 0x000fda000bf26270 */
        /* <DEDUP_REMOVED lines=33> */
.L_x_581:
[----:B------:R-:W-:Y:S05]  /*2a20*/  BSYNC B0 ;  /* 0x0000000000007941 */ /* 0x000fea0003800000 */
.L_x_580:
        /* <DEDUP_REMOVED lines=19> */
.L_x_583:
        /* <DEDUP_REMOVED lines=34> */
.L_x_584:
[----:B------:R-:W-:Y:S05]  /*2d80*/  BSYNC B0 ;  /* 0x0000000000007941 */ /* 0x000fea0003800000 */
.L_x_582:
[C---:B--2---:R-:W-:Y:S01]  /*2d90*/  IADD3 R6, R218.reuse, 0x28, RZ ;  /* 0x00000028da067810 */ /* 0x044fe20007ffe0ff */
[----:B------:R-:W-:Y:S01]  /*2da0*/  ULDC.64 UR8, c[0x0][0x198] ;  /* 0x0000660000087ab9 */ /* 0x000fe20000000a00 */
[C---:B------:R-:W-:Y:S01]  /*2db0*/  IADD3 R5, R218.reuse, 0x8, RZ ;  /* 0x00000008da057810 */ /* 0x040fe20007ffe0ff */
[----:B------:R-:W-:Y:S01]  /*2dc0*/  IMAD.MOV.U32 R224, RZ, RZ, 0x7f800000 ;  /* 0x7f800000ffe07424 */ /* 0x000fe200078e00ff */
[----:B------:R-:W-:Y:S01]  /*2dd0*/  IADD3 R4, R218, 0x20, RZ ;  /* 0x00000020da047810 */ /* 0x000fe20007ffe0ff */
[----:B------:R-:W-:Y:S01]  /*2de0*/  UIMAD UR5, UR20, UR8, URZ ;  /* 0x00000008140572a4 */ /* 0x000fe2000f8e023f */
[----:B------:R-:W-:Y:S01]  /*2df0*/  ISETP.GE.AND P1, PT, R6, UR4, PT ;  /* 0x0000000406007c0c */ /* 0x000fe2000bf26270 */
[----:B------:R-:W-:Y:S01]  /*2e00*/  IMAD.MOV.U32 R222, RZ, RZ, 0x7f800000 ;  /* 0x7f800000ffde7424 */ /* 0x000fe200078e00ff */
[----:B------:R-:W-:Y:S02]  /*2e10*/  ISETP.GE.AND P3, PT, R5, UR4, PT ;  /* 0x0000000405007c0c */ /* 0x000fe4000bf66270 */
[----:B------:R-:W-:-:S02]  /*2e20*/  ISETP.GE.AND P4, PT, R218, UR4, PT ;  /* 0x00000004da007c0c */ /* 0x000fc4000bf86270 */
[----:B------:R-:W-:Y:S02]  /*2e30*/  MOV R223, 0x7f800000 ;  /* 0x7f80000000df7802 */ /* 0x000fe40000000f00 */
[----:B------:R-:W-:Y:S02]  /*2e40*/  MOV R219, 0x7f800000 ;  /* 0x7f80000000db7802 */ /* 0x000fe40000000f00 */
[----:B------:R-:W-:Y:S01]  /*2e50*/  MOV R7, 0x4 ;  /* 0x0000000400077802 */ /* 0x000fe20000000f00 */
[----:B------:R-:W-:Y:S01]  /*2e60*/  IMAD.U32 R17, RZ, RZ, UR24 ;  /* 0x00000018ff117e24 */ /* 0x000fe2000f8e00ff */
[----:B------:R-:W-:Y:S01]  /*2e70*/  ISETP.GE.AND P2, PT, R4, UR4, PT ;  /* 0x0000000404007c0c */ /* 0x000fe2000bf46270 */
[----:B------:R-:W-:Y:S01]  /*2e80*/  UIMAD UR4, UR23, -0x80, UR18 ;  /* 0xffffff80170478a4 */ /* 0x000fe2000f8e0212 */
[----:B------:R-:W-:Y:S01]  /*2e90*/  IMAD.MOV.U32 R4, RZ, RZ, 0x4 ;  /* 0x00000004ff047424 */ /* 0x000fe200078e00ff */
[----:B------:R-:W-:Y:S01]  /*2ea0*/  UIMAD UR5, UR24, UR9, UR5 ;  /* 0x00000009180572a4 */ /* 0x000fe2000f8e0205 */
[----:B------:R-:W-:-:S03]  /*2eb0*/  @!P1 IMAD.WIDE R6, R6, R7, UR12 ;  /* 0x0000000c06069e25 */ /* 0x000fc6000f8e0207 */
[----:B------:R-:W-:Y:S01]  /*2ec0*/  ISETP.GE.AND P6, PT, R3, UR4, PT ;  /* 0x0000000403007c0c */ /* 0x000fe2000bfc6270 */
[----:B------:R-:W-:Y:S01]  /*2ed0*/  IMAD.WIDE R4, R218, R4, UR12 ;  /* 0x0000000cda047e25 */ /* 0x000fe2000f8e0204 */
[----:B------:R2:W5:Y:S03]  /*2ee0*/  @!P1 LDG.E R222, [R6.64] ;  /* 0x0000000e06de9981 */ /* 0x000566000c1e1900 */
[----:B------:R-:W-:Y:S01]  /*2ef0*/  IMAD.U32 R8, RZ, RZ, UR5 ;  /* 0x00000005ff087e24 */ /* 0x000fe2000f8e00ff */
[----:B------:R3:W5:Y:S04]  /*2f00*/  @!P4 LDG.E R223, [R4.64] ;  /* 0x0000000e04dfc981 */ /* 0x000768000c1e1900 */
[----:B------:R3:W5:Y:S04]  /*2f10*/  @!P3 LDG.E R224, [R4.64+0x20] ;  /* 0x0000200e04e0b981 */ /* 0x000768000c1e1900 */
[----:B------:R3:W5:Y:S04]  /*2f20*/  @!P2 LDG.E R219, [R4.64+0x80] ;  /* 0x0000800e04dba981 */ /* 0x000768000c1e1900 */
[----:B------:R4:W-:Y:S04]  /*2f30*/  @P6 STS [R0+0x9000], RZ ;  /* 0x009000ff00006388 */ /* 0x0009e80000000800 */
[----:B------:R4:W-:Y:S04]  /*2f40*/  @P6 STS [R0+0x9004], RZ ;  /* 0x009004ff00006388 */ /* 0x0009e80000000800 */
[----:B------:R4:W-:Y:S04]  /*2f50*/  @P6 STS.64 [R0+0x9008], RZ ;  /* 0x009008ff00006388 */ /* 0x0009e80000000a00 */
[----:B------:R4:W-:Y:S04]  /*2f60*/  @P6 STS.128 [R0+0xb000], RZ ;  /* 0x00b000ff00006388 */ /* 0x0009e80000000c00 */
[----:B------:R4:W-:Y:S01]  /*2f70*/  @P6 STS.128 [R0+0xd000], RZ ;  /* 0x00d000ff00006388 */ /* 0x0009e20000000c00 */
[----:B---3--:R-:W-:-:S05]  /*2f80*/  IMAD.WIDE.U32 R4, R17, c[0x0][0x198], R216 ;  /* 0x0000660011047a25 */ /* 0x008fca00078e00d8 */
[----:B--2---:R-:W-:Y:S01]  /*2f90*/  IADD3 R6, P1, R4, UR25, RZ ;  /* 0x0000001904067c10 */ /* 0x004fe2000ff3e0ff */
[----:B------:R-:W-:-:S03]  /*2fa0*/  IMAD R4, R19, c[0x0][0x1b0], RZ ;  /* 0x00006c0013047a24 */ /* 0x000fc600078e02ff */
[----:B------:R-:W-:Y:S01]  /*2fb0*/  IADD3.X R7, R5, UR29, R8, P1, !PT ;  /* 0x0000001d05077c10 */ /* 0x000fe20008ffe408 */
[C---:B------:R-:W-:Y:S01]  /*2fc0*/  IMAD R4, R15.reuse, c[0x0][0x1b4], R4 ;  /* 0x00006d000f047a24 */ /* 0x040fe200078e0204 */
[----:B------:R-:W-:Y:S03]  /*2fd0*/  BSSY B0, `(.L_x_585) ;  /* 0x0000025000007945 */ /* 0x000fe60003800000 */
[----:B------:R-:W-:-:S05]  /*2fe0*/  IMAD.WIDE.U32 R6, R15, c[0x0][0x1b0], R6 ;  /* 0x00006c000f067a25 */ /* 0x000fca00078e0006 */
[----:B------:R-:W-:Y:S01]  /*2ff0*/  IADD3 R13, R7, R4, RZ ;  /* 0x00000004070d7210 */ /* 0x000fe20007ffe0ff */
        /* <DEDUP_REMOVED lines=34> */
.L_x_586:
[----:B----4-:R-:W-:Y:S05]  /*3220*/  BSYNC B0 ;  /* 0x0000000000007941 */ /* 0x010fea0003800000 */
.L_x_585:
        /* <DEDUP_REMOVED lines=39> */
.L_x_588:
[----:B------:R-:W-:Y:S05]  /*34a0*/  BSYNC B0 ;  /* 0x0000000000007941 */ /* 0x000fea0003800000 */
.L_x_587:
        /* <DEDUP_REMOVED lines=51> */
.L_x_590:
[----:B------:R-:W-:Y:S05]  /*37e0*/  BSYNC B0 ;  /* 0x0000000000007941 */ /* 0x000fea0003800000 */
.L_x_589:
        /* <DEDUP_REMOVED lines=36> */
.L_x_592:
[----:B------:R-:W-:Y:S05]  /*3a30*/  BSYNC B0 ;  /* 0x0000000000007941 */ /* 0x000fea0003800000 */
.L_x_591:
[----:B------:R-:W-:Y:S01]  /*3a40*/  ULDC.64 UR8, c[0x0][0x318] ;  /* 0x0000c60000087ab9 */ /* 0x000fe20000000a00 */
[----:B--2---:R-:W-:Y:S01]  /*3a50*/  IMAD.MOV.U32 R8, RZ, RZ, c[0x0][0x308] ;  /* 0x0000c200ff087624 */ /* 0x004fe200078e00ff */
[----:B------:R-:W-:Y:S01]  /*3a60*/  UISETP.NE.U32.AND UP1, UPT, URZ, UR8, UPT ;  /* 0x000000083f00728c */ /* 0x000fe2000bf25070 */
[----:B------:R-:W-:Y:S01]  /*3a70*/  MOV R9, c[0x0][0x30c] ;  /* 0x0000c30000097a02 */ /* 0x000fe20000000f00 */
[----:B------:R-:W-:Y:S01]  /*3a80*/  ULDC.64 UR10, c[0x0][0x320] ;  /* 0x0000c800000a7ab9 */ /* 0x000fe20000000a00 */
[----:B------:R-:W2:Y:S01]  /*3a90*/  S2R R7, SR_TID.X ;  /* 0x0000000000077919 */ /* 0x000ea20000002100 */
[----:B------:R-:W-:Y:S01]  /*3aa0*/  UISETP.NE.AND.EX UP1, UPT, URZ, UR9, UPT, UP1 ;  /* 0x000000093f00728c */ /* 0x000fe2000bf25310 */
[----:B-1-34-:R-:W-:Y:S01]  /*3ab0*/  LEA.HI R0, R22, R21, RZ, 0x6 ;  /* 0x0000001516007211 */ /* 0x01afe200078f30ff */
[----:B------:R-:W-:Y:S01]  /*3ac0*/  IMAD.U32 R3, RZ, RZ, UR23 ;  /* 0x00000017ff037e24 */ /* 0x000fe2000f8e00ff */
[----:B------:R-:W0:Y:S03]  /*3ad0*/  LDGDEPBAR ;  /* 0x00000000000079af */ /* 0x000e260000000000 */
[----:B------:R-:W-:-:S05]  /*3ae0*/  PLOP3.LUT P1, PT, PT, PT, UP1, 0x80, 0x0 ;  /* 0x000000000000781c */ /* 0x000fca0003f2f018 */
[----:B------:R-:W-:Y:S02]  /*3af0*/  @UP1 UIMAD UR6, UR39, UR10, URZ ;  /* 0x0000000a270612a4 */ /* 0x000fe4000f8e023f */
[----:B------:R-:W-:Y:S02]  /*3b00*/  @UP1 UMOV UR4, UR35 ;  /* 0x0000002300041c82 */ /* 0x000fe40008000000 */
[----:B------:R-:W-:Y:S02]  /*3b10*/  @UP1 UMOV UR5, UR59 ;  /* 0x0000003b00051c82 */ /* 0x000fe40008000000 */
[----:B------:R-:W-:Y:S02]  /*3b20*/  @UP1 UIMAD.WIDE.U32 UR4, UR32, UR10, UR4 ;  /* 0x0000000a200412a5 */ /* 0x000fe4000f8e0004 */
[----:B------:R-:W-:Y:S02]  /*3b30*/  @UP1 UIMAD UR11, UR32, UR11, UR6 ;  /* 0x0000000b200b12a4 */ /* 0x000fe4000f8e0206 */
[----:B------:R-:W-:-:S02]  /*3b40*/  @UP1 ULEA UR8, UP0, UR4, UR8, 0x2 ;  /* 0x0000000804081291 */ /* 0x000fc4000f80103f */
[----:B------:R-:W-:-:S04]  /*3b50*/  @UP1 UIADD3 UR11, UR5, UR11, URZ ;  /* 0x0000000b050b1290 */ /* 0x000fc8000fffe03f */
[----:B------:R-:W-:Y:S01]  /*3b60*/  @UP1 ULEA.HI.X UR9, UR4, UR9, UR11, 0x2, UP0 ;  /* 0x0000000904091291 */ /* 0x000fe200080f140b */
[----:B------:R-:W-:-:S05]  /*3b70*/  IMAD.U32 R4, RZ, RZ, UR8 ;  /* 0x00000008ff047e24 */ /* 0x000fca000f8e00ff */
[----:B------:R-:W-:-:S05]  /*3b80*/  IMAD.U32 R5, RZ, RZ, UR9 ;  /* 0x00000009ff057e24 */ /* 0x000fca000f8e00ff */
[----:B------:R1:W3:Y:S04]  /*3b90*/  @P1 LDG.E R6, [R4.64] ;  /* 0x0000000e04061981 */ /* 0x0002e8000c1e1900 */
[----:B-1----:R1:W4:Y:S04]  /*3ba0*/  LDG.E.64 R4, [R8.64+0x8] ;  /* 0x0000080e08047981 */ /* 0x002328000c1e1b00 */
[----:B-1----:R-:W4:Y:S01]  /*3bb0*/  LDG.E.64 R8, [R8.64] ;  /* 0x0000000e08087981 */ /* 0x002f22000c1e1b00 */
[----:B------:R-:W-:Y:S01]  /*3bc0*/  SHF.R.S32.HI R0, RZ, 0x6, R0 ;  /* 0x00000006ff007819 */ /* 0x000fe20000011400 */
[----:B------:R-:W3:Y:S01]  /*3bd0*/  @P1 MUFU.RCP R10, c[0x0][0x238] ;  /* 0x00008e00000a1b08 */ /* 0x000ee20000001000 */
[----:B--2---:R-:W-:Y:S01]  /*3be0*/  IMAD.SHL.U32 R7, R7, 0x2, RZ ;  /* 0x0000000207077824 */ /* 0x004fe200078e00ff */
[C---:B------:R-:W-:Y:S01]  /*3bf0*/  IADD3 R170, R179.reuse, 0x1800, RZ ;  /* 0x00001800b3aa7810 */ /* 0x040fe20007ffe0ff */
[----:B------:R-:W-:Y:S01]  /*3c00*/  IMAD.SHL.U32 R171, R179, 0x2, RZ ;  /* 0x00000002b3ab7824 */ /* 0x000fe200078e00ff */
[----:B------:R-:W-:Y:S01]  /*3c10*/  UIADD3 UR20, UR21, 0x80, UR24 ;  /* 0x0000008015147890 */ /* 0x000fe2000fffe018 */
[----:B------:R-:W-:Y:S01]  /*3c20*/  IMAD R11, R3, 0x4, R0 ;  /* 0x00000004030b7824 */ /* 0x000fe200078e0200 */
[----:B------:R-:W-:Y:S01]  /*3c30*/  SHF.R.S32.HI R3, RZ, 0x1f, R18 ;  /* 0x0000001fff037819 */ /* 0x000fe20000011412 */
[----:B------:R-:W-:Y:S01]  /*3c40*/  IMAD.SHL.U32 R196, R0, 0x20, RZ ;  /* 0x0000002000c47824 */ /* 0x000fe200078e00ff */
[----:B------:R-:W-:Y:S01]  /*3c50*/  SEL R170, R170, R179, !P0 ;  /* 0x000000b3aaaa7207 */ /* 0x000fe20004000000 */
[----:B------:R-:W-:Y:S01]  /*3c60*/  IMAD.MOV.U32 R207, RZ, RZ, R195 ;  /* 0x000000ffffcf7224 */ /* 0x000fe200078e00c3 */
[----:B------:R-:W-:Y:S01]  /*3c70*/  CS2R R126, SRZ ;  /* 0x00000000007e7805 */ /* 0x000fe2000001ff00 */
[----:B------:R-:W-:Y:S01]  /*3c80*/  CS2R R124, SRZ ;  /* 0x00000000007c7805 */ /* 0x000fe2000001ff00 */
[----:B------:R-:W-:Y:S01]  /*3c90*/  LOP3.LUT R196, R196, 0x6, R7, 0xf8, !PT ;  /* 0x00000006c4c47812 */ /* 0x000fe200078ef807 */
[----:B------:R-:W-:Y:S01]  /*3ca0*/  CS2R R130, SRZ ;  /* 0x0000000000827805 */ /* 0x000fe2000001ff00 */
[----:B------:R-:W-:Y:S01]  /*3cb0*/  MOV R7, UR23 ;  /* 0x0000001700077c02 */ /* 0x000fe20008000f00 */
[----:B------:R-:W-:Y:S01]  /*3cc0*/  CS2R R128, SRZ ;  /* 0x0000000000807805 */ /* 0x000fe2000001ff00 */
[----:B------:R-:W-:Y:S01]  /*3cd0*/  CS2R R122, SRZ ;  /* 0x00000000007a7805 */ /* 0x000fe2000001ff00 */
[----:B------:R-:W-:Y:S01]  /*3ce0*/  CS2R R120, SRZ ;  /* 0x0000000000787805 */ /* 0x000fe2000001ff00 */
[----:B------:R-:W-:Y:S01]  /*3cf0*/  CS2R R118, SRZ ;  /* 0x0000000000767805 */ /* 0x000fe2000001ff00 */
[----:B------:R-:W-:Y:S01]  /*3d00*/  IMAD R196, R7, 0x80, R196 ;  /* 0x0000008007c47824 */ /* 0x000fe200078e02c4 */
[----:B------:R-:W-:Y:S01]  /*3d10*/  CS2R R116, SRZ ;  /* 0x0000000000747805 */ /* 0x000fe2000001ff00 */
[----:B------:R-:W-:Y:S01]  /*3d20*/  CS2R R110, SRZ ;  /* 0x00000000006e7805 */ /* 0x000fe2000001ff00 */
[----:B------:R-:W-:Y:S01]  /*3d30*/  CS2R R108, SRZ ;  /* 0x00000000006c7805 */ /* 0x000fe2000001ff00 */
[----:B------:R1:W2:Y:S01]  /*3d40*/  I2F R208, R196 ;  /* 0x000000c400d07306 */ /* 0x0002a20000201400 */
[C---:B------:R-:W-:Y:S01]  /*3d50*/  IADD3 R215, R196.reuse, 0x19, RZ ;  /* 0x00000019c4d77810 */ /* 0x040fe20007ffe0ff */
[----:B------:R-:W-:Y:S01]  /*3d60*/  CS2R R114, SRZ ;  /* 0x0000000000727805 */ /* 0x000fe2000001ff00 */
[C---:B------:R-:W-:Y:S01]  /*3d70*/  IADD3 R214, R196.reuse, 0x18, RZ ;  /* 0x00000018c4d67810 */ /* 0x040fe20007ffe0ff */
[----:B------:R-:W-:Y:S01]  /*3d80*/  CS2R R112, SRZ ;  /* 0x0000000000707805 */ /* 0x000fe2000001ff00 */
[C---:B------:R-:W-:Y:S01]  /*3d90*/  IADD3 R213, R196.reuse, 0x11, RZ ;  /* 0x00000011c4d57810 */ /* 0x040fe20007ffe0ff */
[----:B------:R-:W-:Y:S01]  /*3da0*/  CS2R R106, SRZ ;  /* 0x00000000006a7805 */ /* 0x000fe2000001ff00 */
[C---:B------:R-:W-:Y:S01]  /*3db0*/  IADD3 R212, R196.reuse, 0x10, RZ ;  /* 0x00000010c4d47810 */ /* 0x040fe20007ffe0ff */
[----:B------:R-:W1:Y:S01]  /*3dc0*/  I2F R215, R215 ;  /* 0x000000d700d77306 */ /* 0x000e620000201400 */
[C---:B------:R-:W-:Y:S01]  /*3dd0*/  IADD3 R211, R196.reuse, 0x9, RZ ;  /* 0x00000009c4d37810 */ /* 0x040fe20007ffe0ff */
[----:B------:R-:W-:Y:S01]  /*3de0*/  CS2R R104, SRZ ;  /* 0x0000000000687805 */ /* 0x000fe2000001ff00 */
[C---:B------:R-:W-:Y:S01]  /*3df0*/  IADD3 R210, R196.reuse, 0x8, RZ ;  /* 0x00000008c4d27810 */ /* 0x040fe20007ffe0ff */
[----:B------:R-:W-:Y:S01]  /*3e00*/  CS2R R102, SRZ ;  /* 0x0000000000667805 */ /* 0x000fe2000001ff00 */
[----:B------:R-:W-:Y:S01]  /*3e10*/  IADD3 R209, R196, 0x1, RZ ;  /* 0x00000001c4d17810 */ /* 0x000fe20007ffe0ff */
[----:B------:R-:W-:Y:S01]  /*3e20*/  CS2R R100, SRZ ;  /* 0x0000000000647805 */ /* 0x000fe2000001ff00 */
[----:B------:R-:W-:Y:S01]  /*3e30*/  CS2R R94, SRZ ;  /* 0x00000000005e7805 */ /* 0x000fe2000001ff00 */
[----:B------:R-:W1:Y:S01]  /*3e40*/  I2F R214, R214 ;  /* 0x000000d600d67306 */ /* 0x000e620000201400 */
[----:B------:R-:W-:Y:S01]  /*3e50*/  CS2R R92, SRZ ;  /* 0x00000000005c7805 */ /* 0x000fe2000001ff00 */
[----:B------:R-:W-:Y:S01]  /*3e60*/  CS2R R98, SRZ ;  /* 0x0000000000627805 */ /* 0x000fe2000001ff00 */
[----:B------:R-:W-:Y:S01]  /*3e70*/  CS2R R96, SRZ ;  /* 0x0000000000607805 */ /* 0x000fe2000001ff00 */
[----:B------:R-:W-:Y:S01]  /*3e80*/  CS2R R90, SRZ ;  /* 0x00000000005a7805 */ /* 0x000fe2000001ff00 */
[----:B------:R-:W-:Y:S01]  /*3e90*/  CS2R R88, SRZ ;  /* 0x0000000000587805 */ /* 0x000fe2000001ff00 */
        /* <DEDUP_REMOVED lines=30> */
[----:B------:R-:W-:Y:S01]  /*4080*/  IMAD.SHL.U32 R170, R170, 0x2, RZ ;  /* 0x00000002aaaa7824 */ /* 0x000fe200078e00ff */
[C---:B------:R-:W-:Y:S01]  /*4090*/  IADD3 R227, R216.reuse, 0x40, RZ ;  /* 0x00000040d8e37810 */ /* 0x040fe20007ffe0ff */
[----:B------:R-:W-:Y:S01]  /*40a0*/  UMOV UR4, URZ ;  /* 0x0000003f00047c82 */ /* 0x000fe20008000000 */
[----:B------:R-:W-:Y:S01]  /*40b0*/  IADD3 R226, R216, 0x20, RZ ;  /* 0x00000020d8e27810 */ /* 0x000fe20007ffe0ff */
[----:B------:R-:W1:Y:S01]  /*40c0*/  I2F R209, R209 ;  /* 0x000000d100d17306 */ /* 0x000e620000201400 */
[----:B------:R-:W-:Y:S01]  /*40d0*/  IADD3 R172, R171, R178, RZ ;  /* 0x000000b2abac7210 */ /* 0x000fe20007ffe0ff */
[----:B------:R-:W-:Y:S01]  /*40e0*/  UIADD3 UR20, UR20, -UR18, URZ ;  /* 0x8000001214147290 */ /* 0x000fe2000fffe03f */
[----:B---3--:R-:W-:-:S04]  /*40f0*/  @P1 FMUL.FTZ R0, R6, R10 ;  /* 0x0000000a06001220 */ /* 0x008fc80000410000 */
[----:B------:R-:W3:Y:S01]  /*4100*/  @P1 R2UR UR5, R0 ;  /* 0x00000000000513c2 */ /* 0x000ee200000e0000 */
[----:B----4-:R-:W-:Y:S01]  /*4110*/  IADD3 R18, P3, P2, R4, UR41, R18 ;  /* 0x0000002904127c10 */ /* 0x010fe2000fa7e012 */
[----:B------:R-:W-:Y:S01]  /*4120*/  IMAD.MOV.U32 R4, RZ, RZ, c[0x0][0x22c] ;  /* 0x00008b00ff047624 */ /* 0x000fe200078e00ff */
[----:B---3--:R-:W-:Y:S02]  /*4130*/  @UP1 UMOV UR4, UR5 ;  /* 0x0000000500041c82 */ /* 0x008fe40008000000 */
[----:B------:R-:W-:Y:S01]  /*4140*/  IADD3.X R234, R5, UR49, R3, P3, P2 ;  /* 0x0000003105ea7c10 */ /* 0x000fe20009fe4403 */
[----:B------:R-:W-:Y:S01]  /*4150*/  IMAD R4, R4, c[0x0][0x1c0], RZ ;  /* 0x0000700004047a24 */ /* 0x000fe200078e02ff */
[----:B------:R-:W-:Y:S01]  /*4160*/  IADD3 R3, R177, 0x1800, RZ ;  /* 0x00001800b1037810 */ /* 0x000fe20007ffe0ff */
[----:B------:R-:W-:-:S03]  /*4170*/  IMAD.WIDE.U32 R238, R18, -0x2daee0ad, RZ ;  /* 0xd2511f5312ee7825 */ /* 0x000fc600078e00ff */
[C---:B------:R-:W-:Y:S01]  /*4180*/  SHF.L.U32 R243, R4.reuse, 0x4, RZ ;  /* 0x0000000404f37819 */ /* 0x040fe200000006ff */
[C---:B------:R-:W-:Y:S01]  /*4190*/  IMAD.SHL.U32 R225, R4.reuse, 0x8, RZ ;  /* 0x0000000804e17824 */ /* 0x040fe200078e00ff */
[----:B------:R-:W-:Y:S01]  /*41a0*/  SEL R3, R3, R177, !P0 ;  /* 0x000000b103037207 */ /* 0x000fe20004000000 */
[C---:B------:R-:W-:Y:S01]  /*41b0*/  IMAD.U32 R247, R4.reuse, -0x40, RZ ;  /* 0xffffffc004f77824 */ /* 0x040fe200078e00ff */
[C---:B------:R-:W-:Y:S01]  /*41c0*/  IADD3 R244, R243.reuse, 0x40, RZ ;  /* 0x00000040f3f47810 */ /* 0x040fe20007ffe0ff */
[C---:B------:R-:W-:Y:S01]  /*41d0*/  IMAD R251, R4.reuse, 0x18, RZ ;  /* 0x0000001804fb7824 */ /* 0x040fe200078e02ff */
[----:B------:R-:W-:Y:S01]  /*41e0*/  IADD3 R245, R243, 0x20, RZ ;  /* 0x00000020f3f57810 */ /* 0x000fe20007ffe0ff */
[----:B------:R-:W-:Y:S01]  /*41f0*/  IMAD.SHL.U32 R250, R4, 0x20, RZ ;  /* 0x0000002004fa7824 */ /* 0x000fe200078e00ff */
[----:B------:R-:W-:Y:S01]  /*4200*/  SHF.L.U32 R3, R3, 0x1, RZ ;  /* 0x0000000103037819 */ /* 0x000fe200000006ff */
[C---:B------:R-:W-:Y:S02]  /*4210*/  IMAD.IADD R237, R225.reuse, 0x1, R244 ;  /* 0x00000001e1ed7824 */ /* 0x040fe400078e02f4 */
[----:B------:R-:W-:-:S02]  /*4220*/  IMAD.IADD R240, R225, 0x1, R245 ;  /* 0x00000001e1f07824 */ /* 0x000fc400078e02f5 */
[C---:B------:R-:W-:Y:S01]  /*4230*/  IMAD R249, R4.reuse, 0x28, RZ ;  /* 0x0000002804f97824 */ /* 0x040fe200078e02ff */
[C---:B------:R-:W-:Y:S01]  /*4240*/  IADD3 R252, R225.reuse, R237, RZ ;  /* 0x000000ede1fc7210 */ /* 0x040fe20007ffe0ff */
[----:B------:R-:W3:Y:S01]  /*4250*/  R2UR UR10, R9 ;  /* 0x00000000090a73c2 */ /* 0x000ee200000e0000 */
[C---:B------:R-:W-:Y:S02]  /*4260*/  IMAD.IADD R5, R225.reuse, 0x1, R240 ;  /* 0x00000001e1057824 */ /* 0x040fe400078e02f0 */
[C---:B------:R-:W-:Y:S01]  /*4270*/  IADD3 R229, R225.reuse, R252, RZ ;  /* 0x000000fce1e57210 */ /* 0x040fe20007ffe0ff */
[----:B------:R-:W-:Y:S02]  /*4280*/  IMAD R248, R4, 0x30, RZ ;  /* 0x0000003004f87824 */ /* 0x000fe400078e02ff */
[C---:B------:R-:W-:Y:S02]  /*4290*/  IMAD.IADD R231, R225.reuse, 0x1, R5 ;  /* 0x00000001e1e77824 */ /* 0x040fe400078e0205 */
[----:B------:R-:W4:Y:S01]  /*42a0*/  R2UR UR11, R8 ;  /* 0x00000000080b73c2 */ /* 0x000f2200000e0000 */
[----:B------:R-:W-:-:S02]  /*42b0*/  IMAD.IADD R228, R225, 0x1, R229 ;  /* 0x00000001e1e47824 */ /* 0x000fc400078e02e5 */
[C---:B------:R-:W-:Y:S02]  /*42c0*/  IMAD.IADD R230, R225.reuse, 0x1, R231 ;  /* 0x00000001e1e67824 */ /* 0x040fe400078e02e7 */
[----:B------:R-:W-:Y:S02]  /*42d0*/  IMAD R246, R4, 0x38, RZ ;  /* 0x0000003804f67824 */ /* 0x000fe400078e02ff */
[C---:B------:R-:W-:Y:S01]  /*42e0*/  IMAD.IADD R232, R225.reuse, 0x1, R228 ;  /* 0x00000001e1e87824 */ /* 0x040fe200078e02e4 */
[----:B------:R-:W-:Y:S02]  /*42f0*/  IADD3 R233, R225, R230, RZ ;  /* 0x000000e6e1e97210 */ /* 0x000fe40007ffe0ff */
[----:B---3--:R-:W-:-:S04]  /*4300*/  LOP3.LUT R0, R11, UR10, RZ, 0x3c, !PT ;  /* 0x0000000a0b007c12 */ /* 0x008fc8000f8e3cff */
[----:B------:R-:W-:Y:S02]  /*4310*/  LOP3.LUT R0, R239, R0, RZ, 0x3c, !PT ;  /* 0x00000000ef007212 */ /* 0x000fe400078e3cff */
[----:B----4-:R-:W-:-:S03]  /*4320*/  LOP3.LUT R234, R234, UR11, RZ, 0x3c, !PT ;  /* 0x0000000beaea7c12 */ /* 0x010fc6000f8e3cff */
[----:B-12---:R-:W-:-:S04]  /*4330*/  IMAD.WIDE.U32 R220, R0, -0x326172a9, RZ ;  /* 0xcd9e8d5700dc7825 */ /* 0x006fc800078e00ff */
.L_x_595:
[----:B------:R-:W0:Y:S01]  /*4340*/  LDGDEPBAR ;  /* 0x00000000000079af */ /* 0x000e220000000000 */
[----:B------:R-:W-:Y:S01]  /*4350*/  IMAD.IADD R0, R178, 0x1, R170 ;  /* 0x00000001b2007824 */ /* 0x000fe200078e02aa */
[----:B------:R-:W-:Y:S01]  /*4360*/  USHF.L.U32 UR9, UR7, 0x6, URZ ;  /* 0x0000000607097899 */ /* 0x000fe2000800063f */
[----:B-----5:R-:W-:Y:S01]  /*4370*/  FSETP.NEU.FTZ.AND P6, PT, R223, -INF , PT ;  /* 0xff800000df00780b */ /* 0x020fe20003fdd000 */
[----:B------:R-:W-:Y:S02]  /*4380*/  USHF.L.U32 UR5, UR23, 0x7, URZ ;  /* 0x0000000717057899 */ /* 0x000fe4000800063f */
[----:B------:R-:W-:Y:S02]  /*4390*/  UISETP.GE.AND UP0, UPT, UR9, UR20, UPT ;  /* 0x000000140900728c */ /* 0x000fe4000bf06270 */
[----:B------:R-:W-:Y:S02]  /*43a0*/  UIADD3 UR5, UR5, 0x80, URZ ;  /* 0x0000008005057890 */ /* 0x000fe4000fffe03f */
[----:B------:R-:W-:Y:S02]  /*43b0*/  UIADD3 UR6, UR10, -0x4498517b, URZ ;  /* 0xbb67ae850a067890 */ /* 0x000fe4000fffe03f */
[----:B------:R-:W-:Y:S02]  /*43c0*/  UISETP.LT.AND UP0, UPT, UR5, UR18, UP0 ;  /* 0x000000120500728c */ /* 0x000fe40008701270 */
[----:B------:R-:W-:Y:S02]  /*43d0*/  UIADD3 UR5, UR11, -0x61c88647, URZ ;  /* 0x9e3779b90b057890 */ /* 0x000fe4000fffe03f */
[----:B------:R-:W-:Y:S02]  /*43e0*/  UIADD3 UR8, UR11, 0x3c6ef372, URZ ;  /* 0x3c6ef3720b087890 */ /* 0x000fe4000fffe03f */
[----:B------:R-:W-:Y:S01]  /*43f0*/  PLOP3.LUT P0, PT, PT, PT, UP0, 0x80, 0x0 ;  /* 0x000000000000781c */ /* 0x000fe20003f0f008 */
[----:B------:R-:W-:Y:S01]  /*4400*/  UISETP.GT.AND UP3, UPT, UR7, UR19, UPT ;  /* 0x000000130700728c */ /* 0x000fe2000bf64270 */
        /* <DEDUP_REMOVED lines=15> */
[----:B------:R-:W-:Y:S01]  /*4500*/  LDSM.16.M88.4 R156, [R170+0x1800] ;  /* 0x00180000aa9c783b */ /* 0x000fe20000000200 */
[-C--:B---3--:R-:W-:Y:S07]  /*4510*/  HMMA.16816.F32 R20, R32, R132.reuse, RZ ;  /* 0x000000842014723c */ /* 0x088fee00000018ff */
[----:B------:R-:W-:Y:S01]  /*4520*/  LDSM.16.M88.4 R160, [R168+0xb400] ;  /* 0x00b40000a8a0783b */ /* 0x000fe20000000200 */
[C---:B------:R-:W-:Y:S07]  /*4530*/  HMMA.16816.F32 R24, R28.reuse, R132, RZ ;  /* 0x000000841c18723c */ /* 0x040fee00000018ff */
[----:B------:R-:W-:Y:S01]  /*4540*/  LDSM.16.M88.4 R164, [R0+0x1800] ;  /* 0x0018000000a4783b */ /* 0x000fe20000000200 */
[-C--:B------:R-:W-:Y:S08]  /*4550*/  HMMA.16816.F32 R28, R28, R134.reuse, RZ ;  /* 0x000000861c1c723c */ /* 0x080ff000000018ff */
[----:B------:R-:W-:Y:S01]  /*4560*/  HMMA.16816.F32 R32, R32, R134, RZ ;  /* 0x000000862020723c */ /* 0x000fe200000018ff */
[----:B------:R-:W3:Y:S07]  /*4570*/  LDSM.16.M88.4 R132, [R170+0x1000] ;  /* 0x00100000aa84783b */ /* 0x000eee0000000200 */
[-C--:B----4-:R-:W-:Y:S08]  /*4580*/  HMMA.16816.F32 R4, R136, R140.reuse, R4 ;  /* 0x0000008c8804723c */ /* 0x090ff00000001804 */
[C---:B-1----:R-:W-:Y:S08]  /*4590*/  HMMA.16816.F32 R8, R144.reuse, R140, R8 ;  /* 0x0000008c9008723c */ /* 0x042ff00000001808 */
[-C--:B------:R-:W-:Y:S08]  /*45a0*/  HMMA.16816.F32 R12, R144, R142.reuse, R12 ;  /* 0x0000008e900c723c */ /* 0x080ff0000000180c */
[C---:B------:R-:W-:Y:S01]  /*45b0*/  HMMA.16816.F32 R16, R136.reuse, R142, R16 ;  /* 0x0000008e8810723c */ /* 0x040fe20000001810 */
[----:B------:R-:W-:Y:S07]  /*45c0*/  LDSM.16.M88.4 R140, [R0+0x1000] ;  /* 0x00100000008c783b */ /* 0x000fee0000000200 */
[-C--:B--2---:R-:W-:Y:S08]  /*45d0*/  HMMA.16816.F32 R20, R136, R148.reuse, R20 ;  /* 0x000000948814723c */ /* 0x084ff00000001814 */
        /* <DEDUP_REMOVED lines=22> */
[-C--:B--2---:R-:W-:Y:S08]  /*4740*/  HMMA.16816.F32 R20, R140, R136.reuse, R20 ;  /* 0x000000888c14723c */ /* 0x084ff00000001814 */
[C---:B------:R-:W-:Y:S08]  /*4750*/  HMMA.16816.F32 R24, R164.reuse, R136, R24 ;  /* 0x00000088a418723c */ /* 0x040ff00000001818 */
[-C--:B------:R-:W-:Y:S08]  /*4760*/  HMMA.16816.F32 R28, R164, R138.reuse, R28 ;  /* 0x0000008aa41c723c */ /* 0x080ff0000000181c */
[----:B------:R-:W-:Y:S01]  /*4770*/  HMMA.16816.F32 R32, R140, R138, R32 ;  /* 0x0000008a8c20723c */ /* 0x000fe20000001820 */
[----:B------:R1:W-:Y:S07]  /*4780*/  LDSM.16.M88.4 R136, [R0+0x2000] ;  /* 0x002000000088783b */ /* 0x0003ee0000000200 */
[-C--:B---3--:R-:W-:Y:S01]  /*4790*/  HMMA.16816.F32 R4, R132, R148.reuse, R4 ;  /* 0x000000948404723c */ /* 0x088fe20000001804 */
[----:B------:R-:W2:Y:S07]  /*47a0*/  LDSM.16.M88.4 R140, [R169+0xd000] ;  /* 0x00d00000a98c783b */ /* 0x000eae0000000200 */
[C---:B------:R-:W-:Y:S08]  /*47b0*/  HMMA.16816.F32 R8, R152.reuse, R148, R8 ;  /* 0x000000949808723c */ /* 0x040ff00000001808 */
[-C--:B------:R-:W-:Y:S01]  /*47c0*/  HMMA.16816.F32 R12, R152, R150.reuse, R12 ;  /* 0x00000096980c723c */ /* 0x080fe2000000180c */
[----:B-1----:R-:W-:Y:S04]  /*47d0*/  IMAD.U32 R0, RZ, RZ, UR7 ;  /* 0x00000007ff007e24 */ /* 0x002fe8000f8e00ff */
[----:B------:R-:W-:Y:S03]  /*47e0*/  IMAD R0, R0, 0x4, R242 ;  /* 0x0000000400007824 */ /* 0x000fe600078e02f2 */
        /* <DEDUP_REMOVED lines=11> */
[-C--:B------:R-:W-:Y:S07]  /*48a0*/  HMMA.16816.F32 R28, R152, R158.reuse, R28 ;  /* 0x0000009e981c723c */ /* 0x080fee000000181c */
[----:B------:R-:W-:Y:S01]  /*48b0*/  LOP3.LUT R153, R149, R234, RZ, 0x3c, !PT ;  /* 0x000000ea95997212 */ /* 0x000fe200078e3cff */
[----:B------:R-:W-:Y:S01]  /*48c0*/  HMMA.16816.F32 R32, R132, R158, R32 ;  /* 0x0000009e8420723c */ /* 0x000fe20000001820 */
[----:B------:R-:W-:Y:S01]  /*48d0*/  LOP3.LUT R152, R221, UR5, R148, 0x96, !PT ;  /* 0x00000005dd987c12 */ /* 0x000fe2000f8e9694 */
[----:B------:R-:W-:Y:S02]  /*48e0*/  UIADD3 UR5, UR10, 0x76cf5d0a, URZ ;  /* 0x76cf5d0a0a057890 */ /* 0x000fe4000fffe03f */
[----:B------:R-:W-:Y:S01]  /*48f0*/  LOP3.LUT R155, R220, UR8, RZ, 0x3c, !PT ;  /* 0x00000008dc9b7c12 */ /* 0x000fe2000f8e3cff */
[----:B------:R-:W-:Y:S01]  /*4900*/  IMAD.U32 R148, RZ, RZ, UR9 ;  /* 0x00000009ff947e24 */ /* 0x000fe2000f8e00ff */
[----:B------:R-:W-:Y:S01]  /*4910*/  @!P0 IADD3 R154, R196, 0x19, RZ ;  /* 0x00000019c49a8810 */ /* 0x000fe20007ffe0ff */
[----:B------:R-:W-:Y:S01]  /*4920*/  IMAD.U32 R134, RZ, RZ, UR21 ;  /* 0x00000015ff867e24 */ /* 0x000fe2000f8e00ff */
[-C--:B--2---:R-:W-:Y:S01]  /*4930*/  HMMA.16816.F32 R4, R136, R140.reuse, R4 ;  /* 0x0000008c8804723c */ /* 0x084fe20000001804 */
[----:B------:R-:W-:Y:S01]  /*4940*/  IMAD.WIDE.U32 R132, R151, -0x2daee0ad, RZ ;  /* 0xd2511f5397847825 */ /* 0x000fe200078e00ff */
[----:B------:R-:W-:Y:S02]  /*4950*/  UIADD3 UR8, UR11, 0x1715609d, URZ ;  /* 0x1715609d0b087890 */ /* 0x000fe4000fffe03f */
[----:B------:R-:W-:Y:S01]  /*4960*/  @!P0 IADD3 R134, -R134, 0x1, R218 ;  /* 0x0000000186868810 */ /* 0x000fe20007ffe1da */
[----:B------:R-:W-:Y:S01]  /*4970*/  IMAD.WIDE.U32 R162, R152, -0x2daee0ad, RZ ;  /* 0xd2511f5398a27825 */ /* 0x000fe200078e00ff */
[----:B------:R-:W-:Y:S02]  /*4980*/  @!P0 IADD3 R152, R196, 0x11, RZ ;  /* 0x00000011c4988810 */ /* 0x000fe40007ffe0ff */
[----:B------:R-:W-:Y:S01]  /*4990*/  LOP3.LUT R135, R0, R133, RZ, 0x3c, !PT ;  /* 0x0000008500877212 */ /* 0x000fe200078e3cff */
[C---:B------:R-:W-:Y:S03]  /*49a0*/  HMMA.16816.F32 R8, R144.reuse, R140, R8 ;  /* 0x0000008c9008723c */ /* 0x040fe60000001808 */
[----:B------:R-:W-:Y:S01]  /*49b0*/  @!P0 IADD3 R148, R148, UR18, R134 ;  /* 0x0000001294948c10 */ /* 0x000fe2000fffe086 */
[----:B------:R-:W-:Y:S01]  /*49c0*/  IMAD.WIDE.U32 R134, R135, -0x326172a9, RZ ;  /* 0xcd9e8d5787867825 */ /* 0x000fe200078e00ff */
[----:B------:R-:W-:Y:S02]  /*49d0*/  LOP3.LUT R149, R165, UR5, R132, 0x96, !PT ;  /* 0x00000005a5957c12 */ /* 0x000fe4000f8e9684 */
[C---:B------:R-:W-:Y:S01]  /*49e0*/  @!P0 IADD3 R151, R148.reuse, 0x8, RZ ;  /* 0x0000000894978810 */ /* 0x040fe20007ffe0ff */
[----:B------:R-:W-:Y:S01]  /*49f0*/  IMAD.WIDE.U32 R132, R153, -0x2daee0ad, RZ ;  /* 0xd2511f5399847825 */ /* 0x000fe200078e00ff */
[----:B------:R-:W-:Y:S01]  /*4a00*/  LOP3.LUT R160, R155, R135, RZ, 0x3c, !PT ;  /* 0x000000879ba07212 */ /* 0x000fe200078e3cff */
[-C--:B------:R-:W-:Y:S02]  /*4a10*/  HMMA.16816.F32 R12, R144, R142.reuse, R12 ;  /* 0x0000008e900c723c */ /* 0x080fe4000000180c */
[----:B------:R-:W-:Y:S01]  /*4a20*/  @!P0 IADD3 R150, R148, 0x20, RZ ;  /* 0x0000002094968810 */ /* 0x000fe20007ffe0ff */
[----:B------:R-:W-:Y:S01]  /*4a30*/  IMAD.WIDE.U32 R156, R149, -0x326172a9, RZ ;  /* 0xcd9e8d57959c7825 */ /* 0x000fe200078e00ff */
[----:B------:R-:W-:Y:S02]  /*4a40*/  LOP3.LUT R158, R0, R133, RZ, 0x3c, !PT ;  /* 0x00000085009e7212 */ /* 0x000fe400078e3cff */
[C---:B------:R-:W-:Y:S01]  /*4a50*/  @!P0 IADD3 R149, R148.reuse, 0x28, RZ ;  /* 0x0000002894958810 */ /* 0x040fe20007ffe0ff */
[----:B------:R-:W-:Y:S01]  /*4a60*/  FFMA.FTZ R7, R209, UR4, R7 ;  /* 0x00000004d1077c23 */ /* 0x000fe20008010007 */
[----:B------:R-:W-:Y:S01]  /*4a70*/  LOP3.LUT R159, R163, UR5, R132, 0x96, !PT ;  /* 0x00000005a39f7c12 */ /* 0x000fe2000f8e9684 */
[C---:B------:R-:W-:Y:S01]  /*4a80*/  HMMA.16816.F32 R16, R136.reuse, R142, R16 ;  /* 0x0000008e8810723c */ /* 0x040fe20000001810 */
[----:B------:R-:W-:Y:S02]  /*4a90*/  UIADD3 UR5, UR10, 0x32370b8f, URZ ;  /* 0x32370b8f0a057890 */ /* 0x000fe4000fffe03f */
[----:B------:R-:W-:Y:S01]  /*4aa0*/  @!P0 IMNMX R148, R148, UR18, PT ;  /* 0x0000001294948c17 */ /* 0x000fe2000b800200 */
[----:B------:R-:W-:Y:S01]  /*4ab0*/  FMUL.FTZ R141, R223, 1.4426950216293334961 ;  /* 0x3fb8aa3bdf8d7820 */ /* 0x000fe20000410000 */
[----:B------:R-:W-:Y:S01]  /*4ac0*/  LOP3.LUT R157, R157, UR6, R134, 0x96, !PT ;  /* 0x000000069d9d7c12 */ /* 0x000fe2000f8e9686 */
[----:B------:R-:W-:Y:S01]  /*4ad0*/  FFMA.FTZ R4, R208, UR4, R4 ;  /* 0x00000004d0047c23 */ /* 0x000fe20008010004 */
[-C--:B------:R-:W-:Y:S01]  /*4ae0*/  @!P0 ISETP.GE.AND P4, PT, R196, R148.reuse, PT ;  /* 0x00000094c400820c */ /* 0x080fe20003f86270 */
[----:B------:R-:W1:Y:S01]  /*4af0*/  LDSM.16.M88.4 R132, [R169+0xd400] ;  /* 0x00d40000a984783b */ /* 0x000e620000000200 */
[----:B------:R-:W-:Y:S02]  /*4b00*/  FSEL R141, R141, RZ, P6 ;  /* 0x000000ff8d8d7208 */ /* 0x000fe40003000000 */
[C---:B------:R-:W-:Y:S01]  /*4b10*/  FSETP.NEU.FTZ.AND P6, PT, R224.reuse, -INF , PT ;  /* 0xff800000e000780b */ /* 0x040fe20003fdd000 */
[----:B------:R-:W-:Y:S01]  /*4b20*/  FMUL.FTZ R142, R219, 1.4426950216293334961 ;  /* 0x3fb8aa3bdb8e7820 */ /* 0x000fe20000410000 */
[----:B------:R-:W-:Y:S01]  /*4b30*/  @!P0 IMNMX R149, R149, UR18, PT ;  /* 0x0000001295958c17 */ /* 0x000fe2000b800200 */
[----:B------:R-:W-:Y:S01]  /*4b40*/  FMUL.FTZ R140, R224, 1.4426950216293334961 ;  /* 0x3fb8aa3be08c7820 */ /* 0x000fe20000410000 */
[----:B------:R-:W-:Y:S01]  /*4b50*/  @!P0 FSEL R4, R4, -INF , !P4 ;  /* 0xff80000004048808 */ /* 0x000fe20006000000 */
[----:B------:R-:W-:Y:S01]  /*4b60*/  FFMA.FTZ R14, R210, UR4, R14 ;  /* 0x00000004d20e7c23 */ /* 0x000fe2000801000e */
[----:B------:R-:W-:Y:S01]  /*4b70*/  @!P0 IADD3 R0, R196, 0x1, RZ ;  /* 0x00000001c4008810 */ /* 0x000fe20007ffe0ff */
[----:B------:R-:W-:Y:S01]  /*4b80*/  FFMA.FTZ R15, R211, UR4, R15 ;  /* 0x00000004d30f7c23 */ /* 0x000fe2000801000f */
[----:B------:R-:W-:Y:S01]  /*4b90*/  @!P0 IMNMX R151, R151, UR18, PT ;  /* 0x0000001297978c17 */ /* 0x000fe2000b800200 */
[----:B------:R-:W-:Y:S01]  /*4ba0*/  FFMA.FTZ R4, R4, c[0x0][0x23c], -R141 ;  /* 0x00008f0004047a23 */ /* 0x000fe2000001088d */
[----:B------:R-:W-:Y:S01]  /*4bb0*/  @!P0 ISETP.GE.AND P2, PT, R0, R149, PT ;  /* 0x000000950000820c */ /* 0x000fe20003f46270 */
[C---:B------:R-:W-:Y:S01]  /*4bc0*/  FFMA.FTZ R9, R209.reuse, UR4, R9 ;  /* 0x00000004d1097c23 */ /* 0x040fe20008010009 */
[----:B------:R-:W-:Y:S01]  /*4bd0*/  @!P0 IMNMX R150, R150, UR18, PT ;  /* 0x0000001296968c17 */ /* 0x000fe2000b800200 */
[----:B------:R2:W3:Y:S01]  /*4be0*/  MUFU.EX2 R189, R4 ;  /* 0x0000000400bd7308 */ /* 0x0004e20000000800 */
[C---:B------:R-:W-:Y:S01]  /*4bf0*/  @!P0 ISETP.GE.AND P3, PT, R0.reuse, R148, PT ;  /* 0x000000940000820c */ /* 0x040fe20003f66270 */
[----:B------:R-:W-:Y:S01]  /*4c00*/  FFMA.FTZ R5, R209, UR4, R5 ;  /* 0x00000004d1057c23 */ /* 0x000fe20008010005 */
[CC--:B------:R-:W-:Y:S01]  /*4c10*/  @!P0 ISETP.GE.AND P1, PT, R0.reuse, R151.reuse, PT ;  /* 0x000000970000820c */ /* 0x0c0fe20003f26270 */
[----:B------:R-:W-:Y:S01]  /*4c20*/  FFMA.FTZ R17, R211, UR4, R17 ;  /* 0x00000004d3117c23 */ /* 0x000fe20008010011 */
[-C--:B------:R-:W-:Y:S01]  /*4c30*/  @!P0 ISETP.GE.AND P5, PT, R0, R150.reuse, PT ;  /* 0x000000960000820c */ /* 0x080fe20003fa6270 */
[----:B------:R-:W-:Y:S01]  /*4c40*/  FMUL.FTZ R0, R222, 1.4426950216293334961 ;  /* 0x3fb8aa3bde007820 */ /* 0x000fe20000410000 */
[----:B------:R-:W-:Y:S01]  /*4c50*/  @!P0 FSEL R5, R5, -INF , !P3 ;  /* 0xff80000005058808 */ /* 0x000fe20005800000 */
[----:B------:R-:W-:Y:S01]  /*4c60*/  FFMA.FTZ R6, R208, UR4, R6 ;  /* 0x00000004d0067c23 */ /* 0x000fe20008010006 */
[----:B------:R-:W-:Y:S01]  /*4c70*/  FSETP.NEU.FTZ.AND P3, PT, R222, -INF , PT ;  /* 0xff800000de00780b */ /* 0x000fe20003f7d000 */
[----:B------:R-:W-:Y:S01]  /*4c80*/  FFMA.FTZ R8, R208, UR4, R8 ;  /* 0x00000004d0087c23 */ /* 0x000fe20008010008 */
[----:B------:R-:W-:Y:S01]  /*4c90*/  FSETP.NEU.FTZ.AND P4, PT, R219, -INF , PT ;  /* 0xff800000db00780b */ /* 0x000fe20003f9d000 */
[----:B------:R-:W-:Y:S01]  /*4ca0*/  FFMA.FTZ R143, R5, c[0x0][0x23c], -R141 ;  /* 0x00008f00058f7a23 */ /* 0x000fe2000001088d */
[----:B------:R-:W-:Y:S01]  /*4cb0*/  FSEL R0, R0, RZ, P3 ;  /* 0x000000ff00007208 */ /* 0x000fe20001800000 */
[----:B------:R-:W-:Y:S01]  /*4cc0*/  FFMA.FTZ R10, R208, UR4, R10 ;  /* 0x00000004d00a7c23 */ /* 0x000fe2000801000a */
[C---:B------:R-:W-:Y:S01]  /*4cd0*/  @!P0 ISETP.GE.AND P3, PT, R196.reuse, R151, PT ;  /* 0x00000097c400820c */ /* 0x040fe20003f66270 */
[----:B------:R4:W-:Y:S01]  /*4ce0*/  MUFU.EX2 R186, R143 ;  /* 0x0000008f00ba7308 */ /* 0x0009e20000000800 */
[----:B------:R-:W-:Y:S01]  /*4cf0*/  @!P0 IADD3 R5, R196, 0x8, RZ ;  /* 0x00000008c4058810 */ /* 0x000fe20007ffe0ff */
[----:B------:R-:W-:Y:S01]  /*4d00*/  FFMA.FTZ R11, R209, UR4, R11 ;  /* 0x00000004d10b7c23 */ /* 0x000fe2000801000b */
[----:B------:R-:W-:Y:S01]  /*4d10*/  @!P0 FSEL R6, R6, -INF , !P3 ;  /* 0xff80000006068808 */ /* 0x000fe20005800000 */
[----:B------:R-:W-:Y:S01]  /*4d20*/  FFMA.FTZ R12, R210, UR4, R12 ;  /* 0x00000004d20c7c23 */ /* 0x000fe2000801000c */
[----:B------:R-:W-:Y:S01]  /*4d30*/  @!P0 ISETP.GE.AND P3, PT, R196, R150, PT ;  /* 0x00000096c400820c */ /* 0x000fe20003f66270 */
[----:B------:R-:W-:Y:S01]  /*4d40*/  FFMA.FTZ R13, R211, UR4, R13 ;  /* 0x00000004d30d7c23 */ /* 0x000fe2000801000d */
[----:B------:R-:W-:Y:S01]  /*4d50*/  FSEL R140, R140, RZ, P6 ;  /* 0x000000ff8c8c7208 */ /* 0x000fe20003000000 */
[-C--:B-1----:R-:W-:Y:S01]  /*4d60*/  HMMA.16816.F32 R20, R136, R132.reuse, R20 ;  /* 0x000000848814723c */ /* 0x082fe20000001814 */
[----:B------:R-:W-:Y:S01]  /*4d70*/  @!P0 FSEL R8, R8, -INF , !P3 ;  /* 0xff80000008088808 */ /* 0x000fe20005800000 */
[----:B------:R-:W-:Y:S01]  /*4d80*/  FFMA.FTZ R16, R210, UR4, R16 ;  /* 0x00000004d2107c23 */ /* 0x000fe20008010010 */
[----:B--2---:R-:W-:Y:S01]  /*4d90*/  FSEL R4, R142, RZ, P4 ;  /* 0x000000ff8e047208 */ /* 0x004fe20002000000 */
[----:B------:R-:W-:Y:S01]  /*4da0*/  FFMA.FTZ R6, R6, c[0x0][0x23c], -R140 ;  /* 0x00008f0006067a23 */ /* 0x000fe2000001088c */
[-C--:B------:R-:W-:Y:S01]  /*4db0*/  @!P0 ISETP.GE.AND P3, PT, R196, R149.reuse, PT ;  /* 0x00000095c400820c */ /* 0x080fe20003f66270 */
[----:B------:R-:W-:Y:S01]  /*4dc0*/  FFMA.FTZ R18, R210, UR4, R18 ;  /* 0x00000004d2127c23 */ /* 0x000fe20008010012 */
[----:B------:R-:W-:Y:S01]  /*4dd0*/  @!P0 IADD3 R142, R196, 0x9, RZ ;  /* 0x00000009c48e8810 */ /* 0x000fe20007ffe0ff */
[----:B------:R-:W-:Y:S01]  /*4de0*/  FFMA.FTZ R8, R8, c[0x0][0x23c], -R4 ;  /* 0x00008f0008087a23 */ /* 0x000fe20000010804 */
[----:B------:R-:W-:Y:S01]  /*4df0*/  @!P0 FSEL R7, R7, -INF , !P1 ;  /* 0xff80000007078808 */ /* 0x000fe20004800000 */
[C---:B------:R-:W-:Y:S01]  /*4e00*/  HMMA.16816.F32 R24, R144.reuse, R132, R24 ;  /* 0x000000849018723c */ /* 0x040fe20000001818 */
[----:B------:R-:W-:Y:S01]  /*4e10*/  @!P0 ISETP.GE.AND P6, PT, R5, R148, PT ;  /* 0x000000940500820c */ /* 0x000fe20003fc6270 */
[----:B------:R-:W-:Y:S01]  /*4e20*/  MUFU.EX2 R188, R6 ;  /* 0x0000000600bc7308 */ /* 0x000fe20000000800 */
[----:B------:R-:W-:Y:S01]  /*4e30*/  @!P0 FSEL R10, R10, -INF , !P3 ;  /* 0xff8000000a0a8808 */ /* 0x000fe20005800000 */
[----:B------:R-:W-:Y:S01]  /*4e40*/  FFMA.FTZ R7, R7, c[0x0][0x23c], -R140 ;  /* 0x00008f0007077a23 */ /* 0x000fe2000001088c */
[-C--:B------:R-:W-:Y:S01]  /*4e50*/  @!P0 ISETP.GE.AND P3, PT, R5, R150.reuse, PT ;  /* 0x000000960500820c */ /* 0x080fe20003f66270 */
[----:B------:R-:W-:Y:S01]  /*4e60*/  FFMA.FTZ R19, R211, UR4, R19 ;  /* 0x00000004d3137c23 */ /* 0x000fe20008010013 */
[----:B------:R-:W-:Y:S01]  /*4e70*/  @!P0 FSEL R11, R11, -INF , !P2 ;  /* 0xff8000000b0b8808 */ /* 0x000fe20005000000 */
[-C--:B------:R-:W-:Y:S01]  /*4e80*/  HMMA.16816.F32 R28, R144, R134.reuse, R28 ;  /* 0x00000086901c723c */ /* 0x080fe2000000181c */
[C---:B------:R-:W-:Y:S02]  /*4e90*/  @!P0 ISETP.GE.AND P2, PT, R142.reuse, R150, PT ;  /* 0x000000968e00820c */ /* 0x040fe40003f46270 */
[-C--:B------:R-:W-:Y:S01]  /*4ea0*/  @!P0 ISETP.GE.AND P4, PT, R142, R148.reuse, PT ;  /* 0x000000948e00820c */ /* 0x080fe20003f86270 */
[--C-:B------:R-:W-:Y:S01]  /*4eb0*/  FFMA.FTZ R10, R10, c[0x0][0x23c], -R0.reuse ;  /* 0x00008f000a0a7a23 */ /* 0x100fe20000010800 */
[----:B------:R-:W-:Y:S01]  /*4ec0*/  @!P0 FSEL R12, R12, -INF , !P3 ;  /* 0xff8000000c0c8808 */ /* 0x000fe20005800000 */
[----:B------:R-:W-:Y:S01]  /*4ed0*/  FFMA.FTZ R11, R11, c[0x0][0x23c], -R0 ;  /* 0x00008f000b0b7a23 */ /* 0x000fe20000010800 */
[----:B------:R-:W-:Y:S01]  /*4ee0*/  @!P0 FSEL R17, R17, -INF , !P4 ;  /* 0xff80000011118808 */ /* 0x000fe20006000000 */
[----:B------:R-:W-:Y:S01]  /*4ef0*/  HMMA.16816.F32 R32, R136, R134, R32 ;  /* 0x000000868820723c */ /* 0x000fe20000001820 */
[----:B------:R-:W-:Y:S01]  /*4f00*/  @!P0 ISETP.GE.AND P3, PT, R5, R149, PT ;  /* 0x000000950500820c */ /* 0x000fe20003f66270 */
[----:B------:R1:W2:Y:S01]  /*4f10*/  MUFU.EX2 R190, R7 ;  /* 0x0000000700be7308 */ /* 0x0002a20000000800 */
[----:B------:R-:W-:Y:S01]  /*4f20*/  @!P0 ISETP.GE.AND P4, PT, R142, R151, PT ;  /* 0x000000978e00820c */ /* 0x000fe20003f86270 */
[--C-:B------:R-:W-:Y:S01]  /*4f30*/  FFMA.FTZ R12, R12, c[0x0][0x23c], -R4.reuse ;  /* 0x00008f000c0c7a23 */ /* 0x100fe20000010804 */
[----:B------:R-:W-:Y:S01]  /*4f40*/  @!P0 FSEL R13, R13, -INF , !P2 ;  /* 0xff8000000d0d8808 */ /* 0x000fe20005000000 */
[----:B------:R-:W-:Y:S01]  /*4f50*/  IMAD.WIDE.U32 R132, R157, -0x2daee0ad, RZ ;  /* 0xd2511f539d847825 */ /* 0x000fe200078e00ff */
[----:B------:R-:W-:Y:S02]  /*4f60*/  @!P0 ISETP.GE.AND P2, PT, R142, R149, PT ;  /* 0x000000958e00820c */ /* 0x000fe40003f46270 */
[----:B------:R-:W-:Y:S03]  /*4f70*/  @!P0 FSEL R14, R14, -INF , !P3 ;  /* 0xff8000000e0e8808 */ /* 0x000fe60005800000 */
[----:B------:R-:W-:Y:S01]  /*4f80*/  @!P0 FSEL R15, R15, -INF , !P2 ;  /* 0xff8000000f0f8808 */ /* 0x000fe20005000000 */
[----:B------:R-:W-:Y:S01]  /*4f90*/  FFMA.FTZ R13, R13, c[0x0][0x23c], -R4 ;  /* 0x00008f000d0d7a23 */ /* 0x000fe20000010804 */
[----:B----4-:R-:W-:Y:S01]  /*4fa0*/  @!P0 IADD3 R143, R196, 0x10, RZ ;  /* 0x00000010c48f8810 */ /* 0x010fe20007ffe0ff */
[--C-:B------:R-:W-:Y:S01]  /*4fb0*/  FFMA.FTZ R14, R14, c[0x0][0x23c], -R0.reuse ;  /* 0x00008f000e0e7a23 */ /* 0x100fe20000010800 */
[----:B------:R-:W-:Y:S01]  /*4fc0*/  @!P0 FSEL R16, R16, -INF , !P6 ;  /* 0xff80000010108808 */ /* 0x000fe20007000000 */
[----:B------:R-:W-:Y:S01]  /*4fd0*/  FFMA.FTZ R15, R15, c[0x0][0x23c], -R0 ;  /* 0x00008f000f0f7a23 */ /* 0x000fe20000010800 */
[----:B------:R-:W-:Y:S01]  /*4fe0*/  @!P0 ISETP.GE.AND P1, PT, R143, R148, PT ;  /* 0x000000948f00820c */ /* 0x000fe20003f26270 */
[----:B------:R-:W-:Y:S01]  /*4ff0*/  MUFU.EX2 R185, R14 ;  /* 0x0000000e00b97308 */ /* 0x000fe20000000800 */
[-C--:B------:R-:W-:Y:S01]  /*5000*/  @!P0 ISETP.GE.AND P6, PT, R5, R151.reuse, PT ;  /* 0x000000970500820c */ /* 0x080fe20003fc6270 */
[----:B------:R-:W-:Y:S01]  /*5010*/  FFMA.FTZ R20, R212, UR4, R20 ;  /* 0x00000004d4147c23 */ /* 0x000fe20008010014 */
[----:B------:R-:W-:Y:S01]  /*5020*/  @!P0 FSEL R19, R19, -INF , !P4 ;  /* 0xff80000013138808 */ /* 0x000fe20006000000 */
[C---:B------:R-:W-:Y:S01]  /*5030*/  FFMA.FTZ R31, R215.reuse, UR4, R31 ;  /* 0x00000004d71f7c23 */ /* 0x040fe2000801001f */
[----:B------:R-:W-:Y:S01]  /*5040*/  @!P0 FSEL R18, R18, -INF , !P6 ;  /* 0xff80000012128808 */ /* 0x000fe20007000000 */
[----:B------:R-:W-:Y:S01]  /*5050*/  FFMA.FTZ R33, R215, UR4, R33 ;  /* 0x00000004d7217c23 */ /* 0x000fe20008010021 */
[----:B------:R-:W-:Y:S01]  /*5060*/  @!P0 FSEL R20, R20, -INF , !P1 ;  /* 0xff80000014148808 */ /* 0x000fe20004800000 */
[----:B-1----:R-:W-:Y:S01]  /*5070*/  IMAD.WIDE.U32 R6, R158, -0x326172a9, RZ ;  /* 0xcd9e8d579e067825 */ /* 0x002fe200078e00ff */
[C---:B------:R-:W-:Y:S01]  /*5080*/  @!P0 ISETP.GE.AND P6, PT, R143.reuse, R151, PT ;  /* 0x000000978f00820c */ /* 0x040fe20003fc6270 */
[----:B------:R1:W-:Y:S01]  /*5090*/  MUFU.EX2 R187, R15 ;  /* 0x0000000f00bb7308 */ /* 0x0003e20000000800 */
[C---:B------:R-:W-:Y:S01]  /*50a0*/  @!P0 ISETP.GE.AND P1, PT, R143.reuse, R149, PT ;  /* 0x000000958f00820c */ /* 0x040fe20003f26270 */
[--C-:B------:R-:W-:Y:S01]  /*50b0*/  FFMA.FTZ R18, R18, c[0x0][0x23c], -R140.reuse ;  /* 0x00008f0012127a23 */ /* 0x100fe2000001088c */
[----:B------:R-:W-:Y:S01]  /*50c0*/  @!P0 ISETP.GE.AND P4, PT, R143, R150, PT ;  /* 0x000000968f00820c */ /* 0x000fe20003f86270 */
[----:B------:R-:W-:Y:S01]  /*50d0*/  IMAD.WIDE.U32 R142, R159, -0x326172a9, RZ ;  /* 0xcd9e8d579f8e7825 */ /* 0x000fe200078e00ff */
[----:B------:R-:W-:Y:S02]  /*50e0*/  @!P0 FSEL R9, R9, -INF , !P5 ;  /* 0xff80000009098808 */ /* 0x000fe40006800000 */
[-C--:B------:R-:W-:Y:S01]  /*50f0*/  @!P0 ISETP.GE.AND P5, PT, R152, R148.reuse, PT ;  /* 0x000000949800820c */ /* 0x080fe20003fa6270 */
[----:B------:R-:W-:Y:S01]  /*5100*/  FFMA.FTZ R19, R19, c[0x0][0x23c], -R140 ;  /* 0x00008f0013137a23 */ /* 0x000fe2000001088c */
[----:B------:R-:W-:Y:S01]  /*5110*/  LOP3.LUT R5, R143, UR6, R6, 0x96, !PT ;  /* 0x000000068f057c12 */ /* 0x000fe2000f8e9606 */
[----:B------:R4:W-:Y:S01]  /*5120*/  MUFU.EX2 R193, R8 ;  /* 0x0000000800c17308 */ /* 0x0009e20000000800 */
[----:B------:R-:W-:Y:S01]  /*5130*/  @!P0 IADD3 R153, R196, 0x18, RZ ;  /* 0x00000018c4998810 */ /* 0x000fe20007ffe0ff */
[----:B------:R-:W-:Y:S01]  /*5140*/  FFMA.FTZ R9, R9, c[0x0][0x23c], -R4 ;  /* 0x00008f0009097a23 */ /* 0x000fe20000010804 */
[-C--:B------:R-:W-:Y:S01]  /*5150*/  @!P0 ISETP.GE.AND P2, PT, R154, R148.reuse, PT ;  /* 0x000000949a00820c */ /* 0x080fe20003f46270 */
[----:B------:R-:W-:Y:S01]  /*5160*/  FFMA.FTZ R20, R20, c[0x0][0x23c], -R141 ;  /* 0x00008f0014147a23 */ /* 0x000fe2000001088d */
[----:B------:R-:W-:Y:S01]  /*5170*/  @!P0 ISETP.GE.AND P3, PT, R153, R148, PT ;  /* 0x000000949900820c */ /* 0x000fe20003f66270 */
[----:B------:R-:W-:Y:S01]  /*5180*/  FFMA.FTZ R29, R215, UR4, R29 ;  /* 0x00000004d71d7c23 */ /* 0x000fe2000801001d */
[----:B------:R-:W-:Y:S01]  /*5190*/  @!P0 FSEL R33, R33, -INF , !P2 ;  /* 0xff80000021218808 */ /* 0x000fe20005000000 */
[----:B------:R-:W-:Y:S01]  /*51a0*/  FFMA.FTZ R35, R215, UR4, R35 ;  /* 0x00000004d7237c23 */ /* 0x000fe20008010023 */
[----:B------:R-:W-:Y:S01]  /*51b0*/  UIADD3 UR6, UR10, -0x126145ec, URZ ;  /* 0xed9eba140a067890 */ /* 0x000fe2000fffe03f */
[----:B------:R2:W-:Y:S01]  /*51c0*/  MUFU.EX2 R192, R9 ;  /* 0x0000000900c07308 */ /* 0x0005e20000000800 */
[C---:B------:R-:W-:Y:S02]  /*51d0*/  FFMA.FTZ R30, R214.reuse, UR4, R30 ;  /* 0x00000004d61e7c23 */ /* 0x040fe4000801001e */
[----:B------:R-:W-:Y:S02]  /*51e0*/  FFMA.FTZ R32, R214, UR4, R32 ;  /* 0x00000004d6207c23 */ /* 0x000fe40008010020 */
[----:B-1----:R-:W-:Y:S03]  /*51f0*/  IMAD.WIDE.U32 R14, R5, -0x2daee0ad, RZ ;  /* 0xd2511f53050e7825 */ /* 0x002fe600078e00ff */
[----:B------:R-:W-:Y:S01]  /*5200*/  @!P0 FSEL R32, R32, -INF , !P3 ;  /* 0xff80000020208808 */ /* 0x000fe20005800000 */
[--C-:B------:R-:W-:Y:S01]  /*5210*/  FFMA.FTZ R5, R16, c[0x0][0x23c], -R141.reuse ;  /* 0x00008f0010057a23 */ /* 0x100fe2000001088d */
[----:B------:R1:W-:Y:S01]  /*5220*/  MUFU.EX2 R194, R10 ;  /* 0x0000000a00c27308 */ /* 0x0003e20000000800 */
[----:B------:R-:W-:Y:S02]  /*5230*/  FFMA.FTZ R28, R214, UR4, R28 ;  /* 0x00000004d61c7c23 */ /* 0x000fe4000801001c */
[----:B------:R-:W-:Y:S01]  /*5240*/  FFMA.FTZ R32, R32, c[0x0][0x23c], -R141 ;  /* 0x00008f0020207a23 */ /* 0x000fe2000001088d */
[----:B----4-:R-:W-:Y:S01]  /*5250*/  LOP3.LUT R8, R155, R7, RZ, 0x3c, !PT ;  /* 0x000000079b087212 */ /* 0x010fe200078e3cff */
[----:B------:R-:W-:Y:S04]  /*5260*/  IMAD.WIDE.U32 R6, R160, -0x2daee0ad, RZ ;  /* 0xd2511f53a0067825 */ /* 0x000fe800078e00ff */
[----:B------:R-:W-:Y:S01]  /*5270*/  FFMA.FTZ R34, R214, UR4, R34 ;  /* 0x00000004d6227c23 */ /* 0x000fe20008010022 */
[----:B------:R-:W-:Y:S01]  /*5280*/  LOP3.LUT R7, R7, UR5, R164, 0x96, !PT ;  /* 0x0000000507077c12 */ /* 0x000fe2000f8e96a4 */
[----:B------:R4:W-:Y:S01]  /*5290*/  MUFU.EX2 R182, R5 ;  /* 0x0000000500b67308 */ /* 0x0009e20000000800 */
[----:B------:R-:W-:Y:S01]  /*52a0*/  LOP3.LUT R144, R133, UR6, R6, 0x96, !PT ;  /* 0x0000000685907c12 */ /* 0x000fe2000f8e9606 */
[----:B------:R-:W-:Y:S02]  /*52b0*/  FFMA.FTZ R21, R213, UR4, R21 ;  /* 0x00000004d5157c23 */ /* 0x000fe40008010015 */
[----:B--2---:R-:W-:Y:S03]  /*52c0*/  IMAD.WIDE.U32 R8, R8, -0x2daee0ad, RZ ;  /* 0xd2511f5308087825 */ /* 0x004fe600078e00ff */
[----:B------:R-:W-:Y:S01]  /*52d0*/  @!P0 FSEL R21, R21, -INF , !P5 ;  /* 0xff80000015158808 */ /* 0x000fe20006800000 */
[----:B------:R-:W-:Y:S01]  /*52e0*/  IMAD.WIDE.U32 R144, R144, -0x326172a9, RZ ;  /* 0xcd9e8d5790907825 */ /* 0x000fe200078e00ff */
[----:B------:R-:W-:Y:S01]  /*52f0*/  LOP3.LUT R16, R15, UR6, R8, 0x96, !PT ;  /* 0x000000060f107c12 */ /* 0x000fe2000f8e9608 */
[----:B------:R2:W-:Y:S01]  /*5300*/  MUFU.EX2 R191, R11 ;  /* 0x0000000b00bf7308 */ /* 0x0005e20000000800 */
[----:B------:R-:W-:Y:S01]  /*5310*/  @!P0 ISETP.GE.AND P5, PT, R152, R151, PT ;  /* 0x000000979800820c */ /* 0x000fe20003fa6270 */
[----:B------:R-:W-:Y:S01]  /*5320*/  UIADD3 UR6, UR10, -0x56f99767, URZ ;  /* 0xa90668990a067890 */ /* 0x000fe2000fffe03f */
[----:B-1----:R-:W-:Y:S01]  /*5330*/  LOP3.LUT R10, R9, UR5, R162, 0x96, !PT ;  /* 0x00000005090a7c12 */ /* 0x002fe2000f8e96a2 */
[----:B------:R-:W-:Y:S01]  /*5340*/  UIADD3 UR5, UR11, 0x78dde6e4, URZ ;  /* 0x78dde6e40b057890 */ /* 0x000fe2000fffe03f */
[----:B------:R-:W-:Y:S04]  /*5350*/  IMAD.WIDE.U32 R6, R7, -0x326172a9, RZ ;  /* 0xcd9e8d5707067825 */ /* 0x000fe800078e00ff */
[--C-:B------:R-:W-:Y:S01]  /*5360*/  FFMA.FTZ R21, R21, c[0x0][0x23c], -R141.reuse ;  /* 0x00008f0015157a23 */ /* 0x100fe2000001088d */
[----:B------:R-:W-:Y:S01]  /*5370*/  LOP3.LUT R8, R145, UR8, R6, 0x96, !PT ;  /* 0x0000000891087c12 */ /* 0x000fe2000f8e9606 */
[----:B------:R1:W-:Y:S01]  /*5380*/  MUFU.EX2 R184, R12 ;  /* 0x0000000c00b87308 */ /* 0x0003e20000000800 */
[----:B------:R-:W-:Y:S02]  /*5390*/  FFMA.FTZ R22, R212, UR4, R22 ;  /* 0x00000004d4167c23 */ /* 0x000fe40008010016 */
[--C-:B----4-:R-:W-:Y:S02]  /*53a0*/  FFMA.FTZ R5, R17, c[0x0][0x23c], -R141.reuse ;  /* 0x00008f0011057a23 */ /* 0x110fe4000001088d */
[----:B------:R-:W-:Y:S01]  /*53b0*/  IMAD.WIDE.U32 R16, R16, -0x326172a9, RZ ;  /* 0xcd9e8d5710107825 */ /* 0x000fe200078e00ff */
[----:B------:R-:W-:Y:S02]  /*53c0*/  @!P0 FSEL R22, R22, -INF , !P6 ;  /* 0xff80000016168808 */ /* 0x000fe40007000000 */
[-C--:B------:R-:W-:Y:S01]  /*53d0*/  @!P0 ISETP.GE.AND P6, PT, R152, R150.reuse, PT ;  /* 0x000000969800820c */ /* 0x080fe20003fc6270 */
[----:B------:R-:W-:Y:S01]  /*53e0*/  FFMA.FTZ R141, R33, c[0x0][0x23c], -R141 ;  /* 0x00008f00218d7a23 */ /* 0x000fe2000001088d */
[----:B------:R4:W-:Y:S01]  /*53f0*/  MUFU.EX2 R183, R13 ;  /* 0x0000000d00b77308 */ /* 0x0009e20000000800 */
[----:B------:R-:W-:Y:S04]  /*5400*/  IMAD.WIDE.U32 R8, R8, -0x2daee0ad, RZ ;  /* 0xd2511f5308087825 */ /* 0x000fe800078e00ff */
[----:B--2---:R-:W-:Y:S01]  /*5410*/  IMAD.WIDE.U32 R10, R10, -0x326172a9, RZ ;  /* 0xcd9e8d570a0a7825 */ /* 0x004fe200078e00ff */
[----:B------:R-:W-:Y:S03]  /*5420*/  SHF.R.U32.HI R147, RZ, 0x10, R8 ;  /* 0x00000010ff937819 */ /* 0x000fe60000011608 */
[----:B------:R-:W-:Y:S01]  /*5430*/  FFMA.FTZ R22, R22, c[0x0][0x23c], -R140 ;  /* 0x00008f0016167a23 */ /* 0x000fe2000001088c */
[----:B------:R-:W-:Y:S01]  /*5440*/  LOP3.LUT R11, R11, UR5, R142, 0x96, !PT ;  /* 0x000000050b0b7c12 */ /* 0x000fe2000f8e968e */
[----:B------:R2:W-:Y:S01]  /*5450*/  MUFU.EX2 R180, R5 ;  /* 0x0000000500b47308 */ /* 0x0005e20000000800 */
[----:B------:R-:W-:Y:S01]  /*5460*/  LOP3.LUT R6, R17, UR8, R10, 0x96, !PT ;  /* 0x0000000811067c12 */ /* 0x000fe2000f8e960a */
[----:B------:R-:W-:Y:S01]  /*5470*/  FFMA.FTZ R23, R213, UR4, R23 ;  /* 0x00000004d5177c23 */ /* 0x000fe20008010017 */
[----:B-1----:R-:W-:Y:S01]  /*5480*/  LOP3.LUT R12, R7, UR5, R156, 0x96, !PT ;  /* 0x00000005070c7c12 */ /* 0x002fe2000f8e969c */
[----:B------:R-:W-:Y:S01]  /*5490*/  IMAD.WIDE.U32 R10, R11, -0x2daee0ad, RZ ;  /* 0xd2511f530b0a7825 */ /* 0x000fe200078e00ff */
[----:B------:R-:W-:Y:S01]  /*54a0*/  UIADD3 UR5, UR10, 0x646e171e, URZ ;  /* 0x646e171e0a057890 */ /* 0x000fe2000fffe03f */
[----:B------:R-:W-:Y:S02]  /*54b0*/  LOP3.LUT R142, R8, 0xffff, RZ, 0xc0, !PT ;  /* 0x0000ffff088e7812 */ /* 0x000fe400078ec0ff */
[----:B------:R-:W-:Y:S01]  /*54c0*/  IMAD.WIDE.U32 R6, R6, -0x2daee0ad, RZ ;  /* 0xd2511f5306067825 */ /* 0x000fe200078e00ff */
[----:B------:R-:W-:Y:S01]  /*54d0*/  LOP3.LUT R14, R11, UR6, R14, 0x96, !PT ;  /* 0x000000060b0e7c12 */ /* 0x000fe2000f8e960e */
[----:B------:R-:W-:Y:S01]  /*54e0*/  MUFU.EX2 R181, R18 ;  /* 0x0000001200b57308 */ /* 0x000fe20000000800 */
[----:B------:R-:W-:Y:S01]  /*54f0*/  @!P0 FSEL R23, R23, -INF , !P5 ;  /* 0xff80000017178808 */ /* 0x000fe20006800000 */
[----:B------:R-:W-:Y:S01]  /*5500*/  FFMA.FTZ R26, R212, UR4, R26 ;  /* 0x00000004d41a7c23 */ /* 0x000fe2000801001a */
[-C--:B------:R-:W-:Y:S01]  /*5510*/  @!P0 ISETP.GE.AND P5, PT, R152, R149.reuse, PT ;  /* 0x000000959800820c */ /* 0x080fe20003fa6270 */
[----:B----4-:R-:W-:Y:S01]  /*5520*/  IMAD.WIDE.U32 R12, R12, -0x2daee0ad, RZ ;  /* 0xd2511f530c0c7825 */ /* 0x010fe200078e00ff */
[----:B------:R-:W-:Y:S02]  /*5530*/  LOP3.LUT R133, R6, 0xff, RZ, 0xc0, !PT ;  /* 0x000000ff06857812 */ /* 0x000fe400078ec0ff */
[----:B------:R-:W-:Y:S01]  /*5540*/  SHF.R.U32.HI R145, RZ, 0x18, R6 ;  /* 0x00000018ff917819 */ /* 0x000fe20000011606 */
[----:B------:R-:W-:Y:S01]  /*5550*/  FFMA.FTZ R27, R213, UR4, R27 ;  /* 0x00000004d51b7c23 */ /* 0x000fe2000801001b */
[----:B------:R-:W-:Y:S01]  /*5560*/  LOP3.LUT R132, R13, UR6, R132, 0x96, !PT ;  /* 0x000000060d847c12 */ /* 0x000fe2000f8e9684 */
[----:B------:R-:W-:Y:S01]  /*5570*/  UIADD3 UR6, UR11, -0x4ab325aa, URZ ;  /* 0xb54cda560b067890 */ /* 0x000fe2000fffe03f */
[----:B------:R-:W-:Y:S01]  /*5580*/  LOP3.LUT R12, R9, UR5, R12, 0x96, !PT ;  /* 0x00000005090c7c12 */ /* 0x000fe2000f8e960c */
[----:B------:R1:W-:Y:S01]  /*5590*/  MUFU.EX2 R167, R19 ;  /* 0x0000001300a77308 */ /* 0x0003e20000000800 */
[----:B------:R-:W-:Y:S01]  /*55a0*/  LOP3.LUT R13, R8, 0xff, RZ, 0xc0, !PT ;  /* 0x000000ff080d7812 */ /* 0x000fe200078ec0ff */
[----:B------:R-:W-:Y:S01]  /*55b0*/  FFMA.FTZ R24, R212, UR4, R24 ;  /* 0x00000004d4187c23 */ /* 0x000fe20008010018 */
[----:B--2---:R-:W-:Y:S01]  /*55c0*/  SHF.R.U32.HI R5, RZ, 0x18, R8 ;  /* 0x00000018ff057819 */ /* 0x004fe20000011608 */
[----:B------:R-:W-:Y:S01]  /*55d0*/  IMAD.WIDE.U32 R8, R132, -0x326172a9, RZ ;  /* 0xcd9e8d5784087825 */ /* 0x000fe200078e00ff */
[----:B------:R-:W-:Y:S02]  /*55e0*/  LOP3.LUT R143, R6, 0xffff, RZ, 0xc0, !PT ;  /* 0x0000ffff068f7812 */ /* 0x000fe400078ec0ff */
[----:B------:R-:W-:Y:S01]  /*55f0*/  SHF.R.U32.HI R146, RZ, 0x10, R6 ;  /* 0x00000010ff927819 */ /* 0x000fe20000011606 */
[----:B------:R-:W-:Y:S01]  /*5600*/  FFMA.FTZ R25, R213, UR4, R25 ;  /* 0x00000004d5197c23 */ /* 0x000fe20008010019 */
[----:B------:R-:W-:Y:S01]  /*5610*/  LOP3.LUT R11, R7, UR5, R10, 0x96, !PT ;  /* 0x00000005070b7c12 */ /* 0x000fe2000f8e960a */
[----:B------:R-:W-:Y:S01]  /*5620*/  IMAD.WIDE.U32 R6, R14, -0x326172a9, RZ ;  /* 0xcd9e8d570e067825 */ /* 0x000fe200078e00ff */
[----:B------:R-:W-:Y:S01]  /*5630*/  LOP3.LUT R10, R9, UR6, R144, 0x96, !PT ;  /* 0x00000006090a7c12 */ /* 0x000fe2000f8e9690 */
[----:B------:R2:W-:Y:S01]  /*5640*/  MUFU.EX2 R164, R20 ;  /* 0x0000001400a47308 */ /* 0x0005e20000000800 */
[----:B------:R-:W-:Y:S01]  /*5650*/  @!P0 FSEL R26, R26, -INF , !P1 ;  /* 0xff8000001a1a8808 */ /* 0x000fe20004800000 */
[----:B------:R-:W-:Y:S01]  /*5660*/  ULDC.U8 UR5, c[0x0][0x2d8] ;  /* 0x0000b60000057ab9 */ /* 0x000fe20000000000 */
[-C--:B------:R-:W-:Y:S01]  /*5670*/  @!P0 ISETP.GE.AND P1, PT, R153, R149.reuse, PT ;  /* 0x000000959900820c */ /* 0x080fe20003f26270 */
[----:B------:R-:W-:Y:S01]  /*5680*/  FFMA.FTZ R23, R23, c[0x0][0x23c], -R140 ;  /* 0x00008f0017177a23 */ /* 0x000fe2000001088c */
[----:B------:R-:W-:Y:S01]  /*5690*/  @!P0 FSEL R27, R27, -INF , !P5 ;  /* 0xff8000001b1b8808 */ /* 0x000fe20006800000 */
[--C-:B------:R-:W-:Y:S01]  /*56a0*/  FFMA.FTZ R26, R26, c[0x0][0x23c], -R0.reuse ;  /* 0x00008f001a1a7a23 */ /* 0x100fe20000010800 */
[----:B------:R-:W-:Y:S02]  /*56b0*/  @!P0 ISETP.GE.AND P5, PT, R154, R149, PT ;  /* 0x000000959a00820c */ /* 0x000fe40003fa6270 */
[----:B------:R-:W-:Y:S01]  /*56c0*/  @!P0 FSEL R30, R30, -INF , !P1 ;  /* 0xff8000001e1e8808 */ /* 0x000fe20004800000 */
[----:B------:R-:W-:Y:S01]  /*56d0*/  MUFU.EX2 R160, R21 ;  /* 0x0000001500a07308 */ /* 0x000fe20000000800 */
[----:B------:R-:W-:Y:S01]  /*56e0*/  @!P0 FSEL R31, R31, -INF , !P5 ;  /* 0xff8000001f1f8808 */ /* 0x000fe20006800000 */
[--C-:B------:R-:W-:Y:S01]  /*56f0*/  FFMA.FTZ R27, R27, c[0x0][0x23c], -R0.reuse ;  /* 0x00008f001b1b7a23 */ /* 0x100fe20000010800 */
[----:B------:R-:W-:Y:S01]  /*5700*/  ISETP.LE.U32.AND P5, PT, R5, UR5, PT ;  /* 0x0000000505007c0c */ /* 0x000fe2000bfa3070 */
[----:B------:R-:W-:Y:S01]  /*5710*/  FFMA.FTZ R30, R30, c[0x0][0x23c], -R0 ;  /* 0x00008f001e1e7a23 */ /* 0x000fe20000010800 */
[----:B------:R-:W-:Y:S01]  /*5720*/  LOP3.LUT R5, R7, UR6, R16, 0x96, !PT ;  /* 0x0000000607057c12 */ /* 0x000fe2000f8e9610 */
[----:B------:R-:W-:Y:S01]  /*5730*/  FFMA.FTZ R0, R31, c[0x0][0x23c], -R0 ;  /* 0x00008f001f007a23 */ /* 0x000fe20000010800 */
[----:B------:R-:W-:Y:S02]  /*5740*/  ISETP.LE.U32.AND P1, PT, R13, UR5, PT ;  /* 0x000000050d007c0c */ /* 0x000fe4000bf23070 */
[----:B------:R-:W-:Y:S01]  /*5750*/  LOP3.LUT R13, R6, 0xffff, RZ, 0xc0, !PT ;  /* 0x0000ffff060d7812 */ /* 0x000fe200078ec0ff */
[----:B------:R-:W-:Y:S01]  /*5760*/  MUFU.EX2 R162, R22 ;  /* 0x0000001600a27308 */ /* 0x000fe20000000800 */
[----:B------:R-:W-:Y:S02]  /*5770*/  LOP3.LUT R7, R10, 0xff, RZ, 0xc0, !PT ;  /* 0x000000ff0a077812 */ /* 0x000fe400078ec0ff */
[----:B------:R-:W-:Y:S02]  /*5780*/  LOP3.LUT R17, R8, 0xffff, RZ, 0xc0, !PT ;  /* 0x0000ffff08117812 */ /* 0x000fe400078ec0ff */
[--C-:B------:R-:W-:Y:S02]  /*5790*/  SHF.R.U32.HI R9, RZ, 0x10, R6.reuse ;  /* 0x00000010ff097819 */ /* 0x100fe40000011606 */
[----:B------:R-:W-:Y:S02]  /*57a0*/  LOP3.LUT R14, R6, 0xff, RZ, 0xc0, !PT ;  /* 0x000000ff060e7812 */ /* 0x000fe400078ec0ff */
[----:B------:R-:W-:Y:S01]  /*57b0*/  SHF.R.U32.HI R15, RZ, 0x18, R6 ;  /* 0x00000018ff0f7819 */ /* 0x000fe20000011606 */
[----:B------:R-:W-:Y:S01]  /*57c0*/  MUFU.EX2 R152, R141 ;  /* 0x0000008d00987308 */ /* 0x000fe20000000800 */
[----:B------:R-:W-:Y:S02]  /*57d0*/  ISETP.LE.U32.AND P3, PT, R7, UR5, PT ;  /* 0x0000000507007c0c */ /* 0x000fe4000bf63070 */
[--C-:B------:R-:W-:Y:S02]  /*57e0*/  SHF.R.U32.HI R6, RZ, 0x18, R10.reuse ;  /* 0x00000018ff067819 */ /* 0x100fe4000001160a */
[----:B------:R-:W-:Y:S02]  /*57f0*/  SHF.R.U32.HI R7, RZ, 0x10, R10 ;  /* 0x00000010ff077819 */ /* 0x000fe4000001160a */
[----:B------:R-:W-:Y:S02]  /*5800*/  LOP3.LUT R10, R10, 0xffff, RZ, 0xc0, !PT ;  /* 0x0000ffff0a0a7812 */ /* 0x000fe400078ec0ff */
[----:B------:R-:W-:Y:S01]  /*5810*/  @!P0 FSEL R24, R24, -INF , !P4 ;  /* 0xff80000018188808 */ /* 0x000fe20006000000 */
[----:B------:R-:W-:Y:S01]  /*5820*/  MUFU.EX2 R155, R0 ;  /* 0x00000000009b7308 */ /* 0x000fe20000000800 */
[-C--:B------:R-:W-:Y:S02]  /*5830*/  @!P0 ISETP.GE.AND P4, PT, R153, R150.reuse, PT ;  /* 0x000000969900820c */ /* 0x080fe40003f86270 */
[----:B------:R-:W-:Y:S01]  /*5840*/  ISETP.LE.U32.AND P2, PT, R6, UR5, PT ;  /* 0x0000000506007c0c */ /* 0x000fe2000bf43070 */
[----:B------:R-:W-:Y:S01]  /*5850*/  FFMA.FTZ R24, R24, c[0x0][0x23c], -R4 ;  /* 0x00008f0018187a23 */ /* 0x000fe20000010804 */
[----:B------:R-:W-:Y:S01]  /*5860*/  @!P0 FSEL R25, R25, -INF , !P6 ;  /* 0xff80000019198808 */ /* 0x000fe20007000000 */
[----:B---3--:R-:W-:Y:S01]  /*5870*/  @!P3 FADD.FTZ R189, -R189, -RZ ;  /* 0x800000ffbdbdb221 */ /* 0x008fe20000010100 */
[C---:B------:R-:W-:Y:S02]  /*5880*/  @!P0 ISETP.GE.AND P6, PT, R154.reuse, R150, PT ;  /* 0x000000969a00820c */ /* 0x040fe40003fc6270 */
[----:B------:R-:W-:Y:S01]  /*5890*/  SHF.R.U32.HI R6, RZ, 0x8, R10 ;  /* 0x00000008ff067819 */ /* 0x000fe2000001160a */
[--C-:B------:R-:W-:Y:S01]  /*58a0*/  FFMA.FTZ R25, R25, c[0x0][0x23c], -R4.reuse ;  /* 0x00008f0019197a23 */ /* 0x100fe20000010804 */
[----:B------:R-:W-:Y:S01]  /*58b0*/  @!P0 FSEL R29, R29, -INF , !P6 ;  /* 0xff8000001d1d8808 */ /* 0x000fe20007000000 */
[----:B------:R-:W-:Y:S01]  /*58c0*/  MUFU.EX2 R163, R24 ;  /* 0x0000001800a37308 */ /* 0x000fe20000000800 */
[-C--:B------:R-:W-:Y:S02]  /*58d0*/  @!P0 ISETP.GE.AND P6, PT, R154, R151.reuse, PT ;  /* 0x000000979a00820c */ /* 0x080fe40003fc6270 */
[----:B------:R-:W-:Y:S01]  /*58e0*/  @!P0 FSEL R28, R28, -INF , !P4 ;  /* 0xff8000001c1c8808 */ /* 0x000fe20006000000 */
[----:B------:R-:W-:Y:S01]  /*58f0*/  @!P2 FADD.FTZ R190, -R190, -RZ ;  /* 0x800000ffbebea221 */ /* 0x000fe20000010100 */
[----:B------:R-:W-:Y:S02]  /*5900*/  @!P0 ISETP.GE.AND P4, PT, R153, R151, PT ;  /* 0x000000979900820c */ /* 0x000fe40003f86270 */
[----:B------:R-:W-:Y:S01]  /*5910*/  LOP3.LUT R6, R6, 0xffff, RZ, 0xc0, !PT ;  /* 0x0000ffff06067812 */ /* 0x000fe200078ec0ff */
[--C-:B------:R-:W-:Y:S01]  /*5920*/  FFMA.FTZ R28, R28, c[0x0][0x23c], -R4.reuse ;  /* 0x00008f001c1c7a23 */ /* 0x100fe20000010804 */
[----:B------:R-:W-:Y:S01]  /*5930*/  LOP3.LUT R7, R7, 0xff, RZ, 0xc0, !PT ;  /* 0x000000ff07077812 */ /* 0x000fe200078ec0ff */
[----:B------:R-:W-:Y:S01]  /*5940*/  FFMA.FTZ R4, R29, c[0x0][0x23c], -R4 ;  /* 0x00008f001d047a23 */ /* 0x000fe20000010804 */
[----:B------:R-:W-:Y:S01]  /*5950*/  @!P0 FSEL R35, R35, -INF , !P6 ;  /* 0xff80000023238808 */ /* 0x000fe20007000000 */
[----:B------:R-:W3:Y:S01]  /*5960*/  MUFU.EX2 R154, R32 ;  /* 0x00000020009a7308 */ /* 0x000ee20000000800 */
[----:B------:R-:W-:Y:S02]  /*5970*/  @!P0 FSEL R34, R34, -INF , !P4 ;  /* 0xff80000022228808 */ /* 0x000fe40006000000 */
[----:B------:R-:W-:Y:S02]  /*5980*/  ISETP.LE.U32.AND P0, PT, R6, UR5, PT ;  /* 0x0000000506007c0c */ /* 0x000fe4000bf03070 */
[----:B------:R-:W-:Y:S01]  /*5990*/  ISETP.LE.U32.AND P4, PT, R7, UR5, PT ;  /* 0x0000000507007c0c */ /* 0x000fe2000bf83070 */
[--C-:B------:R-:W-:Y:S01]  /*59a0*/  FFMA.FTZ R34, R34, c[0x0][0x23c], -R140.reuse ;  /* 0x00008f0022227a23 */ /* 0x100fe2000001088c */
[----:B------:R-:W-:Y:S01]  /*59b0*/  LOP3.LUT R7, R5, 0xff, RZ, 0xc0, !PT ;  /* 0x000000ff05077812 */ /* 0x000fe200078ec0ff */
[----:B------:R-:W-:Y:S01]  /*59c0*/  FFMA.FTZ R140, R35, c[0x0][0x23c], -R140 ;  /* 0x00008f00238c7a23 */ /* 0x000fe2000001088c */
[----:B------:R-:W-:Y:S01]  /*59d0*/  LOP3.LUT R6, R5, 0xffff, RZ, 0xc0, !PT ;  /* 0x0000ffff05067812 */ /* 0x000fe200078ec0ff */
[----:B------:R4:W-:Y:S01]  /*59e0*/  MUFU.EX2 R157, R4 ;  /* 0x00000004009d7308 */ /* 0x0009e20000000800 */
[----:B-1----:R-:W-:Y:S02]  /*59f0*/  LOP3.LUT R19, R8, 0xff, RZ, 0xc0, !PT ;  /* 0x000000ff08137812 */ /* 0x002fe400078ec0ff */
[--C-:B------:R-:W-:Y:S02]  /*5a00*/  SHF.R.U32.HI R18, RZ, 0x10, R8.reuse ;  /* 0x00000010ff127819 */ /* 0x100fe40000011608 */
[----:B--2---:R-:W-:Y:S01]  /*5a10*/  SHF.R.U32.HI R20, RZ, 0x18, R8 ;  /* 0x00000018ff147819 */ /* 0x004fe20000011608 */
[----:B------:R-:W-:Y:S01]  /*5a20*/  @!P0 FADD.FTZ R186, -R186, -RZ ;  /* 0x800000ffbaba8221 */ /* 0x000fe20000010100 */
[----:B------:R-:W-:Y:S01]  /*5a30*/  ISETP.LE.U32.AND P6, PT, R7, UR5, PT ;  /* 0x0000000507007c0c */ /* 0x000fe2000bfc3070 */
[----:B------:R-:W-:Y:S01]  /*5a40*/  @!P4 FADD.FTZ R188, -R188, -RZ ;  /* 0x800000ffbcbcc221 */ /* 0x000fe20000010100 */
[--C-:B------:R-:W-:Y:S01]  /*5a50*/  SHF.R.U32.HI R7, RZ, 0x18, R5.reuse ;  /* 0x00000018ff077819 */ /* 0x100fe20000011605 */
[----:B------:R-:W-:Y:S01]  /*5a60*/  MUFU.EX2 R161, R23 ;  /* 0x0000001700a17308 */ /* 0x000fe20000000800 */
[----:B------:R-:W-:Y:S02]  /*5a70*/  SHF.R.U32.HI R8, RZ, 0x10, R5 ;  /* 0x00000010ff087819 */ /* 0x000fe40000011605 */
[----:B------:R-:W-:Y:S01]  /*5a80*/  SHF.R.U32.HI R5, RZ, 0x8, R6 ;  /* 0x00000008ff057819 */ /* 0x000fe20000011606 */
[----:B---3--:R-:W-:Y:S01]  /*5a90*/  @!P1 FADD.FTZ R154, -R154, -RZ ;  /* 0x800000ff9a9a9221 */ /* 0x008fe20000010100 */
[----:B------:R-:W-:Y:S02]  /*5aa0*/  LOP3.LUT R6, R8, 0xff, RZ, 0xc0, !PT ;  /* 0x000000ff08067812 */ /* 0x000fe400078ec0ff */
[----:B------:R-:W-:Y:S02]  /*5ab0*/  LOP3.LUT R5, R5, 0xffff, RZ, 0xc0, !PT ;  /* 0x0000ffff05057812 */ /* 0x000fe400078ec0ff */
[----:B------:R-:W-:Y:S01]  /*5ac0*/  ISETP.LE.U32.AND P4, PT, R6, UR5, PT ;  /* 0x0000000506007c0c */ /* 0x000fe2000bf83070 */
[----:B------:R-:W-:Y:S01]  /*5ad0*/  @!P6 FADD.FTZ R193, -R193, -RZ ;  /* 0x800000ffc1c1e221 */ /* 0x000fe20000010100 */
[----:B------:R-:W-:Y:S01]  /*5ae0*/  ISETP.LE.U32.AND P0, PT, R5, UR5, PT ;  /* 0x0000000505007c0c */ /* 0x000fe2000bf03070 */
[----:B------:R-:W-:Y:S01]  /*5af0*/  MUFU.EX2 R166, R26 ;  /* 0x0000001a00a67308 */ /* 0x000fe20000000800 */
[----:B------:R-:W-:Y:S02]  /*5b00*/  LOP3.LUT R5, R9, 0xff, RZ, 0xc0, !PT ;  /* 0x000000ff09057812 */ /* 0x000fe400078ec0ff */
[----:B------:R-:W-:Y:S02]  /*5b10*/  SHF.R.U32.HI R6, RZ, 0x8, R13 ;  /* 0x00000008ff067819 */ /* 0x000fe4000001160d */
[----:B------:R-:W-:Y:S02]  /*5b20*/  ISETP.LE.U32.AND P2, PT, R14, UR5, PT ;  /* 0x000000050e007c0c */ /* 0x000fe4000bf43070 */
[----:B------:R-:W-:Y:S02]  /*5b30*/  ISETP.LE.U32.AND P6, PT, R5, UR5, PT ;  /* 0x0000000505007c0c */ /* 0x000fe4000bfc3070 */
[----:B------:R-:W-:Y:S01]  /*5b40*/  LOP3.LUT R5, R6, 0xffff, RZ, 0xc0, !PT ;  /* 0x0000ffff06057812 */ /* 0x000fe200078ec0ff */
[----:B------:R-:W-:Y:S01]  /*5b50*/  @!P4 FADD.FTZ R194, -R194, -RZ ;  /* 0x800000ffc2c2c221 */ /* 0x000fe20000010100 */
[----:B------:R-:W-:Y:S01]  /*5b60*/  ISETP.LE.U32.AND P3, PT, R7, UR5, PT ;  /* 0x0000000507007c0c */ /* 0x000fe2000bf63070 */
[----:B------:R-:W-:Y:S01]  /*5b70*/  @!P0 FADD.FTZ R192, -R192, -RZ ;  /* 0x800000ffc0c08221 */ /* 0x000fe20000010100 */
[----:B------:R-:W-:Y:S01]  /*5b80*/  ISETP.LE.U32.AND P0, PT, R5, UR5, PT ;  /* 0x0000000505007c0c */ /* 0x000fe2000bf03070 */
[----:B------:R-:W-:Y:S01]  /*5b90*/  MUFU.EX2 R159, R25 ;  /* 0x00000019009f7308 */ /* 0x000fe20000000800 */
[----:B------:R-:W-:Y:S02]  /*5ba0*/  LOP3.LUT R6, R12, 0xff, RZ, 0xc0, !PT ;  /* 0x000000ff0c067812 */ /* 0x000fe400078ec0ff */
        /* <DEDUP_REMOVED lines=16> */
[----:B----4-:R-:W-:Y:S02]  /*5cb0*/  SHF.R.U32.HI R4, RZ, 0x8, R5 ;  /* 0x00000008ff047819 */ /* 0x010fe40000011605 */
[----:B------:R-:W-:Y:S01]  /*5cc0*/  ISETP.LE.U32.AND P2, PT, R20, UR5, PT ;  /* 0x0000000514007c0c */ /* 0x000fe2000bf43070 */
[----:B------:R-:W1:Y:S01]  /*5cd0*/  MUFU.EX2 R149, R140 ;  /* 0x0000008c00957308 */ /* 0x000e620000000800 */
        /* <DEDUP_REMOVED lines=11> */
[----:B------:R-:W-:Y:S02]  /*5d90*/  ISETP.LE.U32.AND P3, PT, R6, UR5, PT ;  /* 0x0000000506007c0c */ /* 0x000fe4000bf63070 */
[----:B------:R-:W-:Y:S02]  /*5da0*/  LOP3.LUT R6, R11, 0xff, RZ, 0xc0, !PT ;  /* 0x000000ff0b067812 */ /* 0x000fe400078ec0ff */
[----:B------:R-:W-:Y:S02]  /*5db0*/  ISETP.LE.U32.AND P6, PT, R12, UR5, PT ;  /* 0x000000050c007c0c */ /* 0x000fe4000bfc3070 */
[----:B------:R-:W-:Y:S01]  /*5dc0*/  SHF.R.U32.HI R5, RZ, 0x10, R11 ;  /* 0x00000010ff057819 */ /* 0x000fe2000001160b */
[----:B------:R-:W-:Y:S01]  /*5dd0*/  MUFU.EX2 R158, R28 ;  /* 0x0000001c009e7308 */ /* 0x000fe20000000800 */
[----:B------:R-:W-:Y:S01]  /*5de0*/  SHF.R.U32.HI R4, RZ, 0x8, R4 ;  /* 0x00000008ff047819 */ /* 0x000fe20000011604 */
[----:B------:R-:W-:Y:S01]  /*5df0*/  @!P0 FADD.FTZ R160, -R160, -RZ ;  /* 0x800000ffa0a08221 */ /* 0x000fe20000010100 */
[----:B------:R-:W-:Y:S01]  /*5e00*/  ISETP.LE.U32.AND P2, PT, R6, UR5, PT ;  /* 0x0000000506007c0c */ /* 0x000fe2000bf43070 */
[----:B-1----:R-:W-:Y:S01]  /*5e10*/  @!P5 FADD.FTZ R149, -R149, -RZ ;  /* 0x800000ff9595d221 */ /* 0x002fe20000010100 */
[----:B------:R-:W-:Y:S01]  /*5e20*/  LOP3.LUT R5, R5, 0xff, RZ, 0xc0, !PT ;  /* 0x000000ff05057812 */ /* 0x000fe200078ec0ff */
[----:B------:R-:W-:Y:S01]  /*5e30*/  @!P3 FADD.FTZ R161, -R161, -RZ ;  /* 0x800000ffa1a1b221 */ /* 0x000fe20000010100 */
[----:B------:R-:W-:Y:S02]  /*5e40*/  LOP3.LUT R4, R4, 0xffff, RZ, 0xc0, !PT ;  /* 0x0000ffff04047812 */ /* 0x000fe400078ec0ff */
[----:B------:R-:W-:Y:S01]  /*5e50*/  ISETP.LE.U32.AND P4, PT, R5, UR5, PT ;  /* 0x0000000505007c0c */ /* 0x000fe2000bf83070 */
[----:B------:R-:W-:Y:S01]  /*5e60*/  @!P6 FADD.FTZ R162, -R162, -RZ ;  /* 0x800000ffa2a2e221 */ /* 0x000fe20000010100 */
[----:B------:R-:W-:Y:S01]  /*5e70*/  SHF.R.U32.HI R5, RZ, 0x8, R142 ;  /* 0x00000008ff057819 */ /* 0x000fe2000001168e */
[----:B------:R-:W1:Y:S01]  /*5e80*/  MUFU.EX2 R156, R30 ;  /* 0x0000001e009c7308 */ /* 0x000e620000000800 */
[----:B------:R-:W-:Y:S02]  /*5e90*/  ISETP.LE.U32.AND P0, PT, R4, UR5, PT ;  /* 0x0000000504007c0c */ /* 0x000fe4000bf03070 */
[----:B------:R-:W-:Y:S01]  /*5ea0*/  LOP3.LUT R4, R147, 0xff, RZ, 0xc0, !PT ;  /* 0x000000ff93047812 */ /* 0x000fe200078ec0ff */
[----:B------:R-:W-:Y:S01]  /*5eb0*/  @!P2 FADD.FTZ R163, -R163, -RZ ;  /* 0x800000ffa3a3a221 */ /* 0x000fe20000010100 */
[----:B------:R-:W-:Y:S02]  /*5ec0*/  F2FP.RELU.PACK_AB R7, R190, R188 ;  /* 0x000000bcbe07723e */ /* 0x000fe400000008ff */
[----:B------:R-:W-:Y:S02]  /*5ed0*/  ISETP.LE.U32.AND P6, PT, R4, UR5, PT ;  /* 0x0000000504007c0c */ /* 0x000fe4000bfc3070 */
[----:B------:R-:W-:Y:S01]  /*5ee0*/  LOP3.LUT R4, R5, 0xffff, RZ, 0xc0, !PT ;  /* 0x0000ffff05047812 */ /* 0x000fe200078ec0ff */
[----:B------:R2:W-:Y:S01]  /*5ef0*/  STS [R200+0x19400], R7 ;  /* 0x01940007c8007388 */ /* 0x0005e20000000800 */
[----:B------:R-:W-:Y:S01]  /*5f00*/  SHF.R.U32.HI R5, RZ, 0x8, R143 ;  /* 0x00000008ff057819 */ /* 0x000fe2000001168f */
[----:B------:R-:W-:Y:S01]  /*5f10*/  @!P4 FADD.FTZ R166, -R166, -RZ ;  /* 0x800000ffa6a6c221 */ /* 0x000fe20000010100 */
[----:B------:R-:W-:Y:S01]  /*5f20*/  ISETP.LE.U32.AND P2, PT, R4, UR5, PT ;  /* 0x0000000504007c0c */ /* 0x000fe2000bf43070 */
[----:B------:R-:W-:Y:S01]  /*5f30*/  @!P0 FADD.FTZ R159, -R159, -RZ ;  /* 0x800000ff9f9f8221 */ /* 0x000fe20000010100 */
[----:B------:R-:W-:Y:S02]  /*5f40*/  F2FP.RELU.PACK_AB R4, R186, R189 ;  /* 0x000000bdba04723e */ /* 0x000fe400000008ff */
[----:B------:R-:W-:Y:S02]  /*5f50*/  LOP3.LUT R5, R5, 0xffff, RZ, 0xc0, !PT ;  /* 0x0000ffff05057812 */ /* 0x000fe400078ec0ff */
[----:B------:R-:W-:Y:S01]  /*5f60*/  LOP3.LUT R6, R146, 0xff, RZ, 0xc0, !PT ;  /* 0x000000ff92067812 */ /* 0x000fe200078ec0ff */
[----:B------:R3:W-:Y:S01]  /*5f70*/  STS [R200+0x19000], R4 ;  /* 0x01900004c8007388 */ /* 0x0007e20000000800 */
[----:B------:R-:W-:Y:S01]  /*5f80*/  F2FP.RELU.PACK_AB R0, R191, R194 ;  /* 0x000000c2bf00723e */ /* 0x000fe200000008ff */
[----:B------:R-:W-:Y:S01]  /*5f90*/  @!P6 FADD.FTZ R153, -R153, -RZ ;  /* 0x800000ff9999e221 */ /* 0x000fe20000010100 */
[----:B------:R-:W-:Y:S02]  /*5fa0*/  ISETP.LE.U32.AND P1, PT, R6, UR5, PT ;  /* 0x0000000506007c0c */ /* 0x000fe4000bf23070 */
[----:B------:R-:W-:Y:S01]  /*5fb0*/  F2FP.RELU.PACK_AB R6, R192, R193 ;  /* 0x000000c1c006723e */ /* 0x000fe200000008ff */
[----:B------:R-:W-:Y:S01]  /*5fc0*/  @!P2 FADD.FTZ R152, -R152, -RZ ;  /* 0x800000ff9898a221 */ /* 0x000fe20000010100 */
[----:B------:R-:W-:Y:S02]  /*5fd0*/  ISETP.LE.U32.AND P2, PT, R5, UR5, PT ;  /* 0x0000000505007c0c */ /* 0x000fe4000bf43070 */
[----:B------:R-:W-:Y:S02]  /*5fe0*/  F2FP.RELU.PACK_AB R5, R180, R182 ;  /* 0x000000b6b405723e */ /* 0x000fe400000008ff */
[----:B------:R-:W-:Y:S02]  /*5ff0*/  SHF.R.U32.HI R11, RZ, 0x18, R11 ;  /* 0x00000018ff0b7819 */ /* 0x000fe4000001160b */
[----:B------:R-:W-:Y:S01]  /*6000*/  ISETP.LE.U32.AND P3, PT, R133, UR5, PT ;  /* 0x0000000585007c0c */ /* 0x000fe2000bf63070 */
[----:B------:R4:W-:Y:S01]  /*6010*/  STS [R199+0x19000], R5 ;  /* 0x01900005c7007388 */ /* 0x0009e20000000800 */
[----:B--2---:R-:W-:Y:S01]  /*6020*/  F2FP.RELU.PACK_AB R7, R183, R184 ;  /* 0x000000b8b707723e */ /* 0x004fe200000008ff */
[----:B-1----:R-:W-:Y:S01]  /*6030*/  @!P1 FADD.FTZ R156, -R156, -RZ ;  /* 0x800000ff9c9c9221 */ /* 0x002fe20000010100 */
[----:B------:R-:W-:Y:S02]  /*6040*/  ISETP.LE.U32.AND P4, PT, R11, UR5, PT ;  /* 0x000000050b007c0c */ /* 0x000fe4000bf83070 */
[----:B------:R-:W-:Y:S01]  /*6050*/  ISETP.LE.U32.AND P0, PT, R145, UR5, PT ;  /* 0x0000000591007c0c */ /* 0x000fe2000bf03070 */
[----:B------:R-:W-:Y:S01]  /*6060*/  @!P2 FADD.FTZ R157, -R157, -RZ ;  /* 0x800000ff9d9da221 */ /* 0x000fe20000010100 */
[----:B------:R-:W-:Y:S02]  /*6070*/  FSETP.GE.FTZ.AND P1, PT, R182, RZ, PT ;  /* 0x000000ffb600720b */ /* 0x000fe40003f36000 */
[----:B------:R-:W-:Y:S02]  /*6080*/  FSETP.GE.FTZ.AND P2, PT, R186, RZ, PT ;  /* 0x000000ffba00720b */ /* 0x000fe40003f56000 */
[----:B---3--:R-:W-:Y:S01]  /*6090*/  F2FP.RELU.PACK_AB R4, R167, R181 ;  /* 0x000000b5a704723e */ /* 0x008fe200000008ff */
[----:B------:R-:W-:Y:S01]  /*60a0*/  @!P3 FADD.FTZ R158, -R158, -RZ ;  /* 0x800000ff9e9eb221 */ /* 0x000fe20000010100 */
[----:B------:R-:W-:Y:S03]  /*60b0*/  FSETP.GE.FTZ.AND P3, PT, R189, RZ, PT ;  /* 0x000000ffbd00720b */ /* 0x000fe60003f76000 */
[----:B------:R1:W-:Y:S01]  /*60c0*/  STS [R199+0x19400], R4 ;  /* 0x01940004c7007388 */ /* 0x0003e20000000800 */
[----:B------:R-:W-:Y:S01]  /*60d0*/  @!P4 FADD.FTZ R165, -R165, -RZ ;  /* 0x800000ffa5a5c221 */ /* 0x000fe20000010100 */
[----:B------:R-:W-:Y:S01]  /*60e0*/  FSETP.GE.FTZ.AND P4, PT, R161, RZ, PT ;  /* 0x000000ffa100720b */ /* 0x000fe20003f96000 */
[----:B------:R-:W-:Y:S01]  /*60f0*/  @!P0 FADD.FTZ R155, -R155, -RZ ;  /* 0x800000ff9b9b8221 */ /* 0x000fe20000010100 */
[----:B------:R2:W-:Y:S04]  /*6100*/  STS [R200+0x1a000], R6 ;  /* 0x01a00006c8007388 */ /* 0x0005e80000000800 */
[----:B------:R3:W-:Y:S01]  /*6110*/  STS [R200+0x1a400], R0 ;  /* 0x01a40000c8007388 */ /* 0x0007e20000000800 */
[----:B----4-:R-:W-:Y:S03]  /*6120*/  F2FP.RELU.PACK_AB R5, R160, R164 ;  /* 0x000000a4a005723e */ /* 0x010fe600000008ff */
        /* <DEDUP_REMOVED lines=24> */
[-C--:B-1----:R-:W-:Y:S07]  /*62b0*/  HMMA.16816.F32 R4, R32, R16.reuse, RZ ;  /* 0x000000102004723c */ /* 0x082fee00000018ff */
[----:B------:R-:W1:Y:S01]  /*62c0*/  LDSM.16.M88.4 R144, [R172+0x6800] ;  /* 0x00680000ac90783b */ /* 0x000e620000000200 */
[C---:B--2---:R-:W-:Y:S08]  /*62d0*/  HMMA.16816.F32 R8, R28.reuse, R16, RZ ;  /* 0x000000101c08723c */ /* 0x044ff000000018ff */
[-C--:B------:R-:W-:Y:S08]  /*62e0*/  HMMA.16816.F32 R12, R28, R18.reuse, RZ ;  /* 0x000000121c0c723c */ /* 0x080ff000000018ff */
[C---:B------:R-:W-:Y:S08]  /*62f0*/  HMMA.16816.F32 R16, R32.reuse, R18, RZ ;  /* 0x000000122010723c */ /* 0x040ff000000018ff */
[-C--:B---3--:R-:W-:Y:S08]  /*6300*/  HMMA.16816.F32 R20, R32, R132.reuse, RZ ;  /* 0x000000842014723c */ /* 0x088ff000000018ff */
[C---:B------:R-:W-:Y:S08]  /*6310*/  HMMA.16816.F32 R24, R28.reuse, R132, RZ ;  /* 0x000000841c18723c */ /* 0x040ff000000018ff */
[-C--:B------:R-:W-:Y:S08]  /*6320*/  HMMA.16816.F32 R28, R28, R134.reuse, RZ ;  /* 0x000000861c1c723c */ /* 0x080ff000000018ff */
[----:B------:R-:W-:Y:S01]  /*6330*/  HMMA.16816.F32 R32, R32, R134, RZ ;  /* 0x000000862020723c */ /* 0x000fe200000018ff */
[----:B------:R-:W2:Y:S07]  /*6340*/  LDSM.16.M88.4 R132, [R169+0xf400] ;  /* 0x00f40000a984783b */ /* 0x000eae0000000200 */
        /* <DEDUP_REMOVED lines=10> */
[----:B------:R-:W2:Y:S08]  /*63f0*/  LDSM.16.M88.4 R132, [R171+0x7800] ;  /* 0x00780000ab84783b */ /* 0x000eb00000000200 */
[----:B------:R-:W3:Y:S01]  /*6400*/  LDSM.16.M88.4 R136, [R168+0x11400] ;  /* 0x01140000a888783b */ /* 0x000ee20000000200 */
[-C--:B-1----:R-:W-:Y:S08]  /*6410*/  HMMA.16816.F32 R4, R140, R144.reuse, R4 ;  /* 0x000000908c04723c */ /* 0x082ff00000001804 */
[C---:B--2---:R-:W-:Y:S08]  /*6420*/  HMMA.16816.F32 R8, R132.reuse, R144, R8 ;  /* 0x000000908408723c */ /* 0x044ff00000001808 */
[-C--:B------:R-:W-:Y:S08]  /*6430*/  HMMA.16816.F32 R12, R132, R146.reuse, R12 ;  /* 0x00000092840c723c */ /* 0x080ff0000000180c */
[C---:B------:R-:W-:Y:S01]  /*6440*/  HMMA.16816.F32 R16, R140.reuse, R146, R16 ;  /* 0x000000928c10723c */ /* 0x040fe20000001810 */
[----:B------:R-:W-:Y:S07]  /*6450*/  LDSM.16.M88.4 R144, [R169+0x11000] ;  /* 0x01100000a990783b */ /* 0x000fee0000000200 */
[-C--:B---3--:R-:W-:Y:S08]  /*6460*/  HMMA.16816.F32 R20, R140, R136.reuse, R20 ;  /* 0x000000888c14723c */ /* 0x088ff00000001814 */
        /* <DEDUP_REMOVED lines=24> */
[C---:B------:R-:W-:Y:S07]  /*65f0*/  HMMA.16816.F32 R24, R132.reuse, R140, R24 ;  /* 0x0000008c8418723c */ /* 0x040fee0000001818 */
[----:B------:R-:W-:Y:S01]  /*6600*/  IMAD.U32 R140, RZ, RZ, UR17 ;  /* 0x00000011ff8c7e24 */ /* 0x000fe2000f8e00ff */
[-C--:B------:R-:W-:Y:S01]  /*6610*/  HMMA.16816.F32 R28, R132, R142.reuse, R28 ;  /* 0x0000008e841c723c */ /* 0x080fe2000000181c */
[----:B------:R-:W-:Y:S01]  /*6620*/  IMAD.U32 R141, RZ, RZ, UR16 ;  /* 0x00000010ff8d7e24 */ /* 0x000fe2000f8e00ff */
[----:B------:R-:W1:Y:S02]  /*6630*/  LDSM.16.M88.4 R132, [R172+0x8000] ;  /* 0x00800000ac84783b */ /* 0x000e640000000200 */
[C---:B------:R-:W-:Y:S04]  /*6640*/  LEA R150, P0, R218.reuse, R140, 0x2 ;  /* 0x0000008cda967211 */ /* 0x040fe800078010ff */
[----:B------:R-:W-:Y:S01]  /*6650*/  HMMA.16816.F32 R32, R136, R142, R32 ;  /* 0x0000008e8820723c */ /* 0x000fe20000001820 */
[----:B------:R-:W-:Y:S01]  /*6660*/  LEA.HI.X.SX32 R151, R218, R141, 0x2, P0 ;  /* 0x0000008dda977211 */ /* 0x000fe200000f16ff */
[----:B------:R-:W2:Y:S01]  /*6670*/  LDSM.16.M88.4 R136, [R172+0x8800] ;  /* 0x00880000ac88783b */ /* 0x000ea20000000200 */
[----:B------:R-:W-:Y:S07]  /*6680*/  FSETP.GE.FTZ.AND P0, PT, R180, RZ, PT ;  /* 0x000000ffb400720b */ /* 0x000fee0003f16000 */
[----:B------:R-:W3:Y:S08]  /*6690*/  LDSM.16.M88.4 R140, [R169+0x13400] ;  /* 0x01340000a98c783b */ /* 0x000ef00000000200 */
[----:B------:R-:W4:Y:S04]  /*66a0*/  LDG.E R148, [R150.64] ;  /* 0x0000000e96947981 */ /* 0x000f28000c1e1900 */
[----:B------:R-:W4:Y:S01]  /*66b0*/  LDG.E R0, [R150.64+0xa0] ;  /* 0x0000a00e96007981 */ /* 0x000f22000c1e1900 */
[-C--:B-1----:R-:W-:Y:S08]  /*66c0*/  HMMA.16816.F32 R4, R132, R144.reuse, R4 ;  /* 0x000000908404723c */ /* 0x082ff00000001804 */
[C---:B--2---:R-:W-:Y:S01]  /*66d0*/  HMMA.16816.F32 R8, R136.reuse, R144, R8 ;  /* 0x000000908808723c */ /* 0x044fe20000001808 */
[----:B------:R-:W2:Y:S07]  /*66e0*/  LDG.E R144, [R150.64+0x20] ;  /* 0x0000200e96907981 */ /* 0x000eae000c1e1900 */
[-C--:B------:R-:W-:Y:S08]  /*66f0*/  HMMA.16816.F32 R12, R136, R146.reuse, R12 ;  /* 0x00000092880c723c */ /* 0x080ff0000000180c */
[C---:B------:R-:W-:Y:S08]  /*6700*/  HMMA.16816.F32 R16, R132.reuse, R146, R16 ;  /* 0x000000928410723c */ /* 0x040ff00000001810 */
[-C--:B---3--:R-:W-:Y:S08]  /*6710*/  HMMA.16816.F32 R20, R132, R140.reuse, R20 ;  /* 0x0000008c8414723c */ /* 0x088ff00000001814 */
[C---:B------:R-:W-:Y:S01]  /*6720*/  HMMA.16816.F32 R24, R136.reuse, R140, R24 ;  /* 0x0000008c8818723c */ /* 0x040fe20000001818 */
[----:B------:R-:W3:Y:S07]  /*6730*/  LDG.E R140, [R150.64+0x80] ;  /* 0x0000800e968c7981 */ /* 0x000eee000c1e1900 */
[-C--:B------:R-:W-:Y:S08]  /*6740*/  HMMA.16816.F32 R28, R136, R142.reuse, R28 ;  /* 0x0000008e881c723c */ /* 0x080ff0000000181c */
[----:B------:R-:W-:Y:S07]  /*6750*/  HMMA.16816.F32 R32, R132, R142, R32 ;  /* 0x0000008e8420723c */ /* 0x000fee0000001820 */
[C---:B----4-:R-:W-:Y:S02]  /*6760*/  FADD.FTZ R133, -R148.reuse, R4 ;  /* 0x0000000494857221 */ /* 0x050fe40000010100 */
[C---:B------:R-:W-:Y:S03]  /*6770*/  FADD.FTZ R4, -R148.reuse, R17 ;  /* 0x0000001194047221 */ /* 0x040fe60000010100 */
[C---:B------:R-:W-:Y:S01]  /*6780*/  FADD.FTZ R132, -R148.reuse, R5 ;  /* 0x0000000594847221 */ /* 0x040fe20000010100 */
[-C--:B------:R-:W-:Y:S01]  /*6790*/  FSEL R17, R133, R148.reuse, P3 ;  /* 0x0000009485117208 */ /* 0x080fe20001800000 */
[----:B------:R-:W-:Y:S01]  /*67a0*/  FADD.FTZ R5, -R148, R16 ;  /* 0x0000001094057221 */ /* 0x000fe20000010100 */
[-C--:B------:R-:W-:Y:S01]  /*67b0*/  FSEL R4, R4, R148.reuse, P0 ;  /* 0x0000009404047208 */ /* 0x080fe20000000000 */
[----:B------:R-:W-:Y:S01]  /*67c0*/  FADD.FTZ R20, -R148, R20 ;  /* 0x0000001494147221 */ /* 0x000fe20000010100 */
[----:B------:R-:W-:Y:S01]  /*67d0*/  FSETP.GE.FTZ.AND P0, PT, R164, RZ, PT ;  /* 0x000000ffa400720b */ /* 0x000fe20003f16000 */
[----:B------:R-:W-:Y:S01]  /*67e0*/  FADD.FTZ R21, -R148, R21 ;  /* 0x0000001594157221 */ /* 0x000fe20000010100 */
        /* <DEDUP_REMOVED lines=9> */
[----:B------:R-:W-:Y:S01]  /*6880*/  FADD.FTZ R10, -R0, R10 ;  /* 0x0000000a000a7221 */ /* 0x000fe20000010100 */
[----:B------:R-:W-:Y:S01]  /*6890*/  FSETP.GE.FTZ.AND P2, PT, R154, RZ, PT ;  /* 0x000000ff9a00720b */ /* 0x000fe20003f56000 */
[----:B------:R-:W-:Y:S01]  /*68a0*/  FMUL.FTZ R189, R189, R17 ;  /* 0x00000011bdbd7220 */ /* 0x000fe20000410000 */
[----:B------:R-:W-:Y:S01]  /*68b0*/  FSETP.GE.FTZ.AND P3, PT, R160, RZ, PT ;  /* 0x000000ffa000720b */ /* 0x000fe20003f76000 */
[----:B------:R-:W-:Y:S01]  /*68c0*/  FMUL.FTZ R16, R186, R16 ;  /* 0x00000010ba107220 */ /* 0x000fe20000410000 */
[-C--:B------:R-:W-:Y:S01]  /*68d0*/  FSEL R5, R5, R148.reuse, P2 ;  /* 0x0000009405057208 */ /* 0x080fe20001000000 */
[C---:B--2---:R-:W-:Y:S01]  /*68e0*/  FADD.FTZ R4, -R144.reuse, R6 ;  /* 0x0000000690047221 */ /* 0x044fe20000010100 */
[----:B------:R-:W-:Y:S01]  /*68f0*/  FSEL R21, R21, R148, P3 ;  /* 0x0000009415157208 */ /* 0x000fe20001800000 */
[----:B------:R-:W-:Y:S01]  /*6900*/  FADD.FTZ R6, -R144, R7 ;  /* 0x0000000790067221 */ /* 0x000fe20000010100 */
[----:B------:R-:W-:Y:S01]  /*6910*/  FSETP.GE.FTZ.AND P2, PT, R181, RZ, PT ;  /* 0x000000ffb500720b */ /* 0x000fe20003f56000 */
[----:B------:R-:W-:Y:S01]  /*6920*/  FMUL.FTZ R154, R154, R5 ;  /* 0x000000059a9a7220 */ /* 0x000fe20000410000 */
[----:B------:R-:W-:Y:S01]  /*6930*/  FSEL R4, R4, R144, P0 ;  /* 0x0000009004047208 */ /* 0x000fe20000000000 */
[----:B------:R-:W-:Y:S01]  /*6940*/  FADD.FTZ R5, -R144, R19 ;  /* 0x0000001390057221 */ /* 0x000fe20000010100 */
[----:B------:R-:W-:Y:S01]  /*6950*/  FSETP.GE.FTZ.AND P0, PT, R190, RZ, PT ;  /* 0x000000ffbe00720b */ /* 0x000fe20003f16000 */
[----:B------:R-:W-:Y:S01]  /*6960*/  @P1 FADD.FTZ R148, -R148, R33 ;  /* 0x0000002194941221 */ /* 0x000fe20000010100 */
[----:B------:R-:W-:Y:S01]  /*6970*/  FSETP.GE.FTZ.AND P1, PT, R167, RZ, PT ;  /* 0x000000ffa700720b */ /* 0x000fe20003f36000 */
[----:B------:R-:W-:Y:S01]  /*6980*/  FMUL.FTZ R188, R188, R4 ;  /* 0x00000004bcbc7220 */ /* 0x000fe20000410000 */
[-C--:B------:R-:W-:Y:S01]  /*6990*/  FSEL R6, R6, R144.reuse, P0 ;  /* 0x0000009006067208 */ /* 0x080fe20000000000 */
[----:B------:R-:W-:Y:S01]  /*69a0*/  FADD.FTZ R4, -R144, R22 ;  /* 0x0000001690047221 */ /* 0x000fe20000010100 */
[----:B------:R-:W-:Y:S01]  /*69b0*/  FSETP.GE.FTZ.AND P0, PT, R162, RZ, PT ;  /* 0x000000ffa200720b */ /* 0x000fe20003f16000 */
[----:B------:R-:W-:Y:S01]  /*69c0*/  FADD.FTZ R18, -R144, R18 ;  /* 0x0000001290127221 */ /* 0x000fe20000010100 */
[----:B------:R-:W-:Y:S01]  /*69d0*/  FSEL R5, R5, R144, P1 ;  /* 0x0000009005057208 */ /* 0x000fe20000800000 */
        /* <DEDUP_REMOVED lines=10> */
[----:B------:R-:W-:Y:S01]  /*6a80*/  FADD.FTZ R6, -R144, R34 ;  /* 0x0000002290067221 */ /* 0x000fe20000010100 */
[----:B------:R-:W-:Y:S01]  /*6a90*/  FSETP.GE.FTZ.AND P3, PT, R153, RZ, PT ;  /* 0x000000ff9900720b */ /* 0x000fe20003f76000 */
[----:B------:R-:W-:Y:S01]  /*6aa0*/  FMUL.FTZ R164, R164, R20 ;  /* 0x00000014a4a47220 */ /* 0x000fe20000410000 */
[-C--:B------:R-:W-:Y:S01]  /*6ab0*/  FSEL R7, R7, R144.reuse, P4 ;  /* 0x0000009007077208 */ /* 0x080fe20002000000 */
[----:B------:R-:W-:Y:S01]  /*6ac0*/  FMUL.FTZ R160, R160, R21 ;  /* 0x00000015a0a07220 */ /* 0x000fe20000410000 */
[----:B------:R-:W-:Y:S01]  /*6ad0*/  FSEL R6, R6, R144, P3 ;  /* 0x0000009006067208 */ /* 0x000fe20001800000 */
[C---:B---3--:R-:W-:Y:S01]  /*6ae0*/  FADD.FTZ R4, -R140.reuse, R9 ;  /* 0x000000098c047221 */ /* 0x048fe20000010100 */
[----:B------:R-:W-:Y:S01]  /*6af0*/  FSETP.GE.FTZ.AND P3, PT, R183, RZ, PT ;  /* 0x000000ffb700720b */ /* 0x000fe20003f76000 */
[----:B------:R-:W-:Y:S01]  /*6b00*/  FADD.FTZ R5, -R140, R8 ;  /* 0x000000088c057221 */ /* 0x000fe20000010100 */
[----:B------:R-:W-:Y:S01]  /*6b10*/  FSETP.GE.FTZ.AND P4, PT, R166, RZ, PT ;  /* 0x000000ffa600720b */ /* 0x000fe20003f96000 */
[----:B------:R-:W-:Y:S01]  /*6b20*/  FADD.FTZ R12, -R140, R12 ;  /* 0x0000000c8c0c7221 */ /* 0x000fe20000010100 */
[-C--:B------:R-:W-:Y:S01]  /*6b30*/  FSEL R4, R4, R140.reuse, P0 ;  /* 0x0000008c04047208 */ /* 0x080fe20000000000 */
[C---:B------:R-:W-:Y:S01]  /*6b40*/  FADD.FTZ R25, -R140.reuse, R25 ;  /* 0x000000198c197221 */ /* 0x040fe20000010100 */
[----:B------:R-:W-:Y:S01]  /*6b50*/  FSETP.GE.FTZ.AND P0, PT, R157, RZ, PT ;  /* 0x000000ff9d00720b */ /* 0x000fe20003f16000 */
[C---:B------:R-:W-:Y:S01]  /*6b60*/  FADD.FTZ R13, -R140.reuse, R13 ;  /* 0x0000000d8c0d7221 */ /* 0x040fe20000010100 */
        /* <DEDUP_REMOVED lines=9> */
[C---:B------:R-:W-:Y:S01]  /*6c00*/  FADD.FTZ R4, -R0.reuse, R14 ;  /* 0x0000000e00047221 */ /* 0x040fe20000010100 */
[----:B------:R-:W-:Y:S01]  /*6c10*/  FSETP.GE.FTZ.AND P2, PT, R163, RZ, PT ;  /* 0x000000ffa300720b */ /* 0x000fe20003f56000 */
[----:B------:R-:W-:Y:S01]  /*6c20*/  FMUL.FTZ R161, R161, R7 ;  /* 0x00000007a1a17220 */ /* 0x000fe20000410000 */
[----:B------:R-:W-:Y:S01]  /*6c30*/  FSEL R25, R25, R140, P1 ;  /* 0x0000008c19197208 */ /* 0x000fe20000800000 */
[----:B------:R-:W-:Y:S01]  /*6c40*/  FADD.FTZ R7, -R0, R15 ;  /* 0x0000000f00077221 */ /* 0x000fe20000010100 */
[----:B------:R-:W-:Y:S01]  /*6c50*/  FSETP.GE.FTZ.AND P1, PT, R158, RZ, PT ;  /* 0x000000ff9e00720b */ /* 0x000fe20003f36000 */
[----:B------:R-:W-:Y:S01]  /*6c60*/  FMUL.FTZ R153, R153, R6 ;  /* 0x0000000699997220 */ /* 0x000fe20000410000 */
[-C--:B------:R-:W-:Y:S01]  /*6c70*/  FSEL R24, R24, R140.reuse, P2 ;  /* 0x0000008c18187208 */ /* 0x080fe20001000000 */
[----:B------:R-:W-:Y:S01]  /*6c80*/  FMUL.FTZ R34, R193, R5 ;  /* 0x00000005c1227220 */ /* 0x000fe20000410000 */
[----:B------:R-:W-:Y:S01]  /*6c90*/  FSEL R28, R28, R140, P1 ;  /* 0x0000008c1c1c7208 */ /* 0x000fe20000800000 */
[----:B------:R-:W-:Y:S01]  /*6ca0*/  @P0 FADD.FTZ R140, -R140, R29 ;  /* 0x0000001d8c8c0221 */ /* 0x000fe20000010100 */
[----:B------:R-:W-:Y:S01]  /*6cb0*/  FSETP.GE.FTZ.AND P0, PT, R185, RZ, PT ;  /* 0x000000ffb900720b */ /* 0x000fe20003f16000 */
[C---:B------:R-:W-:Y:S01]  /*6cc0*/  FADD.FTZ R6, -R0.reuse, R26 ;  /* 0x0000001a00067221 */ /* 0x040fe20000010100 */
[----:B------:R-:W-:Y:S01]  /*6cd0*/  FSETP.GE.FTZ.AND P1, PT, R191, RZ, PT ;  /* 0x000000ffbf00720b */ /* 0x000fe20003f36000 */
[----:B------:R-:W-:Y:S01]  /*6ce0*/  FADD.FTZ R5, -R0, R27 ;  /* 0x0000001b00057221 */ /* 0x000fe20000010100 */
[----:B------:R-:W-:Y:S01]  /*6cf0*/  FSEL R4, R4, R0, P0 ;  /* 0x0000000004047208 */ /* 0x000fe20000000000 */
[----:B------:R-:W-:Y:S01]  /*6d00*/  FMUL.FTZ R148, R152, R148 ;  /* 0x0000009498947220 */ /* 0x000fe20000410000 */
[----:B------:R-:W-:Y:S01]  /*6d10*/  FSETP.GE.FTZ.AND P0, PT, R187, RZ, PT ;  /* 0x000000ffbb00720b */ /* 0x000fe20003f16000 */
[----:B------:R-:W-:Y:S01]  /*6d20*/  FMUL.FTZ R144, R149, R144 ;  /* 0x0000009095907220 */ /* 0x000fe20000410000 */
[----:B------:R-:W-:Y:S01]  /*6d30*/  FSEL R11, R11, R0, P1 ;  /* 0x000000000b0b7208 */ /* 0x000fe20000800000 */
[----:B------:R-:W-:Y:S01]  /*6d40*/  FMUL.FTZ R22, R185, R4 ;  /* 0x00000004b9167220 */ /* 0x000fe20000410000 */
[----:B------:R-:W-:Y:S01]  /*6d50*/  FSETP.GE.FTZ.AND P1, PT, R155, RZ, PT ;  /* 0x000000ff9b00720b */ /* 0x000fe20003f36000 */
[----:B------:R-:W-:Y:S01]  /*6d60*/  FADD.FTZ R4, -R0, R30 ;  /* 0x0000001e00047221 */ /* 0x000fe20000010100 */
[----:B------:R-:W-:Y:S01]  /*6d70*/  FSEL R7, R7, R0, P0 ;  /* 0x0000000007077208 */ /* 0x000fe20000000000 */
[----:B------:R-:W-:Y:S01]  /*6d80*/  FMUL.FTZ R32, R184, R12 ;  /* 0x0000000cb8207220 */ /* 0x000fe20000410000 */
[----:B------:R-:W-:Y:S01]  /*6d90*/  PLOP3.LUT P0, PT, PT, PT, UP3, 0x80, 0x0 ;  /* 0x000000000000781c */ /* 0x000fe20003f0f038 */
[----:B------:R-:W-:Y:S01]  /*6da0*/  FMUL.FTZ R23, R183, R13 ;  /* 0x0000000db7177220 */ /* 0x000fe20000410000 */
        /* <DEDUP_REMOVED lines=30> */
[C---:B------:R-:W-:Y:S02]  /*6f90*/  LEA R205, P4, R0.reuse, R205, 0x1 ;  /* 0x000000cd00cd7211 */ /* 0x040fe400078808ff */
        /* <DEDUP_REMOVED lines=39> */
.L_x_593:
        /* <DEDUP_REMOVED lines=137> */
.L_x_594:
[----:B------:R-:W-:Y:S01]  /*7aa0*/  LDSM.16.M88.4 R24, [R173] ;  /* 0x00000000ad18783b */ /* 0x000fe20000000200 */
[C---:B------:R-:W-:Y:S01]  /*7ab0*/  LEA R202, P1, R247.reuse, R184, 0x2 ;  /* 0x000000b8f7ca7211 */ /* 0x040fe200078210ff */
[----:B------:R-:W-:Y:S01]  /*7ac0*/  IMAD.MOV.U32 R161, RZ, RZ, 0x4 ;  /* 0x00000004ffa17424 */ /* 0x000fe200078e00ff */
[----:B------:R-:W-:Y:S01]  /*7ad0*/  ULOP3.LUT UR5, UR7, 0x1, URZ, 0xc0, !UPT ;  /* 0x0000000107057892 */ /* 0x000fe2000f8ec03f */
[----:B-1----:R-:W1:Y:S01]  /*7ae0*/  LDSM.16.MT88.4 R8, [R0+0x9000] ;  /* 0x009000000008783b */ /* 0x002e620000004200 */
[----:B------:R-:W-:Y:S01]  /*7af0*/  LEA.HI.X.SX32 R201, R247, R185, 0x2, P1 ;  /* 0x000000b9f7c97211 */ /* 0x000fe200008f16ff */
[----:B------:R-:W-:Y:S02]  /*7b00*/  UISETP.GT.AND UP2, UPT, UR7, UR19, UPT ;  /* 0x000000130700728c */ /* 0x000fe4000bf44270 */
[----:B------:R-:W2:Y:S01]  /*7b10*/  LDSM.16.MT88.4 R16, [R0+0xb000] ;  /* 0x00b000000010783b */ /* 0x000ea20000004200 */
[----:B------:R-:W-:Y:S02]  /*7b20*/  UISETP.NE.U32.AND UP0, UPT, UR5, 0x1, UPT ;  /* 0x000000010500788c */ /* 0x000fe4000bf05070 */
[----:B------:R-:W-:Y:S01]  /*7b30*/  @UP3 UIADD3 UR6, UP1, UR12, -0x100, URZ ;  /* 0xffffff000c063890 */ /* 0x000fe2000ff3e03f */
[----:B------:R-:W3:Y:S01]  /*7b40*/  LDSM.16.MT88.4 R28, [R0+0xd000] ;  /* 0x00d00000001c783b */ /* 0x000ee20000004200 */
[----:B------:R-:W-:Y:S02]  /*7b50*/  UIADD3 UR7, UR7, -0x1, URZ ;  /* 0xffffffff07077890 */ /* 0x000fe4000fffe03f */
[----:B------:R-:W-:Y:S01]  /*7b60*/  @UP3 UIADD3.X UR5, UR13, -0x1, URZ, UP1, !UPT ;  /* 0xffffffff0d053890 */ /* 0x000fe20008ffe43f */
[----:B------:R-:W-:Y:S04]  /*7b70*/  LDSM.16.M88.4 R32, [R174] ;  /* 0x00000000ae20783b */ /* 0x000fe80000000200 */
[----:B------:R-:W4:Y:S04]  /*7b80*/  LDSM.16.MT88.4 R132, [R0+0x9400] ;  /* 0x009400000084783b */ /* 0x000f280000004200 */
[----:B------:R-:W3:Y:S04]  /*7b90*/  LDSM.16.MT88.4 R136, [R0+0xb400] ;  /* 0x00b400000088783b */ /* 0x000ee80000004200 */
[----:B------:R-:W3:Y:S04]  /*7ba0*/  LDSM.16.MT88.4 R140, [R0+0xd400] ;  /* 0x00d40000008c783b */ /* 0x000ee80000004200 */
[----:B------:R-:W-:Y:S04]  /*7bb0*/  LDSM.16.M88.4 R144, [R176] ;  /* 0x00000000b090783b */ /* 0x000fe80000000200 */
[----:B------:R-:W3:Y:S04]  /*7bc0*/  LDSM.16.MT88.4 R148, [R0+0x9800] ;  /* 0x009800000094783b */ /* 0x000ee80000004200 */
[----:B------:R-:W4:Y:S01]  /*7bd0*/  LDSM.16.MT88.4 R152, [R0+0xb800] ;  /* 0x00b800000098783b */ /* 0x000f220000004200 */
[C---:B-1----:R-:W-:Y:S03]  /*7be0*/  HMMA.16816.F32 R4, R24.reuse, R8, RZ ;  /* 0x000000081804723c */ /* 0x042fe600000018ff */
[----:B------:R-:W-:Y:S05]  /*7bf0*/  LDSM.16.MT88.4 R156, [R0+0xbc00] ;  /* 0x00bc0000009c783b */ /* 0x000fea0000004200 */
        /* <DEDUP_REMOVED lines=67> */
[----:B------:R-:W-:Y:S02]  /*8030*/  LEA.HI.X.SX32 R31, R225, R29, 0x2, P1 ;  /* 0x0000001de11f7211 */ /* 0x000fe400008f16ff */
[----:B------:R-:W-:Y:S01]  /*8040*/  @P0 IADD3 R132, R218, -0x40, RZ ;  /* 0xffffffc0da840810 */ /* 0x000fe20007ffe0ff */
[C---:B------:R-:W-:Y:S04]  /*8050*/  HMMA.16816.F32 R8, R140.reuse, R146, R8 ;  /* 0x000000928c08723c */ /* 0x040fe80000001808 */
[----:B------:R-:W-:Y:S01]  /*8060*/  @P0 IMAD.WIDE R132, R132, R161, UR12 ;  /* 0x0000000c84840e25 */ /* 0x000fe2000f8e02a1 */
[----:B------:R-:W-:Y:S02]  /*8070*/  @UP3 UMOV UR12, UR6 ;  /* 0x00000006000c3c82 */ /* 0x000fe40008000000 */
[----:B------:R-:W-:Y:S01]  /*8080*/  @UP3 UMOV UR13, UR5 ;  /* 0x00000005000d3c82 */ /* 0x000fe20008000000 */
        /* <DEDUP_REMOVED lines=20> */
[-C--:B---3--:R-:W-:Y:S03]  /*81d0*/  LEA.HI.X.SX32 R5, R248, R29.reuse, 0x2, P1 ;  /* 0x0000001df8057211 */ /* 0x088fe600008f16ff */
        /* <DEDUP_REMOVED lines=12> */
[CC--:B---3--:R-:W-:Y:S02]  /*82a0*/  LEA R32, P1, R240.reuse, R28.reuse, 0x2 ;  /* 0x0000001cf0207211 */ /* 0x0c8fe400078210ff */
[-C--:B------:R-:W-:Y:S02]  /*82b0*/  LEA.HI.X.SX32 R9, R231, R29.reuse, 0x2, P2 ;  /* 0x0000001de7097211 */ /* 0x080fe400010f16ff */
[CC--:B----4-:R-:W-:Y:S02]  /*82c0*/  LEA R4, P0, R245.reuse, R28.reuse, 0x2 ;  /* 0x0000001cf5047211 */ /* 0x0d0fe400078010ff */
        /* <DEDUP_REMOVED lines=8> */
[-C--:B--2---:R-:W-:Y:S02]  /*8350*/  LEA R12, P4, R237, R28.reuse, 0x2 ;  /* 0x0000001ced0c7211 */ /* 0x084fe400078810ff */
[----:B------:R-:W-:Y:S01]  /*8360*/  IADD3 R0, R3, -0x3000, RZ ;  /* 0xffffd00003007810 */ /* 0x000fe20007ffe0ff */
[----:B------:R2:W-:Y:S01]  /*8370*/  RED.E.ADD.F32.FTZ.RN.STRONG.GPU [R10.64], R16 ;  /* 0x000000100a00798e */ /* 0x0005e2000c10e78e */
[-C--:B------:R-:W-:Y:S03]  /*8380*/  LEA.HI.X.SX32 R13, R237, R29.reuse, 0x2, P4 ;  /* 0x0000001ded0d7211 */ /* 0x080fe600020f16ff */
[----:B------:R4:W-:Y:S04]  /*8390*/  RED.E.ADD.F32.FTZ.RN.STRONG.GPU [R8.64], R17 ;  /* 0x000000110800798e */ /* 0x0009e8000c10e78e */
[----:B------:R4:W-:Y:S04]  /*83a0*/  RED.E.ADD.F32.FTZ.RN.STRONG.GPU [R6.64], R18 ;  /* 0x000000120600798e */ /* 0x0009e8000c10e78e */
[----:B------:R-:W-:Y:S01]  /*83b0*/  LDSM.16.MT88.4 R32, [R2+0x15800] ;  /* 0x015800000220783b */ /* 0x000fe20000004200 */
[CC--:B-1----:R-:W-:Y:S02]  /*83c0*/  LEA R4, P0, R233.reuse, R28.reuse, 0x2 ;  /* 0x0000001ce9047211 */ /* 0x0c2fe400078010ff */
[CC--:B------:R-:W-:Y:S02]  /*83d0*/  LEA R14, P5, R244.reuse, R28.reuse, 0x2 ;  /* 0x0000001cf40e7211 */ /* 0x0c0fe400078a10ff */
        /* <DEDUP_REMOVED lines=13> */
[----:B------:R-:W-:Y:S02]  /*84b0*/  @UP3 UIADD3 UR17, UP0, UR17, -0x100, URZ ;  /* 0xffffff0011113890 */ /* 0x000fe4000ff1e03f */
        /* <DEDUP_REMOVED lines=78> */
[----:B------:R-:W-:Y:S01]  /*89a0*/  UISETP.NE.AND UP0, UPT, UR27, -0x1, UPT ;  /* 0xffffffff1b00788c */ /* 0x000fe2000bf05270 */
[----:B------:R-:W-:-:S02]  /*89b0*/  FMUL.FTZ R19, R45, c[0x0][0x2dc] ;  /* 0x0000b7002d137a20 */ /* 0x000fc40000410000 */
[----:B------:R-:W-:Y:S01]  /*89c0*/  FMUL.FTZ R48, R46, c[0x0][0x2dc] ;  /* 0x0000b7002e307a20 */ /* 0x000fe20000410000 */
[----:B------:R-:W-:Y:S01]  /*89d0*/  ULDC.64 UR8, c[0x0][0x3a0] ;  /* 0x0000e80000087ab9 */ /* 0x000fe20000000a00 */
[----:B------:R-:W-:Y:S01]  /*89e0*/  FMUL.FTZ R23, R41, c[0x0][0x2dc] ;  /* 0x0000b70029177a20 */ /* 0x000fe20000410000 */
[----:B------:R-:W-:Y:S01]  /*89f0*/  PLOP3.LUT P0, PT, PT, PT, UP0, 0x80, 0x0 ;  /* 0x000000000000781c */ /* 0x000fe20003f0f008 */
[----:B------:R-:W-:Y:S02]  /*8a00*/  FMUL.FTZ R133, R42, c[0x0][0x2dc] ;  /* 0x0000b7002a857a20 */ /* 0x000fe40000410000 */
[----:B------:R-:W-:Y:S02]  /*8a10*/  FMUL.FTZ R21, R49, c[0x0][0x2dc] ;  /* 0x0000b70031157a20 */ /* 0x000fe40000410000 */
[----:B------:R-:W-:Y:S01]  /*8a20*/  FMUL.FTZ R84, R84, c[0x0][0x2e0] ;  /* 0x0000b80054547a20 */ /* 0x000fe20000410000 */
[----:B------:R-:W-:Y:S01]  /*8a30*/  @UP0 UIADD3 UR6, UR22, UR27, URZ ;  /* 0x0000001b16060290 */ /* 0x000fe2000fffe03f */
        /* <DEDUP_REMOVED lines=31> */
[----:B------:R-:W-:Y:S01]  /*8c30*/  @UP0 UMOV UR11, UR4 ;  /* 0x00000004000b0c82 */ /* 0x000fe20008000000 */
        /* <DEDUP_REMOVED lines=10> */
[----:B------:R-:W-:-:S02]  /*8ce0*/  FMUL.FTZ R100, R100, c[0x0][0x2e0] ;  /* 0x0000b80064647a20 */ /* 0x000fc40000410000 */
        /* <DEDUP_REMOVED lines=133> */
[----:B------:R-:W-:-:S02]  /*9540*/  F2FP.PACK_AB R3, R3, R76 ;  /* 0x0000004c0303723e */ /* 0x000fc400000000ff */
[----:B------:R1:W-:Y:S02]  /*9550*/  STS [R236+0x9000], R11 ;  /* 0x0090000bec007388 */ /* 0x0003e40000000800 */
[----:B------:R-:W-:Y:S02]  /*9560*/  F2FP.PACK_AB R0, R0, R78 ;  /* 0x0000004e0000723e */ /* 0x000fe400000000ff */
        /* <DEDUP_REMOVED lines=22> */
.L_x_596:
        /* <DEDUP_REMOVED lines=18> */
.L_x_597:
        /* <DEDUP_REMOVED lines=54> */
.L_x_599:
[----:B------:R-:W-:Y:S05]  /*9b50*/  BSYNC B0 ;  /* 0x0000000000007941 */ /* 0x000fea0003800000 */
.L_x_598:
        /* <DEDUP_REMOVED lines=20> */
.L_x_601:
[----:B------:R-:W-:Y:S05]  /*9ca0*/  BSYNC B0 ;  /* 0x0000000000007941 */ /* 0x000fea0003800000 */
.L_x_600:
        /* <DEDUP_REMOVED lines=29> */
.L_x_603:
[----:B------:R-:W-:Y:S05]  /*9e80*/  BSYNC B0 ;  /* 0x0000000000007941 */ /* 0x000fea0003800000 */
.L_x_602:
        /* <DEDUP_REMOVED lines=16> */
.L_x_579:
[----:B------:R-:W-:Y:S05]  /*9f90*/  BSYNC B1 ;  /* 0x0000000000017941 */ /* 0x000fea0003800000 */
.L_x_565:
        /* <DEDUP_REMOVED lines=11> */
.L_x_604:
[----:B------:R-:W-:Y:S05]  /*a050*/  EXIT ;  /* 0x000000000000794d */ /* 0x000fea0003800000 */
.L_x_606:
        /* <DEDUP_REMOVED lines=10> */
.L_x_686:


//--------------------- .text._ZN5flash44flash_bwd_dq_dk_dv_loop_seqk_parallel_kernelI23Flash_bwd_kernel_traitsILi96ELi64ELi128ELi8ELi2ELi4ELi4ELb0ELb0EN7cutlass6half_tE19Flash_kernel_traitsILi96ELi64ELi128ELi8ES3_EELb0ELb1ELb0ELb1ELb0ELb0ELb1EEEvNS_16Flash_bwd_paramsE --------------------------
	.section	.text._ZN5flash44flash_bwd_dq_dk_dv_loop_seqk_parallel_kernelI23Flash_bwd_kernel_traitsILi96ELi64ELi128ELi8ELi2ELi4ELi4ELb0ELb0EN7cutlass6half_tE19Flash_kernel_traitsILi96ELi64ELi128ELi8ES3_EELb0ELb1ELb0ELb1ELb0ELb0ELb1EEEvNS_16Flash_bwd_paramsE,"ax",@progbits
	.sectioninfo	@"SHI_REGISTERS=255"
	.align	128
        .global         _ZN5flash44flash_bwd_dq_dk_dv_loop_seqk_parallel_kernelI23Flash_bwd_kernel_traitsILi96ELi64ELi128ELi8ELi2ELi4ELi4ELb0ELb0EN7cutlass6half_tE19Flash_kernel_traitsILi96ELi64ELi128ELi8ES3_EELb0ELb1ELb0ELb1ELb0ELb0ELb1EEEvNS_16Flash_bwd_paramsE
        .type           _ZN5flash44flash_bwd_dq_dk_dv_loop_seqk_parallel_kernelI23Flash_bwd_kernel_traitsILi96ELi64ELi128ELi8ELi2ELi4ELi4ELb0ELb0EN7cutlass6half_tE19Flash_kernel_traitsILi96ELi64ELi128ELi8ES3_EELb0ELb1ELb0ELb1ELb0ELb0ELb1EEEvNS_16Flash_bwd_paramsE,@function
        .size           _ZN5flash44flash_bwd_dq_dk_dv_loop_seqk_parallel_kernelI23Flash_bwd_kernel_traitsILi96ELi64ELi128ELi8ELi2ELi4ELi4ELb0ELb0EN7cutlass6half_tE19Flash_kernel_traitsILi96ELi64ELi128ELi8ES3_EELb0ELb1ELb0ELb1ELb0ELb0ELb1EEEvNS_16Flash_bwd_paramsE,(.L_x_687 - _ZN5flash44flash_bwd_dq_dk_dv_loop_seqk_parallel_kernelI23Flash_bwd_kernel_traitsILi96ELi64ELi128ELi8ELi2ELi4ELi4ELb0ELb0EN7cutlass6half_tE19Flash_kernel_traitsILi96ELi64ELi128ELi8ES3_EELb0ELb1ELb0ELb1ELb0ELb0ELb1EEEvNS_16Flash_bwd_paramsE)
        .other          _ZN5flash44flash_bwd_dq_dk_dv_loop_seqk_parallel_kernelI23Flash_bwd_kernel_traitsILi96ELi64ELi128ELi8ELi2ELi4ELi4ELb0ELb0EN7cutlass6half_tE19Flash_kernel_traitsILi96ELi64ELi128ELi8ES3_EELb0ELb1ELb0ELb1ELb0ELb0ELb1EEEvNS_16Flash_bwd_paramsE,@"STO_CUDA_ENTRY STV_DEFAULT"
_ZN5flash44flash_bwd_dq_dk_dv_loop_seqk_parallel_kernelI23Flash_bwd_kernel_traitsILi96ELi64ELi128ELi8ELi2ELi4ELi4ELb0ELb0EN7cutlass6half_tE19Flash_kernel_traitsILi96ELi64ELi128ELi8ES3_EELb0ELb1ELb0ELb1ELb0ELb0ELb1EEEvNS_16Flash_bwd_paramsE:
.text._ZN5flash44flash_bwd_dq_dk_dv_loop_seqk_parallel_kernelI23Flash_bwd_kernel_traitsILi96ELi64ELi128ELi8ELi2ELi4ELi4ELb0ELb0EN7cutlass6half_tE19Flash_kernel_traitsILi96ELi64ELi128ELi8ES3_EELb0ELb1ELb0ELb1ELb0ELb0ELb1EEEvNS_16Flash_bwd_paramsE:
        /* <DEDUP_REMOVED lines=36> */
[CC--:B------:R-:W-:Y:S01]  /*0240*/  LEA.HI R14, R0.reuse, R11.reuse, RZ, 0x3 ;  /* 0x0000000b000e7211 */ /* 0x0c0fe200078f18ff */
[----:B---3--:R-:W-:Y:S01]  /*0250*/  UIMAD UR47, UR35, UR46, URZ ;  /* 0x0000002e232f72a4 */ /* 0x008fe2000f8e023f */
[CC--:B------:R-:W-:Y:S01]  /*0260*/  LEA.HI R12, R0.reuse, R11.reuse, RZ, 0x4 ;  /* 0x0000000b000c7211 */ /* 0x0c0fe200078f20ff */
[----:B------:R-:W-:Y:S01]  /*0270*/  UIMAD UR46, UR46, UR12, URZ ;  /* 0x0000000c2e2e72a4 */ /* 0x000fe2000f8e023f */
[CC--:B------:R-:W-:Y:S01]  /*0280*/  LEA.HI R13, R0.reuse, R11.reuse, RZ, 0x6 ;  /* 0x0000000b000d7211 */ /* 0x0c0fe200078f30ff */
[----:B------:R-:W-:Y:S01]  /*0290*/  UIMAD UR55, UR8, UR4, UR55 ;  /* 0x00000004083772a4 */ /* 0x000fe2000f8e0237 */
[----:B------:R-:W-:Y:S01]  /*02a0*/  LEA.HI R20, R0, R11, RZ, 0x7 ;  /* 0x0000000b00147211 */ /* 0x000fe200078f38ff */
[----:B------:R-:W-:Y:S01]  /*02b0*/  UIMAD UR52, UR5, UR32, URZ ;  /* 0x00000020053472a4 */ /* 0x000fe2000f8e023f */
[--C-:B------:R-:W-:Y:S01]  /*02c0*/  SHF.R.S32.HI R0, RZ, 0x2, R3.reuse ;  /* 0x00000002ff007819 */ /* 0x100fe20000011403 */
[----:B------:R-:W-:Y:S01]  /*02d0*/  UIMAD UR4, UR32, UR11, UR35 ;  /* 0x0000000b200472a4 */ /* 0x000fe2000f8e0223 */
[----:B------:R-:W-:Y:S01]  /*02e0*/  SHF.R.S32.HI R2, RZ, 0x1f, R3 ;  /* 0x0000001fff027819 */ /* 0x000fe20000011403 */
[----:B------:R-:W-:Y:S01]  /*02f0*/  @!UP5 UIMAD UR5, UR32, UR13, UR35 ;  /* 0x0000000d2005d2a4 */ /* 0x000fe2000f8e0223 */
[C---:B------:R-:W-:Y:S01]  /*0300*/  LOP3.LUT R5, R3.reuse, 0xfffffffc, RZ, 0xc0, !PT ;  /* 0xfffffffc03057812 */ /* 0x040fe200078ec0ff */
[----:B------:R-:W-:Y:S01]  /*0310*/  USHF.L.U32 UR41, UR46, 0x6, URZ ;  /* 0x000000062e297899 */ /* 0x000fe2000800063f */
[-C--:B------:R-:W-:Y:S01]  /*0320*/  LEA.HI R3, R3, R0.reuse, RZ, 0x1 ;  /* 0x0000000003037211 */ /* 0x080fe200078f08ff */
[----:B------:R-:W-:Y:S01]  /*0330*/  ULDC UR49, c[0x0][0x214] ;  /* 0x0000850000317ab9 */ /* 0x000fe20000000800 */
[----:B------:R-:W-:Y:S01]  /*0340*/  LEA.HI R2, R2, R0, RZ, 0x3 ;  /* 0x0000000002027211 */ /* 0x000fe200078f18ff */
[C---:B------:R-:W-:Y:S01]  /*0350*/  IMAD.IADD R18, R11.reuse, 0x1, -R5 ;  /* 0x000000010b127824 */ /* 0x040fe200078e0a05 */
[----:B------:R-:W-:Y:S01]  /*0360*/  LOP3.LUT R8, R4, 0xffffffe0, RZ, 0xc0, !PT ;  /* 0xffffffe004087812 */ /* 0x000fe200078ec0ff */
[----:B------:R-:W-:Y:S01]  /*0370*/  ULDC UR56, c[0x0][0x1c8] ;  /* 0x0000720000387ab9 */ /* 0x000fe20000000800 */
[----:B------:R-:W-:Y:S01]  /*0380*/  LOP3.LUT R10, R14, 0xfffffff8, RZ, 0xc0, !PT ;  /* 0xfffffff80e0a7812 */ /* 0x000fe200078ec0ff */
[----:B------:R-:W-:Y:S01]  /*0390*/  IMAD.SHL.U32 R222, R18, 0x8, RZ ;  /* 0x0000000812de7824 */ /* 0x000fe200078e00ff */
[----:B------:R-:W-:Y:S01]  /*03a0*/  LOP3.LUT R6, R12, 0xfffffff0, RZ, 0xc0, !PT ;  /* 0xfffffff00c067812 */ /* 0x000fe200078ec0ff */
[C---:B------:R-:W-:Y:S01]  /*03b0*/  IMAD.IADD R9, R11.reuse, 0x1, -R8 ;  /* 0x000000010b097824 */ /* 0x040fe200078e0a08 */
[----:B------:R-:W-:Y:S01]  /*03c0*/  SHF.R.S32.HI R7, RZ, 0x4, R12 ;  /* 0x00000004ff077819 */ /* 0x000fe2000001140c */
[----:B------:R-:W-:Y:S01]  /*03d0*/  IMAD.IADD R10, R11, 0x1, -R10 ;  /* 0x000000010b0a7824 */ /* 0x000fe200078e0a0a */
[----:B------:R-:W-:Y:S01]  /*03e0*/  LOP3.LUT R5, R3, 0x7fffffe, RZ, 0xc0, !PT ;  /* 0x07fffffe03057812 */ /* 0x000fe200078ec0ff */
[----:B------:R-:W-:Y:S01]  /*03f0*/  IMAD.IADD R6, R11, 0x1, -R6 ;  /* 0x000000010b067824 */ /* 0x000fe200078e0a06 */
[----:B------:R-:W-:Y:S01]  /*0400*/  LOP3.LUT R2, R2, 0xfffffff8, RZ, 0xc0, !PT ;  /* 0xfffffff802027812 */ /* 0x000fe200078ec0ff */
[----:B------:R-:W-:Y:S01]  /*0410*/  ULDC.U8 UR10, c[0x0][0x3d0] ;  /* 0x0000f400000a7ab9 */ /* 0x000fe20000000000 */
[----:B------:R-:W-:Y:S01]  /*0420*/  LEA.HI R3, R12, R7, RZ, 0x1 ;  /* 0x000000070c037211 */ /* 0x000fe200078f08ff */
[C---:B------:R-:W-:Y:S01]  /*0430*/  IMAD.IADD R11, R0.reuse, 0x1, -R5 ;  /* 0x00000001000b7824 */ /* 0x040fe200078e0a05 */
[----:B------:R-:W-:Y:S01]  /*0440*/  SHF.R.S32.HI R5, RZ, 0x3, R14 ;  /* 0x00000003ff057819 */ /* 0x000fe2000001140e */
[----:B------:R-:W-:Y:S01]  /*0450*/  IMAD.IADD R8, R0, 0x1, -R2 ;  /* 0x0000000100087824 */ /* 0x000fe200078e0a02 */
[--C-:B------:R-:W-:Y:S01]  /*0460*/  SHF.R.S32.HI R0, RZ, 0x5, R4.reuse ;  /* 0x00000005ff007819 */ /* 0x100fe20000011404 */
[----:B------:R-:W-:Y:S01]  /*0470*/  ULDC UR50, c[0x0][0x224] ;  /* 0x0000890000327ab9 */ /* 0x000fe20000000800 */
[----:B------:R-:W-:Y:S01]  /*0480*/  LOP3.LUT R3, R3, 0xfffffffe, RZ, 0xc0, !PT ;  /* 0xfffffffe03037812 */ /* 0x000fe200078ec0ff */
[----:B------:R-:W-:Y:S01]  /*0490*/  @UP5 UIMAD UR54, UR32, UR49, URZ ;  /* 0x00000031203652a4 */ /* 0x000fe2000f8e023f */
[----:B------:R-:W-:Y:S01]  /*04a0*/  SHF.R.S32.HI R2, RZ, 0x1f, R4 ;  /* 0x0000001fff027819 */ /* 0x000fe20000011404 */
[----:B------:R-:W-:Y:S01]  /*04b0*/  ULDC.64 UR6, c[0x0][0x118] ;  /* 0x0000460000067ab9 */ /* 0x000fe20000000a00 */
[-C--:B------:R-:W-:Y:S01]  /*04c0*/  LEA.HI R4, R4, R0.reuse, RZ, 0x1 ;  /* 0x0000000004047211 */ /* 0x080fe200078f08ff */
[----:B------:R-:W-:Y:S01]  /*04d0*/  IMAD.IADD R15, R7, 0x1, -R3 ;  /* 0x00000001070f7824 */ /* 0x000fe200078e0a03 */
[----:B------:R-:W-:Y:S01]  /*04e0*/  LEA.HI R2, R2, R0, RZ, 0x2 ;  /* 0x0000000002027211 */ /* 0x000fe200078f10ff */
[----:B------:R-:W-:Y:S01]  /*04f0*/  IMAD.SHL.U32 R3, R5, 0x40, RZ ;  /* 0x0000004005037824 */ /* 0x000fe200078e00ff */
[----:B------:R-:W-:Y:S01]  /*0500*/  LOP3.LUT R5, R4, 0xfffffffe, RZ, 0xc0, !PT ;  /* 0xfffffffe04057812 */ /* 0x000fe200078ec0ff */
[----:B------:R-:W-:Y:S01]  /*0510*/  UMOV UR61, 0x4 ;  /* 0x00000004003d7882 */ /* 0x000fe20000000000 */
[----:B------:R-:W-:Y:S01]  /*0520*/  LOP3.LUT R4, R2, 0xfffffffc, RZ, 0xc0, !PT ;  /* 0xfffffffc02047812 */ /* 0x000fe200078ec0ff */
[----:B------:R-:W-:Y:S01]  /*0530*/  ULOP3.LUT UR56, UR35, UR56, URZ, 0x3c, !UPT ;  /* 0x0000003823387292 */ /* 0x000fe2000f8e3c3f */
[----:B------:R-:W-:Y:S01]  /*0540*/  LOP3.LUT R2, R3, 0xc0, RZ, 0xc0, !PT ;  /* 0x000000c003027812 */ /* 0x000fe200078ec0ff */
[----:B------:R-:W-:Y:S01]  /*0550*/  IMAD.IADD R183, R0, 0x1, -R5 ;  /* 0x0000000100b77824 */ /* 0x000fe200078e0a05 */
[----:B------:R-:W-:Y:S01]  /*0560*/  LOP3.LUT P2, RZ, R8, 0x2, RZ, 0xc0, !PT ;  /* 0x0000000208ff7812 */ /* 0x000fe2000784c0ff */
[C---:B------:R-:W-:Y:S01]  /*0570*/  IMAD.IADD R12, R0.reuse, 0x1, -R4 ;  /* 0x00000001000c7824 */ /* 0x040fe200078e0a04 */
[----:B------:R-:W-:Y:S01]  /*0580*/  SHF.R.U32.HI R3, RZ, 0x3, R2 ;  /* 0x00000003ff037819 */ /* 0x000fe20000011602 */
[----:B------:R-:W-:Y:S01]  /*0590*/  IMAD R4, R0, 0x8, R11 ;  /* 0x0000000800047824 */ /* 0x000fe200078e020b */
[----:B------:R-:W-:Y:S01]  /*05a0*/  LOP3.LUT R0, R2, 0x18, R222, 0xf8, !PT ;  /* 0x0000001802007812 */ /* 0x000fe200078ef8de */
[----:B------:R-:W-:Y:S01]  /*05b0*/  USHF.R.S32.HI UR57, URZ, 0x1f, UR35 ;  /* 0x0000001f3f397899 */ /* 0x000fe20008011423 */
[----:B------:R-:W-:Y:S01]  /*05c0*/  SHF.R.S32.HI R2, RZ, 0x1f, R9 ;  /* 0x0000001fff027819 */ /* 0x000fe20000011409 */
[----:B------:R-:W-:Y:S01]  /*05d0*/  UISETP.NE.AND UP6, UPT, UR10, URZ, UPT ;  /* 0x0000003f0a00728c */ /* 0x000fe2000bfc5270 */
[----:B------:R-:W-:Y:S01]  /*05e0*/  LOP3.LUT R0, R0, R3, RZ, 0x3c, !PT ;  /* 0x0000000300007212 */ /* 0x000fe200078e3cff */
[----:B------:R-:W-:Y:S01]  /*05f0*/  USHF.R.S32.HI UR59, URZ, 0x1f, UR32 ;  /* 0x0000001f3f3b7899 */ /* 0x000fe20008011420 */
[----:B------:R-:W-:Y:S01]  /*0600*/  SHF.R.S32.HI R3, RZ, 0x1f, R6 ;  /* 0x0000001fff037819 */ /* 0x000fe20000011406 */
[----:B------:R-:W-:Y:S01]  /*0610*/  USHF.R.S32.HI UR58, URZ, 0x1f, UR35 ;  /* 0x0000001f3f3a7899 */ /* 0x000fe20008011423 */
[----:B------:R-:W-:Y:S01]  /*0620*/  LEA.HI R19, R2, R9, RZ, 0x2 ;  /* 0x0000000902137211 */ /* 0x000fe200078f10ff */
[----:B------:R-:W-:Y:S01]  /*0630*/  IMAD.U32 R0, R4, 0x20, R0 ;  /* 0x0000002004007824 */ /* 0x000fe200078e0000 */
[-C--:B------:R-:W-:Y:S01]  /*0640*/  LEA.HI R11, R3, R6.reuse, RZ, 0x3 ;  /* 0x00000006030b7211 */ /* 0x080fe200078f18ff */
[----:B------:R-:W-:Y:S01]  /*0650*/  UIMAD.WIDE.U32 UR42, UR36, UR44, URZ ;  /* 0x0000002c242a72a5 */ /* 0x000fe2000f8e003f */
[----:B------:R-:W-:Y:S01]  /*0660*/  LEA.HI R2, R6, R6, RZ, 0x1 ;  /* 0x0000000606027211 */ /* 0x000fe200078f08ff */
[----:B------:R-:W-:Y:S01]  /*0670*/  UIMAD UR51, UR37, UR44, URZ ;  /* 0x0000002c253372a4 */ /* 0x000fe2000f8e023f */
[----:B------:R1:W-:Y:S01]  /*0680*/  STL [R1+0x3c], R0 ;  /* 0x00003c0001007387 */ /* 0x0003e20000100800 */
[----:B------:R-:W-:Y:S01]  /*0690*/  SHF.R.S32.HI R9, RZ, 0x6, R13 ;  /* 0x00000006ff097819 */ /* 0x000fe2000001140d */
[----:B------:R-:W-:Y:S01]  /*06a0*/  USHF.R.S32.HI UR53, URZ, 0x1f, UR47 ;  /* 0x0000001f3f357899 */ /* 0x000fe2000801142f */
[----:B------:R-:W-:Y:S01]  /*06b0*/  LOP3.LUT R4, R2, 0x7fffffe, RZ, 0xc0, !PT ;  /* 0x07fffffe02047812 */ /* 0x000fe200078ec0ff */
[----:B------:R-:W-:Y:S01]  /*06c0*/  UIMAD UR50, UR4, UR50, URZ ;  /* 0x00000032043272a4 */ /* 0x000fe2000f8e023f */
[----:B------:R-:W-:Y:S01]  /*06d0*/  LOP3.LUT R5, R11, 0xfffffff8, RZ, 0xc0, !PT ;  /* 0xfffffff80b057812 */ /* 0x000fe200078ec0ff */
[----:B------:R-:W-:-:S02]  /*06e0*/  @!UP5 UIMAD UR49, UR5, UR49, URZ ;  /* 0x000000310531d2a4 */ /* 0x000fc4000f8e023f */
[----:B------:R-:W-:Y:S01]  /*06f0*/  IMAD.IADD R16, R6, 0x1, -R4 ;  /* 0x0000000106107824 */ /* 0x000fe200078e0a04 */
[----:B------:R-:W-:Y:S01]  /*0700*/  LOP3.LUT R4, R8, 0x1, RZ, 0xc0, !PT ;  /* 0x0000000108047812 */ /* 0x000fe200078ec0ff */
[----:B------:R-:W-:Y:S01]  /*0710*/  IMAD.IADD R13, R6, 0x1, -R5 ;  /* 0x00000001060d7824 */ /* 0x000fe200078e0a05 */
[----:B------:R-:W-:Y:S01]  /*0720*/  SHF.R.S32.HI R5, RZ, 0x1, R2 ;  /* 0x00000001ff057819 */ /* 0x000fe20000011402 */
[----:B------:R-:W-:Y:S01]  /*0730*/  USHF.R.S32.HI UR48, URZ, 0x1f, UR41 ;  /* 0x0000001f3f307899 */ /* 0x000fe20008011429 */
[----:B------:R-:W-:Y:S01]  /*0740*/  ISETP.NE.U32.AND P3, PT, R4, 0x1, PT ;  /* 0x000000010400780c */ /* 0x000fe20003f65070 */
[----:B------:R-:W-:Y:S01]  /*0750*/  UMOV UR40, 0xffffd000 ;  /* 0xffffd00000287882 */ /* 0x000fe20000000000 */
[C---:B------:R-:W-:Y:S02]  /*0760*/  LOP3.LUT P5, RZ, R13.reuse, 0x2, RZ, 0xc0, !PT ;  /* 0x000000020dff7812 */ /* 0x040fe400078ac0ff */
[----:B------:R-:W-:Y:S02]  /*0770*/  LOP3.LUT P6, RZ, R13, 0x4, RZ, 0xc0, !PT ;  /* 0x000000040dff7812 */ /* 0x000fe400078cc0ff */
[----:B------:R-:W-:-:S02]  /*0780*/  SEL R178, R182, 0xffffffe0, !P5 ;  /* 0xffffffe0b6b27807 */ /* 0x000fc40006800000 */
[----:B------:R-:W-:Y:S02]  /*0790*/  SEL R185, R185, 0x10, !P3 ;  /* 0x00000010b9b97807 */ /* 0x000fe40005800000 */
[----:B------:R-:W-:Y:S02]  /*07a0*/  SEL R179, R179, 0x40, P6 ;  /* 0x00000040b3b37807 */ /* 0x000fe40003000000 */
[----:B-1----:R-:W-:-:S04]  /*07b0*/  LEA.HI R0, R10, R10, RZ, 0x1 ;  /* 0x0000000a0a007211 */ /* 0x002fc800078f08ff */
[----:B------:R-:W-:Y:S02]  /*07c0*/  LOP3.LUT R3, R0, 0x3fffffe, RZ, 0xc0, !PT ;  /* 0x03fffffe00037812 */ /* 0x000fe400078ec0ff */
[----:B------:R-:W-:-:S03]  /*07d0*/  SHF.R.S32.HI R0, RZ, 0x1, R0 ;  /* 0x00000001ff007819 */ /* 0x000fc60000011400 */
[----:B------:R-:W-:Y:S01]  /*07e0*/  IMAD.IADD R7, R10, 0x1, -R3 ;  /* 0x000000010a077824 */ /* 0x000fe200078e0a03 */
[C---:B------:R-:W-:Y:S01]  /*07f0*/  LOP3.LUT P4, RZ, R0.reuse, 0x2, RZ, 0xc0, !PT ;  /* 0x0000000200ff7812 */ /* 0x040fe2000788c0ff */
[----:B------:R-:W-:Y:S02]  /*0800*/  IMAD R3, R9, 0x4, R15 ;  /* 0x0000000409037824 */ /* 0x000fe400078e020f */
[----:B------:R-:W-:Y:S01]  /*0810*/  IMAD.SHL.U32 R0, R0, 0x40, RZ ;  /* 0x0000004000007824 */ /* 0x000fe200078e00ff */
[----:B------:R-:W-:Y:S01]  /*0820*/  SEL R172, R182, 0xffffffe0, !P4 ;  /* 0xffffffe0b6ac7807 */ /* 0x000fe20006000000 */
[----:B------:R-:W-:Y:S02]  /*0830*/  IMAD R17, R3, 0x8, R7 ;  /* 0x0000000803117824 */ /* 0x000fe400078e0207 */
[----:B------:R-:W-:Y:S01]  /*0840*/  IMAD.SHL.U32 R3, R10, 0x40, RZ ;  /* 0x000000400a037824 */ /* 0x000fe200078e00ff */
[----:B------:R-:W-:-:S04]  /*0850*/  LOP3.LUT R0, R0, 0xc0, RZ, 0xc0, !PT ;  /* 0x000000c000007812 */ /* 0x000fc800078ec0ff */
[----:B------:R-:W-:Y:S02]  /*0860*/  LOP3.LUT R4, R3, 0x1c0, RZ, 0xc0, !PT ;  /* 0x000001c003047812 */ /* 0x000fe400078ec0ff */
[----:B------:R-:W-:Y:S01]  /*0870*/  SHF.R.S32.HI R3, RZ, 0x1f, R2 ;  /* 0x0000001fff037819 */ /* 0x000fe20000011402 */
[----:B------:R-:W-:-:S03]  /*0880*/  IMAD.SHL.U32 R2, R12, 0x10, RZ ;  /* 0x000000100c027824 */ /* 0x000fc600078e00ff */
[----:B------:R-:W-:Y:S02]  /*0890*/  LEA.HI R3, R3, R5, RZ, 0x2 ;  /* 0x0000000503037211 */ /* 0x000fe400078f10ff */
[----:B------:R-:W-:Y:S02]  /*08a0*/  LOP3.LUT R2, R4, 0x30, R2, 0xf8, !PT ;  /* 0x0000003004027812 */ /* 0x000fe400078ef802 */
[----:B------:R-:W-:Y:S02]  /*08b0*/  LOP3.LUT R3, R3, 0xfffffffc, RZ, 0xc0, !PT ;  /* 0xfffffffc03037812 */ /* 0x000fe400078ec0ff */
[--C-:B------:R-:W-:Y:S02]  /*08c0*/  LOP3.LUT R6, R2, 0x8, R14.reuse, 0xf8, !PT ;  /* 0x0000000802067812 */ /* 0x100fe400078ef80e */
[----:B------:R-:W-:Y:S01]  /*08d0*/  LOP3.LUT R2, R0, 0x8, R14, 0xf8, !PT ;  /* 0x0000000800027812 */ /* 0x000fe200078ef80e */
[----:B------:R-:W-:Y:S01]  /*08e0*/  IMAD.IADD R10, R5, 0x1, -R3 ;  /* 0x00000001050a7824 */ /* 0x000fe200078e0a03 */
[----:B------:R-:W-:Y:S01]  /*08f0*/  SHF.R.U32.HI R0, RZ, 0x3, R0 ;  /* 0x00000003ff007819 */ /* 0x000fe20000011600 */
[----:B------:R-:W-:Y:S01]  /*0900*/  IMAD.SHL.U32 R3, R9, 0x20, RZ ;  /* 0x0000002009037824 */ /* 0x000fe200078e00ff */
[----:B------:R-:W-:-:S02]  /*0910*/  LEA.HI R5, R8, R8, RZ, 0x1 ;  /* 0x0000000808057211 */ /* 0x000fc400078f08ff */
[----:B------:R-:W-:Y:S02]  /*0920*/  LOP3.LUT R173, R2, R0, RZ, 0x3c, !PT ;  /* 0x0000000002ad7212 */ /* 0x000fe400078e3cff */
[----:B------:R-:W-:Y:S02]  /*0930*/  SHF.R.U32.HI R0, RZ, 0x3, R4 ;  /* 0x00000003ff007819 */ /* 0x000fe40000011604 */
[----:B------:R-:W-:Y:S01]  /*0940*/  SHF.R.S32.HI R2, RZ, 0x3, R11 ;  /* 0x00000003ff027819 */ /* 0x000fe2000001140b */
[----:B------:R-:W-:Y:S01]  /*0950*/  IMAD.U32 R173, R17, 0x20, R173 ;  /* 0x0000002011ad7824 */ /* 0x000fe200078e00ad */
[----:B------:R-:W-:Y:S01]  /*0960*/  LOP3.LUT R14, R6, R0, RZ, 0x3c, !PT ;  /* 0x00000000060e7212 */ /* 0x000fe200078e3cff */
[----:B------:R-:W-:Y:S01]  /*0970*/  IMAD.SHL.U32 R6, R18, 0x2, RZ ;  /* 0x0000000212067824 */ /* 0x000fe200078e00ff */
[----:B------:R-:W-:Y:S01]  /*0980*/  LOP3.LUT R0, R5, 0x3fffffe, RZ, 0xc0, !PT ;  /* 0x03fffffe05007812 */ /* 0x000fe200078ec0ff */
[----:B------:R-:W-:Y:S01]  /*0990*/  IMAD R16, R2, 0x8, R16 ;  /* 0x0000000802107824 */ /* 0x000fe200078e0210 */
[----:B------:R-:W-:Y:S01]  /*09a0*/  LOP3.LUT P0, RZ, R10, 0x2, RZ, 0xc0, !PT ;  /* 0x000000020aff7812 */ /* 0x000fe2000780c0ff */
[----:B------:R-:W-:Y:S01]  /*09b0*/  IMAD R177, R12, 0x2, R2 ;  /* 0x000000020cb17824 */ /* 0x000fe200078e0202 */
[----:B------:R-:W-:Y:S01]  /*09c0*/  SHF.R.S32.HI R2, RZ, 0x7, R20 ;  /* 0x00000007ff027819 */ /* 0x000fe20000011414 */
[----:B------:R-:W-:Y:S01]  /*09d0*/  IMAD.IADD R7, R8, 0x1, -R0 ;  /* 0x0000000108077824 */ /* 0x000fe200078e0a00 */
[----:B------:R-:W-:Y:S01]  /*09e0*/  SEL R182, R182, 0xffffffe0, !P0 ;  /* 0xffffffe0b6b67807 */ /* 0x000fe20004000000 */
[----:B------:R-:W-:-:S02]  /*09f0*/  IMAD.SHL.U32 R0, R8, 0x40, RZ ;  /* 0x0000004008007824 */ /* 0x000fc400078e00ff */
[C---:B------:R-:W-:Y:S02]  /*0a00*/  IMAD R172, R173.reuse, 0x2, R172 ;  /* 0x00000002adac7824 */ /* 0x040fe400078e02ac */
[----:B------:R-:W-:Y:S01]  /*0a10*/  IMAD.SHL.U32 R173, R173, 0x2, RZ ;  /* 0x00000002adad7824 */ /* 0x000fe200078e00ff */
[----:B------:R-:W-:-:S04]  /*0a20*/  LOP3.LUT R0, R0, 0x1c0, RZ, 0xc0, !PT ;  /* 0x000001c000007812 */ /* 0x000fc800078ec0ff */
[----:B------:R-:W-:Y:S02]  /*0a30*/  LOP3.LUT R4, R0, 0x20, R3, 0xf8, !PT ;  /* 0x0000002000047812 */ /* 0x000fe400078ef803 */
[----:B------:R-:W-:Y:S01]  /*0a40*/  SHF.R.U32.HI R3, RZ, 0x3, R0 ;  /* 0x00000003ff037819 */ /* 0x000fe20000011600 */
[----:B------:R-:W-:-:S03]  /*0a50*/  IMAD R0, R12, 0x200, R6 ;  /* 0x000002000c007824 */ /* 0x000fc600078e0206 */
[----:B------:R-:W-:Y:S01]  /*0a60*/  LOP3.LUT R8, R4, R3, RZ, 0x3c, !PT ;  /* 0x0000000304087212 */ /* 0x000fe200078e3cff */
[----:B------:R-:W-:Y:S01]  /*0a70*/  IMAD R9, R7, 0x20, R0 ;  /* 0x0000002007097824 */ /* 0x000fe200078e0200 */
[----:B------:R-:W-:Y:S01]  /*0a80*/  SHF.R.S32.HI R0, RZ, 0x1, R5 ;  /* 0x00000001ff007819 */ /* 0x000fe20000011405 */
[C---:B------:R-:W-:Y:S02]  /*0a90*/  IMAD R3, R2.reuse, 0x1000, R6 ;  /* 0x0000100002037824 */ /* 0x040fe400078e0206 */
[----:B------:R-:W-:Y:S01]  /*0aa0*/  IMAD.SHL.U32 R2, R2, 0x8, RZ ;  /* 0x0000000802027824 */ /* 0x000fe200078e00ff */
[C---:B------:R-:W-:Y:S01]  /*0ab0*/  LOP3.LUT P1, RZ, R0.reuse, 0x2, RZ, 0xc0, !PT ;  /* 0x0000000200ff7812 */ /* 0x040fe2000782c0ff */
[----:B------:R-:W-:Y:S02]  /*0ac0*/  IMAD.SHL.U32 R0, R0, 0x40, RZ ;  /* 0x0000004000007824 */ /* 0x000fe400078e00ff */
[----:B------:R-:W-:Y:S01]  /*0ad0*/  IMAD.U32 R4, RZ, RZ, UR14 ;  /* 0x0000000eff047e24 */ /* 0x000fe2000f8e00ff */
[----:B------:R-:W-:Y:S01]  /*0ae0*/  LOP3.LUT R2, R2, 0x8, RZ, 0xc0, !PT ;  /* 0x0000000802027812 */ /* 0x000fe200078ec0ff */
[----:B------:R-:W-:Y:S01]  /*0af0*/  IMAD R5, R183, 0x400, R3 ;  /* 0x00000400b7057824 */ /* 0x000fe200078e0203 */
[----:B------:R-:W-:Y:S01]  /*0b00*/  LOP3.LUT R0, R0, 0xc0, RZ, 0xc0, !PT ;  /* 0x000000c000007812 */ /* 0x000fe200078ec0ff */
[----:B------:R-:W-:-:S02]  /*0b10*/  IMAD.SHL.U32 R4, R15, 0x10, RZ ;  /* 0x000000100f047824 */ /* 0x000fc400078e00ff */
        /* <DEDUP_REMOVED lines=23> */
[----:B------:R-:W-:Y:S01]  /*0c90*/  @P2 IADD3 R186, R188, -0x20, RZ ;  /* 0xffffffe0bcba2810 */ /* 0x000fe20007ffe0ff */
[----:B------:R-:W-:Y:S01]  /*0ca0*/  IMAD.IADD R181, R0, 0x1, R2 ;  /* 0x0000000100b57824 */ /* 0x000fe200078e0202 */
[----:B------:R-:W-:Y:S01]  /*0cb0*/  LEA R177, R177, 0x15000, 0x1 ;  /* 0x00015000b1b17811 */ /* 0x000fe200078e08ff */
[C---:B------:R-:W-:Y:S01]  /*0cc0*/  IMAD R11, R183.reuse, 0x10, R4 ;  /* 0x00000010b70b7824 */ /* 0x040fe200078e0204 */
[----:B------:R-:W-:Y:S01]  /*0cd0*/  LEA R4, R8, 0x9000, 0x1 ;  /* 0x0000900008047811 */ /* 0x000fe200078e08ff */
[----:B------:R-:W-:-:S02]  /*0ce0*/  IMAD R183, R183, 0x200, R0 ;  /* 0x00000200b7b77824 */ /* 0x000fc400078e0200 */
[----:B------:R-:W-:Y:S01]  /*0cf0*/  IMAD.IADD R178, R177, 0x1, R178 ;  /* 0x00000001b1b27824 */ /* 0x000fe200078e02b2 */
[----:B------:R-:W-:Y:S01]  /*0d00*/  IADD3 R0, R11, -0x40, RZ ;  /* 0xffffffc00b007810 */ /* 0x000fe20007ffe0ff */
[----:B------:R-:W-:Y:S01]  /*0d10*/  STL [R1+0x48], R11 ;  /* 0x0000480b01007387 */ /* 0x000fe20000100800 */
[----:B------:R-:W-:Y:S02]  /*0d20*/  IMAD.IADD R180, R177, 0x1, R179 ;  /* 0x00000001b1b47824 */ /* 0x000fe400078e02b3 */
[----:B------:R-:W-:Y:S01]  /*0d30*/  SHF.R.S32.HI R2, RZ, 0x1f, R0 ;  /* 0x0000001fff027819 */ /* 0x000fe20000011400 */
[----:B------:R-:W-:Y:S02]  /*0d40*/  IMAD.IADD R183, R183, 0x1, R5 ;  /* 0x00000001b7b77824 */ /* 0x000fe400078e0205 */
[----:B------:R-:W-:Y:S01]  /*0d50*/  IMAD.IADD R185, R185, 0x1, R186 ;  /* 0x00000001b9b97824 */ /* 0x000fe200078e02ba */
[C---:B------:R-:W-:Y:S01]  /*0d60*/  SHF.L.U64.HI R2, R0.reuse, 0x2, R2 ;  /* 0x0000000200027819 */ /* 0x040fe20000010202 */
[----:B------:R-:W-:-:S02]  /*0d70*/  IMAD.SHL.U32 R0, R0, 0x4, RZ ;  /* 0x0000000400007824 */ /* 0x000fc400078e00ff */
        /* <DEDUP_REMOVED lines=8> */
.L_x_648:
        /* <DEDUP_REMOVED lines=53> */
.L_x_607:
        /* <DEDUP_REMOVED lines=59> */
.L_x_609:
        /* <DEDUP_REMOVED lines=18> */
.L_x_610:
        /* <DEDUP_REMOVED lines=70> */
.L_x_611:
[----:B------:R-:W-:Y:S02]  /*1a80*/  UMOV UR12, UR50 ;  /* 0x00000032000c7c82 */ /* 0x000fe40008000000 */
.L_x_612:
        /* <DEDUP_REMOVED lines=9> */
[----:B------:R-:W-:Y:S01]  /*1b20*/  UIADD3 UR10, UR18, UR12, URZ ;  /* 0x0000000c120a7290 */ /* 0x000fe2000fffe03f */
[C---:B------:R-:W-:Y:S01]  /*1b30*/  IADD3 R14, R222.reuse, 0x20, RZ ;  /* 0x00000020de0e7810 */ /* 0x040fe20007ffe0ff */
[----:B------:R-:W-:Y:S01]  /*1b40*/  UIADD3.X UR11, UR11, UR4, UR13, UP2, UP1 ;  /* 0x000000040b0b7290 */ /* 0x000fe200097e240d */
[----:B------:R-:W-:-:S02]  /*1b50*/  IADD3 R16, R222, 0x40, RZ ;  /* 0x00000040de107810 */ /* 0x000fc40007ffe0ff */
        /* <DEDUP_REMOVED lines=27> */
[----:B------:R-:W-:-:S02]  /*1d10*/  USHF.R.S32.HI UR16, URZ, 0x6, UR16 ;  /* 0x000000063f107899 */ /* 0x000fc40008011410 */
[----:B------:R-:W-:Y:S01]  /*1d20*/  UIADD3 UR18, UR18, UR19, URZ ;  /* 0x0000001312127290 */ /* 0x000fe2000fffe03f */
[----:B------:R-:W-:Y:S01]  /*1d30*/  IMAD.WIDE.U32 R4, R0, c[0x0][0x370], R4 ;  /* 0x0000dc0000047a25 */ /* 0x000fe200078e0004 */
[----:B------:R-:W-:Y:S02]  /*1d40*/  UISETP.LT.AND UP1, UPT, URZ, UR16, UPT ;  /* 0x000000103f00728c */ /* 0x000fe4000bf21270 */
[----:B------:R-:W-:Y:S01]  /*1d50*/  UIMAD.WIDE UR18, UR18, UR61, UR30 ;  /* 0x0000003d121272a5 */ /* 0x000fe2000f8e021e */
[----:B------:R-:W-:Y:S01]  /*1d60*/  IMAD.U32 R0, RZ, RZ, UR35 ;  /* 0x00000023ff007e24 */ /* 0x000fe2000f8e00ff */
[----:B------:R-:W-:Y:S01]  /*1d70*/  IADD3 R5, R5, UR5, RZ ;  /* 0x0000000505057c10 */ /* 0x000fe2000fffe0ff */
[----:B------:R-:W-:Y:S02]  /*1d80*/  USEL UR16, URZ, UR16, !UP1 ;  /* 0x000000103f107287 */ /* 0x000fe4000c800000 */
[----:B------:R-:W-:Y:S02]  /*1d90*/  ULDC.64 UR4, c[0x0][0x3c8] ;  /* 0x0000f20000047ab9 */ /* 0x000fe40000000a00 */
[----:B------:R-:W-:Y:S01]  /*1da0*/  IMAD.WIDE.U32 R4, R0, c[0x0][0x378], R4 ;  /* 0x0000de0000047a25 */ /* 0x000fe200078e0004 */
[----:B------:R-:W-:Y:S01]  /*1db0*/  LEA.HI R0, R22, R21, RZ, 0x5 ;  /* 0x0000001516007211 */ /* 0x000fe200078f28ff */
[----:B------:R-:W-:-:S02]  /*1dc0*/  UISETP.GT.AND UP1, UPT, UR34, UR16, UPT ;  /* 0x000000102200728c */ /* 0x000fc4000bf24270 */
[----:B------:R-:W-:Y:S01]  /*1dd0*/  UMOV UR12, UR18 ;  /* 0x00000012000c7c82 */ /* 0x000fe20008000000 */
[----:B------:R-:W-:Y:S02]  /*1de0*/  LOP3.LUT R10, R0, 0xffffffe0, RZ, 0xc0, !PT ;  /* 0xffffffe0000a7812 */ /* 0x000fe400078ec0ff */
[----:B------:R-:W-:Y:S02]  /*1df0*/  SHF.R.S32.HI R0, RZ, 0x5, R0 ;  /* 0x00000005ff007819 */ /* 0x000fe40000011400 */
[----:B------:R-:W-:Y:S01]  /*1e00*/  IADD3 R5, R5, UR9, RZ ;  /* 0x0000000905057c10 */ /* 0x000fe2000fffe0ff */
[----:B------:R-:W-:-:S04]  /*1e10*/  IMAD.IADD R10, R21, 0x1, -R10 ;  /* 0x00000001150a7824 */ /* 0x000fc800078e0a0a */
[----:B------:R-:W-:Y:S02]  /*1e20*/  IMAD R10, R0, UR46, R10 ;  /* 0x0000002e000a7c24 */ /* 0x000fe4000f8e020a */
[----:B------:R-:W-:Y:S02]  /*1e30*/  IMAD R0, R20, c[0x0][0x370], RZ ;  /* 0x0000dc0014007a24 */ /* 0x000fe400078e02ff */
[----:B------:R-:W-:-:S04]  /*1e40*/  IMAD.WIDE.U32 R6, R3, c[0x0][0x370], R4 ;  /* 0x0000dc0003067a25 */ /* 0x000fc800078e0004 */
[----:B------:R-:W-:Y:S01]  /*1e50*/  IMAD R11, R3, c[0x0][0x374], R0 ;  /* 0x0000dd00030b7a24 */ /* 0x000fe200078e0200 */
[----:B------:R-:W-:Y:S01]  /*1e60*/  IADD3 R0, P1, R10, UR14, RZ ;  /* 0x0000000e0a007c10 */ /* 0x000fe2000ff3e0ff */
[----:B------:R-:W-:Y:S01]  /*1e70*/  IMAD.WIDE.U32 R4, R12, c[0x0][0x1a8], R8 ;  /* 0x00006a000c047a25 */ /* 0x000fe200078e0008 */
[----:B------:R-:W-:Y:S02]  /*1e80*/  LEA R194, P2, R6, c[0x0][0x330], 0x1 ;  /* 0x0000cc0006c27a11 */ /* 0x000fe400078408ff */
[----:B------:R-:W-:Y:S01]  /*1e90*/  LEA.HI.X.SX32 R10, R10, UR11, 0x1, P1 ;  /* 0x0000000b0a0a7c11 */ /* 0x000fe200088f0eff */
[----:B------:R-:W-:Y:S01]  /*1ea0*/  UIMAD.WIDE UR10, UR10, UR61, UR4 ;  /* 0x0000003d0a0a72a5 */ /* 0x000fe2000f8e0204 */
[C---:B------:R-:W-:Y:S01]  /*1eb0*/  LEA R190, P1, R0.reuse, c[0x0][0x350], 0x2 ;  /* 0x0000d40000be7a11 */ /* 0x040fe200078210ff */
[----:B------:R-:W-:Y:S01]  /*1ec0*/  IMAD.IADD R7, R7, 0x1, R11 ;  /* 0x0000000107077824 */ /* 0x000fe200078e020b */
[----:B------:R-:W-:Y:S02]  /*1ed0*/  UIADD3 UR5, UR34, -0x1, URZ ;  /* 0xffffffff22057890 */ /* 0x000fe4000fffe03f */
[----:B------:R-:W-:-:S02]  /*1ee0*/  LEA.HI.X R189, R0, c[0x0][0x354], R10, 0x2, P1 ;  /* 0x0000d50000bd7a11 */ /* 0x000fc400008f140a */
[----:B------:R-:W-:Y:S01]  /*1ef0*/  PLOP3.LUT P1, PT, PT, PT, UP1, 0x80, 0x0 ;  /* 0x000000000000781c */ /* 0x000fe20003f2f018 */
[----:B------:R-:W-:Y:S01]  /*1f00*/  UMOV UR14, UR10 ;  /* 0x0000000a000e7c82 */ /* 0x000fe20008000000 */
[----:B------:R-:W-:Y:S02]  /*1f10*/  LEA.HI.X R193, R6, c[0x0][0x334], R7, 0x1, P2 ;  /* 0x0000cd0006c17a11 */ /* 0x000fe400010f0c07 */
[----:B------:R-:W-:Y:S01]  /*1f20*/  IADD3 R0, R5, UR13, RZ ;  /* 0x0000000d05007c10 */ /* 0x000fe2000fffe0ff */
[----:B------:R-:W-:Y:S01]  /*1f30*/  UMOV UR13, UR11 ;  /* 0x0000000b000d7c82 */ /* 0x000fe20008000000 */
[----:B------:R-:W-:Y:S01]  /*1f40*/  LEA R192, P2, R4, c[0x0][0x160], 0x1 ;  /* 0x0000580004c07a11 */ /* 0x000fe200078408ff */
[----:B------:R-:W-:-:S03]  /*1f50*/  UMOV UR11, UR19 ;  /* 0x00000013000b7c82 */ /* 0x000fc60008000000 */
        /* <DEDUP_REMOVED lines=20> */
.L_x_614:
        /* <DEDUP_REMOVED lines=18> */
.L_x_615:
[----:B------:R-:W-:Y:S01]  /*21c0*/  ULDC.64 UR4, c[0x0][0x3a0] ;  /* 0x0000e80000047ab9 */ /* 0x000fe20000000a00 */
[----:B------:R-:W-:Y:S01]  /*21d0*/  IMAD.U32 R11, RZ, RZ, UR23 ;  /* 0x00000017ff0b7e24 */ /* 0x000fe2000f8e00ff */
[----:B------:R-:W-:Y:S01]  /*21e0*/  UIMAD UR4, UR20, UR4, URZ ;  /* 0x00000004140472a4 */ /* 0x000fe2000f8e023f */
[----:B------:R-:W-:Y:S01]  /*21f0*/  BSSY B0, `(.L_x_616) ;  /* 0x000001d000007945 */ /* 0x000fe20003800000 */
[----:B------:R-:W-:Y:S01]  /*2200*/  UIMAD UR8, UR25, -0x80, UR8 ;  /* 0xffffff80190878a4 */ /* 0x000fe2000f8e0208 */
[----:B------:R-:W-:Y:S01]  /*2210*/  IMAD.WIDE.U32 R4, R11, c[0x0][0x3a0], R222 ;  /* 0x0000e8000b047a25 */ /* 0x000fe200078e00de */
[----:B------:R-:W-:-:S04]  /*2220*/  UIMAD UR4, UR23, UR5, UR4 ;  /* 0x00000005170472a4 */ /* 0x000fc8000f8e0204 */
[----:B------:R-:W-:Y:S02]  /*2230*/  IADD3 R6, P0, R4, UR14, RZ ;  /* 0x0000000e04067c10 */ /* 0x000fe4000ff1e0ff */
[----:B------:R-:W-:Y:S01]  /*2240*/  MOV R0, UR4 ;  /* 0x0000000400007c02 */ /* 0x000fe20008000f00 */
[----:B------:R-:W-:Y:S01]  /*2250*/  ULDC.64 UR4, c[0x0][0x3b8] ;  /* 0x0000ee0000047ab9 */ /* 0x000fe20000000a00 */
[----:B------:R-:W-:Y:S01]  /*2260*/  ISETP.GE.AND P4, PT, R3, UR8, PT ;  /* 0x0000000803007c0c */ /* 0x000fe2000bf86270 */
        /* <DEDUP_REMOVED lines=21> */
.L_x_617:
[----:B------:R-:W-:Y:S05]  /*23c0*/  BSYNC B0 ;  /* 0x0000000000007941 */ /* 0x000fea0003800000 */
.L_x_616:
        /* <DEDUP_REMOVED lines=19> */
.L_x_619:
[----:B------:R-:W-:Y:S05]  /*2500*/  BSYNC B0 ;  /* 0x0000000000007941 */ /* 0x000fea0003800000 */
.L_x_618:
        /* <DEDUP_REMOVED lines=29> */
.L_x_621:
[----:B------:R-:W-:Y:S05]  /*26e0*/  BSYNC B0 ;  /* 0x0000000000007941 */ /* 0x000fea0003800000 */
.L_x_620:
        /* <DEDUP_REMOVED lines=18> */
.L_x_613:
        /* <DEDUP_REMOVED lines=44> */
.L_x_624:
[----:B------:R-:W-:Y:S05]  /*2ad0*/  BSYNC B0 ;  /* 0x0000000000007941 */ /* 0x000fea0003800000 */
.L_x_623:
        /* <DEDUP_REMOVED lines=19> */
.L_x_626:
        /* <DEDUP_REMOVED lines=34> */
.L_x_627:
[----:B------:R-:W-:Y:S05]  /*2e30*/  BSYNC B0 ;  /* 0x0000000000007941 */ /* 0x000fea0003800000 */
.L_x_625:
[----:B------:R-:W3:Y:S01]  /*2e40*/  LDL R23, [R1+0x48] ;  /* 0x0000480001177983 */ /* 0x000ee20000100800 */
[----:B------:R-:W-:Y:S01]  /*2e50*/  IMAD.MOV.U32 R10, RZ, RZ, 0x7f800000 ;  /* 0x7f800000ff0a7424 */ /* 0x000fe200078e00ff */
[----:B------:R-:W-:Y:S01]  /*2e60*/  ULDC.64 UR18, c[0x0][0x198] ;  /* 0x0000660000127ab9 */ /* 0x000fe20000000a00 */
[----:B------:R-:W-:Y:S02]  /*2e70*/  IMAD.MOV.U32 R9, RZ, RZ, 0x7f800000 ;  /* 0x7f800000ff097424 */ /* 0x000fe400078e00ff */
[----:B------:R-:W-:Y:S02]  /*2e80*/  IMAD.MOV.U32 R11, RZ, RZ, 0x7f800000 ;  /* 0x7f800000ff0b7424 */ /* 0x000fe400078e00ff */
[----:B------:R-:W-:Y:S01]  /*2e90*/  IMAD.MOV.U32 R12, RZ, RZ, 0x7f800000 ;  /* 0x7f800000ff0c7424 */ /* 0x000fe200078e00ff */
[C---:B--23--:R-:W-:Y:S02]  /*2ea0*/  IADD3 R5, R23.reuse, 0x28, RZ ;  /* 0x0000002817057810 */ /* 0x04cfe40007ffe0ff */
[----:B------:R-:W-:-:S02]  /*2eb0*/  IADD3 R4, R23, 0x8, RZ ;  /* 0x0000000817047810 */ /* 0x000fc40007ffe0ff */
[----:B------:R-:W-:Y:S02]  /*2ec0*/  ISETP.GE.AND P3, PT, R5, UR4, PT ;  /* 0x0000000405007c0c */ /* 0x000fe4000bf66270 */
[C---:B------:R-:W-:Y:S02]  /*2ed0*/  IADD3 R6, R23.reuse, 0x20, RZ ;  /* 0x0000002017067810 */ /* 0x040fe40007ffe0ff */
[----:B------:R-:W-:Y:S01]  /*2ee0*/  ISETP.GE.AND P5, PT, R4, UR4, PT ;  /* 0x0000000404007c0c */ /* 0x000fe2000bfa6270 */
[C---:B------:R-:W-:Y:S01]  /*2ef0*/  IMAD.SHL.U32 R4, R23.reuse, 0x4, RZ ;  /* 0x0000000417047824 */ /* 0x040fe200078e00ff */
[----:B------:R-:W-:Y:S02]  /*2f00*/  ISETP.GE.AND P4, PT, R6, UR4, PT ;  /* 0x0000000406007c0c */ /* 0x000fe4000bf86270 */
[----:B------:R-:W-:Y:S02]  /*2f10*/  SHF.R.S32.HI R19, RZ, 0x1f, R23 ;  /* 0x0000001fff137819 */ /* 0x000fe40000011417 */
[----:B------:R-:W-:-:S02]  /*2f20*/  ISETP.GE.AND P6, PT, R23, UR4, PT ;  /* 0x0000000417007c0c */ /* 0x000fc4000bfc6270 */
[----:B------:R-:W-:Y:S02]  /*2f30*/  SHF.R.S32.HI R7, RZ, 0x1f, R5 ;  /* 0x0000001fff077819 */ /* 0x000fe40000011405 */
[----:B------:R-:W-:Y:S02]  /*2f40*/  @!P3 LEA R6, P1, R5, UR12, 0x2 ;  /* 0x0000000c0506bc11 */ /* 0x000fe4000f8210ff */
[----:B------:R-:W-:Y:S02]  /*2f50*/  IADD3 R4, P2, R4, UR12, RZ ;  /* 0x0000000c04047c10 */ /* 0x000fe4000ff5e0ff */
[----:B------:R-:W-:Y:S02]  /*2f60*/  SHF.L.U64.HI R8, R23, 0x2, R19 ;  /* 0x0000000217087819 */ /* 0x000fe40000010213 */
[----:B------:R-:W-:Y:S02]  /*2f70*/  @!P3 LEA.HI.X R7, R5, UR11, R7, 0x2, P1 ;  /* 0x0000000b0507bc11 */ /* 0x000fe400088f1407 */
[----:B------:R-:W-:-:S03]  /*2f80*/  IADD3.X R5, R8, UR11, RZ, P2, !PT ;  /* 0x0000000b08057c10 */ /* 0x000fc600097fe4ff */
[----:B------:R2:W3:Y:S04]  /*2f90*/  @!P3 LDG.E R9, [R6.64] ;  /* 0x000000060609b981 */ /* 0x0004e8000c1e1900 */
[----:B------:R4:W5:Y:S04]  /*2fa0*/  @!P4 LDG.E R10, [R4.64+0x80] ;  /* 0x00008006040ac981 */ /* 0x000968000c1e1900 */
[----:B------:R4:W3:Y:S04]  /*2fb0*/  @!P5 LDG.E R11, [R4.64+0x20] ;  /* 0x00002006040bd981 */ /* 0x0008e8000c1e1900 */
[----:B------:R4:W3:Y:S01]  /*2fc0*/  @!P6 LDG.E R12, [R4.64] ;  /* 0x00000006040ce981 */ /* 0x0008e2000c1e1900 */
[----:B------:R-:W-:-:S04]  /*2fd0*/  UIMAD UR4, UR20, UR18, URZ ;  /* 0x00000012140472a4 */ /* 0x000fc8000f8e023f */
[----:B------:R-:W-:Y:S02]  /*2fe0*/  UIMAD UR9, UR23, UR19, UR4 ;  /* 0x00000013170972a4 */ /* 0x000fe4000f8e0204 */
[----:B------:R-:W-:-:S06]  /*2ff0*/  UIMAD UR4, UR25, -0x80, UR8 ;  /* 0xffffff80190478a4 */ /* 0x000fcc000f8e0208 */
[----:B------:R-:W-:Y:S01]  /*3000*/  ISETP.GE.AND P6, PT, R3, UR4, PT ;  /* 0x0000000403007c0c */ /* 0x000fe2000bfc6270 */
[----:B------:R-:W-:-:S04]  /*3010*/  IMAD.U32 R17, RZ, RZ, UR23 ;  /* 0x00000017ff117e24 */ /* 0x000fc8000f8e00ff */
[----:B----4-:R-:W-:-:S08]  /*3020*/  IMAD.WIDE.U32 R4, R17, c[0x0][0x198], R222 ;  /* 0x0000660011047a25 */ /* 0x010fd000078e00de */
[----:B------:R4:W-:Y:S04]  /*3030*/  @P6 STS [R0+0x9000], RZ ;  /* 0x009000ff00006388 */ /* 0x0009e80000000800 */
[----:B------:R4:W-:Y:S04]  /*3040*/  @P6 STS [R0+0x9004], RZ ;  /* 0x009004ff00006388 */ /* 0x0009e80000000800 */
[----:B------:R4:W-:Y:S04]  /*3050*/  @P6 STS.64 [R0+0x9008], RZ ;  /* 0x009008ff00006388 */ /* 0x0009e80000000a00 */
[----:B------:R4:W-:Y:S04]  /*3060*/  @P6 STS.128 [R0+0xb000], RZ ;  /* 0x00b000ff00006388 */ /* 0x0009e80000000c00 */
[----:B------:R4:W-:Y:S01]  /*3070*/  @P6 STS.128 [R0+0xd000], RZ ;  /* 0x00d000ff00006388 */ /* 0x0009e20000000c00 */
[----:B--2---:R-:W-:Y:S01]  /*3080*/  IADD3 R6, P1, R4, UR21, RZ ;  /* 0x0000001504067c10 */ /* 0x004fe2000ff3e0ff */
[----:B------:R-:W-:-:S05]  /*3090*/  IMAD.U32 R4, RZ, RZ, UR9 ;  /* 0x00000009ff047e24 */ /* 0x000fca000f8e00ff */
[----:B------:R-:W-:Y:S01]  /*30a0*/  IADD3.X R7, R5, UR29, R4, P1, !PT ;  /* 0x0000001d05077c10 */ /* 0x000fe20008ffe404 */
[----:B------:R-:W-:Y:S01]  /*30b0*/  IMAD R4, R18, c[0x0][0x1b0], RZ ;  /* 0x00006c0012047a24 */ /* 0x000fe200078e02ff */
[----:B------:R-:W-:Y:S03]  /*30c0*/  BSSY B0, `(.L_x_628) ;  /* 0x000002a000007945 */ /* 0x000fe60003800000 */
[C---:B------:R-:W-:Y:S02]  /*30d0*/  IMAD R4, R15.reuse, c[0x0][0x1b4], R4 ;  /* 0x00006d000f047a24 */ /* 0x040fe400078e0204 */
[----:B------:R-:W-:-:S04]  /*30e0*/  IMAD.WIDE.U32 R6, R15, c[0x0][0x1b0], R6 ;  /* 0x00006c000f067a25 */ /* 0x000fc800078e0006 */
[----:B------:R-:W-:Y:S01]  /*30f0*/  IMAD.IADD R13, R7, 0x1, R4 ;  /* 0x00000001070d7824 */ /* 0x000fe200078e0204 */
[----:B-----5:R4:W-:Y:S04]  /*3100*/  STL [R1], R10 ;  /* 0x0000000a01007387 */ /* 0x0209e80000100800 */
[----:B---3--:R4:W-:Y:S04]  /*3110*/  STL [R1+0x4], R9 ;  /* 0x0000040901007387 */ /* 0x0089e80000100800 */
[----:B------:R4:W-:Y:S04]  /*3120*/  STL [R1+0xc], R11 ;  /* 0x00000c0b01007387 */ /* 0x0009e80000100800 */
[----:B------:R4:W-:Y:S01]  /*3130*/  STL [R1+0x8], R12 ;  /* 0x0000080c01007387 */ /* 0x0009e20000100800 */
[----:B------:R-:W-:Y:S05]  /*3140*/  @P6 BRA `(.L_x_629) ;  /* 0x0000021000006947 */ /* 0x000fea0003800000 */
[----:B------:R-:W-:Y:S01]  /*3150*/  ISETP.GE.AND P4, PT, R222, c[0x0][0x220], PT ;  /* 0x00008800de007a0c */ /* 0x000fe20003f86270 */
[----:B----4-:R-:W-:Y:S01]  /*3160*/  IMAD R12, R20, c[0x0][0x198], RZ ;  /* 0x00006600140c7a24 */ /* 0x010fe200078e02ff */
[----:B------:R-:W-:Y:S01]  /*3170*/  ISETP.GE.AND P3, PT, R14, c[0x0][0x220], PT ;  /* 0x000088000e007a0c */ /* 0x000fe20003f66270 */
[----:B------:R-:W-:Y:S01]  /*3180*/  IMAD.MOV.U32 R4, RZ, RZ, R6 ;  /* 0x000000ffff047224 */ /* 0x000fe200078e0006 */
[----:B------:R-:W-:Y:S01]  /*3190*/  ISETP.GE.AND P1, PT, R16, c[0x0][0x220], PT ;  /* 0x0000880010007a0c */ /* 0x000fe20003f26270 */
[----:B------:R-:W-:-:S02]  /*31a0*/  IMAD.MOV.U32 R5, RZ, RZ, R13 ;  /* 0x000000ffff057224 */ /* 0x000fc400078e000d */
        /* <DEDUP_REMOVED lines=27> */
.L_x_629:
[----:B------:R-:W-:Y:S05]  /*3360*/  BSYNC B0 ;  /* 0x0000000000007941 */ /* 0x000fea0003800000 */
.L_x_628:
        /* <DEDUP_REMOVED lines=13> */
[----:B--2-4-:R-:W-:-:S04]  /*3440*/  IMAD.WIDE.U32 R10, R4, c[0x0][0x198], R6 ;  /* 0x00006600040a7a25 */ /* 0x014fc800078e0006 */
        /* <DEDUP_REMOVED lines=25> */
.L_x_631:
[----:B------:R-:W-:Y:S05]  /*35e0*/  BSYNC B0 ;  /* 0x0000000000007941 */ /* 0x000fea0003800000 */
.L_x_630:
        /* <DEDUP_REMOVED lines=19> */
[----:B----4-:R-:W-:Y:S01]  /*3720*/  IMAD R12, R20, c[0x0][0x1a0], RZ ;  /* 0x00006800140c7a24 */ /* 0x010fe200078e02ff */
        /* <DEDUP_REMOVED lines=31> */
.L_x_633:
[----:B------:R-:W-:Y:S05]  /*3920*/  BSYNC B0 ;  /* 0x0000000000007941 */ /* 0x000fea0003800000 */
.L_x_632:
        /* <DEDUP_REMOVED lines=37> */
.L_x_635:
[----:B------:R-:W-:Y:S05]  /*3b80*/  BSYNC B0 ;  /* 0x0000000000007941 */ /* 0x000fea0003800000 */
.L_x_634:
[----:B------:R-:W-:Y:S02]  /*3b90*/  ULDC.64 UR20, c[0x0][0x318] ;  /* 0x0000c60000147ab9 */ /* 0x000fe40000000a00 */
[----:B------:R-:W-:Y:S01]  /*3ba0*/  ULDC.64 UR22, c[0x0][0x320] ;  /* 0x0000c80000167ab9 */ /* 0x000fe20000000a00 */
[----:B-1234-:R-:W-:Y:S01]  /*3bb0*/  LEA.HI R0, R22, R21, RZ, 0x6 ;  /* 0x0000001516007211 */ /* 0x01efe200078f30ff */
[----:B------:R-:W-:Y:S01]  /*3bc0*/  UISETP.NE.U32.AND UP1, UPT, URZ, UR20, UPT ;  /* 0x000000143f00728c */ /* 0x000fe2000bf25070 */
[----:B------:R-:W0:Y:S03]  /*3bd0*/  LDGDEPBAR ;  /* 0x00000000000079af */ /* 0x000e260000000000 */
[----:B------:R-:W-:-:S06]  /*3be0*/  UISETP.NE.AND.EX UP1, UPT, URZ, UR21, UPT, UP1 ;  /* 0x000000153f00728c */ /* 0x000fcc000bf25310 */
        /* <DEDUP_REMOVED lines=11> */
[----:B------:R1:W2:Y:S01]  /*3ca0*/  @P1 LDG.E R3, [R4.64] ;  /* 0x0000000604031981 */ /* 0x0002a2000c1e1900 */
[----:B------:R-:W-:Y:S01]  /*3cb0*/  SHF.R.S32.HI R0, RZ, 0x6, R0 ;  /* 0x00000006ff007819 */ /* 0x000fe20000011400 */
[----:B------:R-:W-:Y:S01]  /*3cc0*/  IMAD.SHL.U32 R175, R183, 0x2, RZ ;  /* 0x00000002b7af7824 */ /* 0x000fe200078e00ff */
[----:B------:R-:W-:Y:S01]  /*3cd0*/  IADD3 R7, R222, 0x40, RZ ;  /* 0x00000040de077810 */ /* 0x000fe20007ffe0ff */
[----:B------:R-:W-:Y:S01]  /*3ce0*/  CS2R R126, SRZ ;  /* 0x00000000007e7805 */ /* 0x000fe2000001ff00 */
[----:B------:R-:W-:Y:S01]  /*3cf0*/  MOV R203, R184 ;  /* 0x000000b800cb7202 */ /* 0x000fe20000000f00 */
[----:B------:R-:W-:Y:S01]  /*3d00*/  IMAD.SHL.U32 R0, R0, 0x20, RZ ;  /* 0x0000002000007824 */ /* 0x000fe200078e00ff */
        /* <DEDUP_REMOVED lines=18> */
[----:B-1----:R-:W2:Y:S01]  /*3e30*/  @P1 MUFU.RCP R5, c[0x0][0x238] ;  /* 0x00008e0000051b08 */ /* 0x002ea20000001000 */
[----:B------:R-:W-:Y:S01]  /*3e40*/  IMAD.SHL.U32 R4, R21, 0x2, RZ ;  /* 0x0000000215047824 */ /* 0x000fe200078e00ff */
[----:B------:R-:W-:Y:S01]  /*3e50*/  CS2R R96, SRZ ;  /* 0x0000000000607805 */ /* 0x000fe2000001ff00 */
[----:B------:R-:W-:Y:S01]  /*3e60*/  CS2R R90, SRZ ;  /* 0x00000000005a7805 */ /* 0x000fe2000001ff00 */
[----:B------:R-:W-:Y:S01]  /*3e70*/  CS2R R88, SRZ ;  /* 0x0000000000587805 */ /* 0x000fe2000001ff00 */
[----:B------:R-:W-:Y:S01]  /*3e80*/  CS2R R86, SRZ ;  /* 0x0000000000567805 */ /* 0x000fe2000001ff00 */
[----:B------:R-:W-:Y:S01]  /*3e90*/  LOP3.LUT R4, R0, 0x6, R4, 0xf8, !PT ;  /* 0x0000000600047812 */ /* 0x000fe200078ef804 */
[----:B------:R-:W-:Y:S01]  /*3ea0*/  IMAD.U32 R0, RZ, RZ, UR25 ;  /* 0x00000019ff007e24 */ /* 0x000fe2000f8e00ff */
[----:B------:R-:W-:Y:S01]  /*3eb0*/  CS2R R84, SRZ ;  /* 0x0000000000547805 */ /* 0x000fe2000001ff00 */
[----:B------:R-:W-:Y:S01]  /*3ec0*/  CS2R R78, SRZ ;  /* 0x00000000004e7805 */ /* 0x000fe2000001ff00 */
[----:B------:R-:W-:Y:S01]  /*3ed0*/  CS2R R76, SRZ ;  /* 0x00000000004c7805 */ /* 0x000fe2000001ff00 */
[----:B------:R-:W-:Y:S01]  /*3ee0*/  IMAD R195, R0, 0x80, R4 ;  /* 0x0000008000c37824 */ /* 0x000fe200078e0204 */
[----:B------:R-:W-:Y:S01]  /*3ef0*/  IADD3 R0, R181, 0x1800, RZ ;  /* 0x00001800b5007810 */ /* 0x000fe20007ffe0ff */
[----:B------:R-:W-:Y:S01]  /*3f00*/  CS2R R82, SRZ ;  /* 0x0000000000527805 */ /* 0x000fe2000001ff00 */
[----:B------:R-:W-:Y:S01]  /*3f10*/  IADD3 R4, R23, 0x1, RZ ;  /* 0x0000000117047810 */ /* 0x000fe20007ffe0ff */
[----:B------:R1:W3:Y:S01]  /*3f20*/  I2F R204, R195 ;  /* 0x000000c300cc7306 */ /* 0x0002e20000201400 */
[----:B------:R-:W-:Y:S01]  /*3f30*/  SEL R0, R0, R181, !P0 ;  /* 0x000000b500007207 */ /* 0x000fe20004000000 */
[----:B------:R-:W-:Y:S01]  /*3f40*/  CS2R R80, SRZ ;  /* 0x0000000000507805 */ /* 0x000fe2000001ff00 */
[C---:B------:R-:W-:Y:S01]  /*3f50*/  IADD3 R202, R195.reuse, 0x19, RZ ;  /* 0x00000019c3ca7810 */ /* 0x040fe20007ffe0ff */
[----:B------:R4:W-:Y:S01]  /*3f60*/  STL [R1+0x38], R4 ;  /* 0x0000380401007387 */ /* 0x0009e20000100800 */
[C---:B------:R-:W-:Y:S01]  /*3f70*/  IADD3 R201, R195.reuse, 0x18, RZ ;  /* 0x00000018c3c97810 */ /* 0x040fe20007ffe0ff */
[----:B------:R-:W-:Y:S01]  /*3f80*/  CS2R R74, SRZ ;  /* 0x00000000004a7805 */ /* 0x000fe2000001ff00 */
[C---:B------:R-:W-:Y:S01]  /*3f90*/  IADD3 R200, R195.reuse, 0x11, RZ ;  /* 0x00000011c3c87810 */ /* 0x040fe20007ffe0ff */
[----:B------:R1:W1:Y:S01]  /*3fa0*/  I2F R211, R202 ;  /* 0x000000ca00d37306 */ /* 0x0002620000201400 */
[C---:B------:R-:W-:Y:S01]  /*3fb0*/  IADD3 R199, R195.reuse, 0x10, RZ ;  /* 0x00000010c3c77810 */ /* 0x040fe20007ffe0ff */
[----:B------:R-:W-:Y:S01]  /*3fc0*/  CS2R R72, SRZ ;  /* 0x0000000000487805 */ /* 0x000fe2000001ff00 */
[C---:B------:R-:W-:Y:S01]  /*3fd0*/  IADD3 R198, R195.reuse, 0x9, RZ ;  /* 0x00000009c3c67810 */ /* 0x040fe20007ffe0ff */
[----:B------:R-:W-:Y:S01]  /*3fe0*/  CS2R R70, SRZ ;  /* 0x0000000000467805 */ /* 0x000fe2000001ff00 */
[C---:B------:R-:W-:Y:S01]  /*3ff0*/  IADD3 R197, R195.reuse, 0x8, RZ ;  /* 0x00000008c3c57810 */ /* 0x040fe20007ffe0ff */
[----:B------:R-:W-:Y:S01]  /*4000*/  CS2R R68, SRZ ;  /* 0x0000000000447805 */ /* 0x000fe2000001ff00 */
[----:B------:R-:W-:Y:S01]  /*4010*/  IADD3 R196, R195, 0x1, RZ ;  /* 0x00000001c3c47810 */ /* 0x000fe20007ffe0ff */
[----:B------:R1:W1:Y:S01]  /*4020*/  I2F R210, R201 ;  /* 0x000000c900d27306 */ /* 0x0002620000201400 */
[----:B------:R-:W-:Y:S01]  /*4030*/  CS2R R62, SRZ ;  /* 0x00000000003e7805 */ /* 0x000fe2000001ff00 */
[----:B------:R-:W-:Y:S01]  /*4040*/  CS2R R60, SRZ ;  /* 0x00000000003c7805 */ /* 0x000fe2000001ff00 */
[----:B------:R-:W-:Y:S01]  /*4050*/  CS2R R66, SRZ ;  /* 0x0000000000427805 */ /* 0x000fe2000001ff00 */
[----:B------:R-:W-:Y:S01]  /*4060*/  CS2R R64, SRZ ;  /* 0x0000000000407805 */ /* 0x000fe2000001ff00 */
[----:B------:R-:W-:Y:S01]  /*4070*/  CS2R R58, SRZ ;  /* 0x00000000003a7805 */ /* 0x000fe2000001ff00 */
[----:B------:R-:W-:Y:S01]  /*4080*/  CS2R R56, SRZ ;  /* 0x0000000000387805 */ /* 0x000fe2000001ff00 */
[----:B------:R-:W-:Y:S01]  /*4090*/  CS2R R54, SRZ ;  /* 0x0000000000367805 */ /* 0x000fe2000001ff00 */
[----:B------:R1:W1:Y:S01]  /*40a0*/  I2F R209, R200 ;  /* 0x000000c800d17306 */ /* 0x0002620000201400 */
[----:B------:R-:W-:Y:S01]  /*40b0*/  CS2R R52, SRZ ;  /* 0x0000000000347805 */ /* 0x000fe2000001ff00 */
[----:B------:R-:W-:Y:S01]  /*40c0*/  CS2R R46, SRZ ;  /* 0x00000000002e7805 */ /* 0x000fe2000001ff00 */
[----:B------:R-:W-:Y:S01]  /*40d0*/  CS2R R44, SRZ ;  /* 0x00000000002c7805 */ /* 0x000fe2000001ff00 */
[----:B------:R-:W-:Y:S01]  /*40e0*/  CS2R R50, SRZ ;  /* 0x0000000000327805 */ /* 0x000fe2000001ff00 */
[----:B----4-:R-:W-:Y:S01]  /*40f0*/  IMAD.SHL.U32 R4, R23, 0x4, RZ ;  /* 0x0000000417047824 */ /* 0x010fe200078e00ff */
[----:B------:R-:W-:Y:S01]  /*4100*/  CS2R R48, SRZ ;  /* 0x0000000000307805 */ /* 0x000fe2000001ff00 */
[----:B------:R-:W-:Y:S01]  /*4110*/  CS2R R42, SRZ ;  /* 0x00000000002a7805 */ /* 0x000fe2000001ff00 */
[----:B------:R4:W1:Y:S01]  /*4120*/  I2F R208, R199 ;  /* 0x000000c700d07306 */ /* 0x0008620000201400 */
[----:B------:R-:W-:Y:S01]  /*4130*/  CS2R R40, SRZ ;  /* 0x0000000000287805 */ /* 0x000fe2000001ff00 */
[----:B------:R-:W-:Y:S01]  /*4140*/  CS2R R38, SRZ ;  /* 0x0000000000267805 */ /* 0x000fe2000001ff00 */
[----:B------:R-:W-:Y:S01]  /*4150*/  CS2R R36, SRZ ;  /* 0x0000000000247805 */ /* 0x000fe2000001ff00 */
[----:B------:R-:W-:Y:S01]  /*4160*/  IADD3 R176, R175, R182, RZ ;  /* 0x000000b6afb07210 */ /* 0x000fe20007ffe0ff */
[----:B------:R-:W-:-:S03]  /*4170*/  UMOV UR4, URZ ;  /* 0x0000003f00047c82 */ /* 0x000fc60008000000 */
[----:B------:R4:W1:Y:S08]  /*4180*/  I2F R207, R198 ;  /* 0x000000c600cf7306 */ /* 0x0008700000201400 */
[----:B------:R4:W1:Y:S08]  /*4190*/  I2F R206, R197 ;  /* 0x000000c500ce7306 */ /* 0x0008700000201400 */
[----:B------:R4:W1:Y:S01]  /*41a0*/  I2F R205, R196 ;  /* 0x000000c400cd7306 */ /* 0x0008620000201400 */
[----:B--2---:R-:W-:Y:S01]  /*41b0*/  @P1 FMUL.FTZ R3, R3, R5 ;  /* 0x0000000503031220 */ /* 0x004fe20000410000 */
[----:B------:R-:W-:-:S03]  /*41c0*/  SHF.L.U64.HI R5, R23, 0x2, R19 ;  /* 0x0000000217057819 */ /* 0x000fc60000010213 */
[----:B------:R2:W5:Y:S02]  /*41d0*/  @P1 R2UR UR9, R3 ;  /* 0x00000000030913c2 */ /* 0x00056400000e0000 */
[----:B------:R-:W-:Y:S04]  /*41e0*/  STL [R1+0x30], R5 ;  /* 0x0000300501007387 */ /* 0x000fe80000100800 */
[----:B------:R1:W-:Y:S04]  /*41f0*/  STL [R1+0x34], R4 ;  /* 0x0000340401007387 */ /* 0x0003e80000100800 */
[----:B------:R-:W-:Y:S01]  /*4200*/  STL [R1+0x14], R7 ;  /* 0x0000140701007387 */ /* 0x000fe20000100800 */
[----:B--2---:R-:W-:Y:S01]  /*4210*/  IADD3 R3, R183, 0x1800, RZ ;  /* 0x00001800b7037810 */ /* 0x004fe20007ffe0ff */
[----:B-----5:R-:W-:-:S03]  /*4220*/  @UP1 UMOV UR4, UR9 ;  /* 0x0000000900041c82 */ /* 0x020fc60008000000 */
[----:B------:R-:W-:Y:S01]  /*4230*/  SEL R174, R3, R183, !P0 ;  /* 0x000000b703ae7207 */ /* 0x000fe20004000000 */
[----:B------:R-:W-:Y:S02]  /*4240*/  IMAD.SHL.U32 R3, R0, 0x2, RZ ;  /* 0x0000000200037824 */ /* 0x000fe400078e00ff */
[----:B------:R-:W-:Y:S02]  /*4250*/  IMAD.MOV.U32 R0, RZ, RZ, c[0x0][0x22c] ;  /* 0x00008b00ff007624 */ /* 0x000fe400078e00ff */
[----:B------:R-:W-:Y:S02]  /*4260*/  IMAD.SHL.U32 R174, R174, 0x2, RZ ;  /* 0x00000002aeae7824 */ /* 0x000fe400078e00ff */
[----:B------:R-:W-:-:S04]  /*4270*/  IMAD R0, R0, c[0x0][0x1c0], RZ ;  /* 0x0000700000007a24 */ /* 0x000fc800078e02ff */
[C---:B-1----:R-:W-:Y:S01]  /*4280*/  IMAD.SHL.U32 R4, R0.reuse, 0x8, RZ ;  /* 0x0000000800047824 */ /* 0x042fe200078e00ff */
[----:B------:R-:W-:-:S04]  /*4290*/  SHF.L.U32 R6, R0, 0x4, RZ ;  /* 0x0000000400067819 */ /* 0x000fc800000006ff */
[C---:B------:R-:W-:Y:S02]  /*42a0*/  IADD3 R5, R6.reuse, 0x20, RZ ;  /* 0x0000002006057810 */ /* 0x040fe40007ffe0ff */
[----:B------:R-:W-:Y:S02]  /*42b0*/  IADD3 R0, R6, 0x40, RZ ;  /* 0x0000004006007810 */ /* 0x000fe40007ffe0ff */
[----:B------:R-:W-:Y:S01]  /*42c0*/  IADD3 R6, R222, 0x20, RZ ;  /* 0x00000020de067810 */ /* 0x000fe20007ffe0ff */
[C---:B------:R-:W-:Y:S02]  /*42d0*/  IMAD.IADD R5, R4.reuse, 0x1, R5 ;  /* 0x0000000104057824 */ /* 0x040fe400078e0205 */
[C---:B------:R-:W-:Y:S02]  /*42e0*/  IMAD.IADD R0, R4.reuse, 0x1, R0 ;  /* 0x0000000104007824 */ /* 0x040fe400078e0200 */
[----:B------:R1:W-:Y:S02]  /*42f0*/  STL [R1+0x10], R6 ;  /* 0x0000100601007387 */ /* 0x0003e40000100800 */
[----:B-1----:R-:W-:-:S02]  /*4300*/  IMAD.IADD R6, R4, 0x1, R5 ;  /* 0x0000000104067824 */ /* 0x002fc400078e0205 */
[C---:B------:R-:W-:Y:S02]  /*4310*/  IMAD.IADD R5, R4.reuse, 0x1, R0 ;  /* 0x0000000104057824 */ /* 0x040fe400078e0200 */
[C---:B------:R-:W-:Y:S02]  /*4320*/  IMAD.IADD R6, R4.reuse, 0x1, R6 ;  /* 0x0000000104067824 */ /* 0x040fe400078e0206 */
[----:B------:R-:W-:-:S03]  /*4330*/  IMAD.IADD R5, R4, 0x1, R5 ;  /* 0x0000000104057824 */ /* 0x000fc600078e0205 */
[C---:B------:R-:W-:Y:S01]  /*4340*/  IADD3 R6, R4.reuse, R6, RZ ;  /* 0x0000000604067210 */ /* 0x040fe20007ffe0ff */
[----:B------:R-:W-:-:S04]  /*4350*/  IMAD.IADD R5, R4, 0x1, R5 ;  /* 0x0000000104057824 */ /* 0x000fc800078e0205 */
[----:B------:R1:W-:Y:S01]  /*4360*/  STL [R1+0x1c], R6 ;  /* 0x00001c0601007387 */ /* 0x0003e20000100800 */
[----:B------:R-:W-:-:S03]  /*4370*/  IMAD.IADD R0, R4, 0x1, R5 ;  /* 0x0000000104007824 */ /* 0x000fc600078e0205 */
[----:B------:R4:W-:Y:S01]  /*4380*/  STL [R1+0x18], R5 ;  /* 0x0000180501007387 */ /* 0x0009e20000100800 */
[----:B-1----:R-:W-:-:S05]  /*4390*/  IMAD.IADD R6, R4, 0x1, R6 ;  /* 0x0000000104067824 */ /* 0x002fca00078e0206 */
[----:B------:R4:W-:Y:S04]  /*43a0*/  STL [R1+0x24], R6 ;  /* 0x0000240601007387 */ /* 0x0009e80000100800 */
[----:B---3--:R4:W-:Y:S02]  /*43b0*/  STL [R1+0x20], R0 ;  /* 0x0000200001007387 */ /* 0x0089e40000100800 */
.L_x_638:
[----:B------:R-:W0:Y:S01]  /*43c0*/  LDGDEPBAR ;  /* 0x00000000000079af */ /* 0x000e220000000000 */
[----:B----4-:R-:W-:Y:S01]  /*43d0*/  IADD3 R0, R182, R174, RZ ;  /* 0x000000aeb6007210 */ /* 0x010fe20007ffe0ff */
[----:B------:R-:W-:Y:S02]  /*43e0*/  USHF.L.U32 UR9, UR25, 0x7, URZ ;  /* 0x0000000719097899 */ /* 0x000fe4000800063f */
[----:B------:R-:W-:Y:S02]  /*43f0*/  USHF.L.U32 UR10, UR5, 0x6, URZ ;  /* 0x00000006050a7899 */ /* 0x000fe4000800063f */
[----:B------:R-:W-:Y:S02]  /*4400*/  UIADD3 UR15, UR17, 0x80, UR9 ;  /* 0x00000080110f7890 */ /* 0x000fe4000fffe009 */
[----:B------:R-:W2:Y:S01]  /*4410*/  LDL R214, [R1+0x38] ;  /* 0x0000380001d67983 */ /* 0x000ea20000100800 */
[----:B------:R-:W-:Y:S02]  /*4420*/  UIADD3 UR9, UR9, 0x80, URZ ;  /* 0x0000008009097890 */ /* 0x000fe4000fffe03f */
[----:B------:R-:W-:Y:S01]  /*4430*/  UIADD3 UR15, UR15, -UR8, URZ ;  /* 0x800000080f0f7290 */ /* 0x000fe2000fffe03f */
[----:B------:R-:W3:Y:S03]  /*4440*/  LDL R213, [R1+0x8] ;  /* 0x0000080001d57983 */ /* 0x000ee60000100800 */
[----:B------:R-:W-:Y:S01]  /*4450*/  UISETP.GE.AND UP0, UPT, UR10, UR15, UPT ;  /* 0x0000000f0a00728c */ /* 0x000fe2000bf06270 */
[----:B------:R-:W4:Y:S03]  /*4460*/  LDL R212, [R1+0xc] ;  /* 0x00000c0001d47983 */ /* 0x000f260000100800 */
[----:B------:R-:W-:Y:S06]  /*4470*/  UISETP.LT.AND UP0, UPT, UR9, UR8, UP0 ;  /* 0x000000080900728c */ /* 0x000fec0008701270 */
[----:B------:R-:W-:Y:S01]  /*4480*/  PLOP3.LUT P0, PT, PT, PT, UP0, 0x80, 0x0 ;  /* 0x000000000000781c */ /* 0x000fe20003f0f008 */
[----:B------:R-:W-:Y:S01]  /*4490*/  UISETP.GT.AND UP0, UPT, UR5, UR16, UPT ;  /* 0x000000100500728c */ /* 0x000fe2000bf04270 */
        /* <DEDUP_REMOVED lines=19> */
[----:B-----5:R-:W-:Y:S02]  /*45d0*/  LDSM.16.M88.4 R164, [R0+0x1000] ;  /* 0x0010000000a4783b */ /* 0x020fe40000000200 */
        /* <DEDUP_REMOVED lines=30> */
[-C--:B------:R-:W-:Y:S03]  /*47c0*/  HMMA.16816.F32 R12, R136, R170.reuse, R12 ;  /* 0x000000aa880c723c */ /* 0x080fe6000000180c */
[----:B---3--:R-:W-:Y:S05]  /*47d0*/  FSETP.NEU.FTZ.AND P1, PT, R213, -INF , PT ;  /* 0xff800000d500780b */ /* 0x008fea0003f3d000 */
[C---:B------:R-:W-:Y:S08]  /*47e0*/  HMMA.16816.F32 R16, R164.reuse, R170, R16 ;  /* 0x000000aaa410723c */ /* 0x040ff00000001810 */
[-C--:B------:R-:W-:Y:S08]  /*47f0*/  HMMA.16816.F32 R20, R164, R140.reuse, R20 ;  /* 0x0000008ca414723c */ /* 0x080ff00000001814 */
[C---:B------:R-:W-:Y:S08]  /*4800*/  HMMA.16816.F32 R24, R136.reuse, R140, R24 ;  /* 0x0000008c8818723c */ /* 0x040ff00000001818 */
[-C--:B------:R-:W-:Y:S01]  /*4810*/  HMMA.16816.F32 R28, R136, R142.reuse, R28 ;  /* 0x0000008e881c723c */ /* 0x080fe2000000181c */
[----:B------:R1:W3:Y:S07]  /*4820*/  LDSM.16.M88.4 R136, [R0+0x2800] ;  /* 0x002800000088783b */ /* 0x0002ee0000000200 */
[----:B------:R-:W-:Y:S08]  /*4830*/  HMMA.16816.F32 R32, R164, R142, R32 ;  /* 0x0000008ea420723c */ /* 0x000ff00000001820 */
[-C--:B------:R-:W-:Y:S08]  /*4840*/  HMMA.16816.F32 R4, R144, R148.reuse, R4 ;  /* 0x000000949004723c */ /* 0x080ff00000001804 */
[C---:B--2---:R-:W-:Y:S01]  /*4850*/  HMMA.16816.F32 R8, R132.reuse, R148, R8 ;  /* 0x000000948408723c */ /* 0x044fe20000001808 */
[----:B-1----:R-:W-:Y:S04]  /*4860*/  MOV R0, UR8 ;  /* 0x0000000800007c02 */ /* 0x002fe80008000f00 */
[----:B------:R-:W-:Y:S03]  /*4870*/  IADD3 R0, R0, -UR17, R214 ;  /* 0x8000001100007c10 */ /* 0x000fe6000fffe0d6 */
[-C--:B------:R-:W-:Y:S04]  /*4880*/  HMMA.16816.F32 R12, R132, R150.reuse, R12 ;  /* 0x00000096840c723c */ /* 0x080fe8000000180c */
[----:B------:R-:W-:Y:S04]  /*4890*/  @!P0 IADD3 R0, R0, UR10, RZ ;  /* 0x0000000a00008c10 */ /* 0x000fe8000fffe0ff */
[C---:B------:R-:W-:Y:S08]  /*48a0*/  HMMA.16816.F32 R16, R144.reuse, R150, R16 ;  /* 0x000000969010723c */ /* 0x040ff00000001810 */
[-C--:B------:R-:W-:Y:S08]  /*48b0*/  HMMA.16816.F32 R20, R144, R152.reuse, R20 ;  /* 0x000000989014723c */ /* 0x080ff00000001814 */
[C---:B------:R-:W-:Y:S08]  /*48c0*/  HMMA.16816.F32 R24, R132.reuse, R152, R24 ;  /* 0x000000988418723c */ /* 0x040ff00000001818 */
[-C--:B------:R-:W-:Y:S08]  /*48d0*/  HMMA.16816.F32 R28, R132, R154.reuse, R28 ;  /* 0x0000009a841c723c */ /* 0x080ff0000000181c */
[----:B------:R-:W-:Y:S01]  /*48e0*/  HMMA.16816.F32 R32, R144, R154, R32 ;  /* 0x0000009a9020723c */ /* 0x000fe20000001820 */
[----:B------:R-:W2:Y:S04]  /*48f0*/  LDL R146, [R1+0x34] ;  /* 0x0000340001927983 */ /* 0x000ea80000100800 */
[----:B------:R-:W2:Y:S03]  /*4900*/  LDL R144, [R1+0x30] ;  /* 0x0000300001907983 */ /* 0x000ea60000100800 */
[-C--:B------:R-:W-:Y:S08]  /*4910*/  HMMA.16816.F32 R4, R156, R160.reuse, R4 ;  /* 0x000000a09c04723c */ /* 0x080ff00000001804 */
[C---:B---3--:R-:W-:Y:S08]  /*4920*/  HMMA.16816.F32 R8, R136.reuse, R160, R8 ;  /* 0x000000a08808723c */ /* 0x048ff00000001808 */
        /* <DEDUP_REMOVED lines=8> */
[----:B------:R-:W-:Y:S01]  /*49b0*/  MUFU.TANH R170, R5 ;  /* 0x0000000500aa7308 */ /* 0x000fe20000002400 */
        /* <DEDUP_REMOVED lines=13> */
[----:B------:R1:W1:Y:S01]  /*4a90*/  MUFU.TANH R247, R15 ;  /* 0x0000000f00f77308 */ /* 0x0002620000002400 */
[----:B---3--:R-:W3:Y:S09]  /*4aa0*/  LDL R13, [R1] ;  /* 0x00000000010d7983 */ /* 0x008ef20000100800 */
[----:B------:R4:W4:Y:S10]  /*4ab0*/  MUFU.TANH R227, R7 ;  /* 0x0000000700e37308 */ /* 0x0009340000002400 */
[----:B------:R4:W-:Y:S01]  /*4ac0*/  MUFU.TANH R240, R12 ;  /* 0x0000000c00f07308 */ /* 0x0009e20000002400 */
[----:B-1----:R-:W2:Y:S09]  /*4ad0*/  LDL R15, [R1+0x4] ;  /* 0x00000400010f7983 */ /* 0x002eb20000100800 */
[----:B------:R1:W-:Y:S01]  /*4ae0*/  MUFU.TANH R251, R11 ;  /* 0x0000000b00fb7308 */ /* 0x0003e20000002400 */
[----:B----4-:R-:W4:Y:S09]  /*4af0*/  LDSM.16.M88.4 R4, [R172+0xd400] ;  /* 0x00d40000ac04783b */ /* 0x010f320000000200 */
[----:B------:R1:W-:Y:S01]  /*4b00*/  MUFU.TANH R246, R8 ;  /* 0x0000000800f67308 */ /* 0x0003e20000002400 */
[----:B------:R-:W-:Y:S04]  /*4b10*/  @!P0 IMNMX R12, R0, UR8, PT ;  /* 0x00000008000c8c17 */ /* 0x000fe8000b800200 */
[-C--:B------:R-:W-:Y:S05]  /*4b20*/  @!P0 ISETP.GE.AND P2, PT, R195, R12.reuse, PT ;  /* 0x0000000cc300820c */ /* 0x080fea0003f46270 */
[----:B------:R-:W-:Y:S01]  /*4b30*/  MUFU.TANH R169, R16 ;  /* 0x0000001000a97308 */ /* 0x000fe20000002400 */
[----:B-1----:R-:W-:Y:S05]  /*4b40*/  FMUL.FTZ R11, R213, 1.4426950216293334961 ;  /* 0x3fb8aa3bd50b7820 */ /* 0x002fea0000410000 */
[----:B------:R-:W-:Y:S04]  /*4b50*/  FSEL R11, R11, RZ, P1 ;  /* 0x000000ff0b0b7208 */ /* 0x000fe80000800000 */
[----:B------:R1:W-:Y:S01]  /*4b60*/  MUFU.TANH R252, R10 ;  /* 0x0000000a00fc7308 */ /* 0x0003e20000002400 */
[----:B------:R-:W-:Y:S01]  /*4b70*/  @!P0 ISETP.GE.AND P1, PT, R196, R12, PT ;  /* 0x0000000cc400820c */ /* 0x000fe20003f26270 */
[----:B------:R-:W-:Y:S05]  /*4b80*/  FFMA.FTZ R8, R204, UR4, R166 ;  /* 0x00000004cc087c23 */ /* 0x000fea00080100a6 */
[----:B------:R-:W-:Y:S03]  /*4b90*/  @!P0 FSEL R8, R8, -INF , !P2 ;  /* 0xff80000008088808 */ /* 0x000fe60005000000 */
[----:B------:R-:W-:Y:S01]  /*4ba0*/  MUFU.TANH R165, R17 ;  /* 0x0000001100a57308 */ /* 0x000fe20000002400 */
[-C--:B----4-:R-:W-:Y:S03]  /*4bb0*/  HMMA.16816.F32 R20, R156, R4.reuse, R20 ;  /* 0x000000049c14723c */ /* 0x090fe60000001814 */
[----:B------:R-:W-:Y:S06]  /*4bc0*/  FFMA.FTZ R8, R8, c[0x0][0x23c], -R11 ;  /* 0x00008f0008087a23 */ /* 0x000fec000001080b */
[----:B------:R4:W-:Y:S01]  /*4bd0*/  MUFU.TANH R245, R9 ;  /* 0x0000000900f57308 */ /* 0x0009e20000002400 */
[C---:B------:R-:W-:Y:S04]  /*4be0*/  HMMA.16816.F32 R24, R136.reuse, R4, R24 ;  /* 0x000000048818723c */ /* 0x040fe80000001818 */
[----:B-1----:R-:W-:Y:S03]  /*4bf0*/  @!P0 IADD3 R10, R0, 0x8, RZ ;  /* 0x00000008000a8810 */ /* 0x002fe60007ffe0ff */
[----:B------:R-:W-:Y:S02]  /*4c00*/  FMUL.FTZ R4, R212, 1.4426950216293334961 ;  /* 0x3fb8aa3bd4047820 */ /* 0x000fe40000410000 */
[----:B------:R-:W-:Y:S01]  /*4c10*/  MUFU.TANH R217, R18 ;  /* 0x0000001200d97308 */ /* 0x000fe20000002400 */
[-C--:B------:R-:W-:Y:S03]  /*4c20*/  HMMA.16816.F32 R28, R136, R6.reuse, R28 ;  /* 0x00000006881c723c */ /* 0x080fe6000000181c */
[----:B------:R-:W-:Y:S01]  /*4c30*/  @!P0 IMNMX R10, R10, UR8, PT ;  /* 0x000000080a0a8c17 */ /* 0x000fe2000b800200 */
[----:B------:R-:W-:Y:S02]  /*4c40*/  FFMA.FTZ R5, R204, UR4, R228 ;  /* 0x00000004cc057c23 */ /* 0x000fe400080100e4 */
[----:B------:R-:W-:Y:S01]  /*4c50*/  FMUL.FTZ R20, R20, c[0x0][0x2ec] ;  /* 0x0000bb0014147a20 */ /* 0x000fe20000410000 */
[-C--:B------:R-:W-:Y:S02]  /*4c60*/  @!P0 ISETP.GE.AND P2, PT, R195, R10.reuse, PT ;  /* 0x0000000ac300820c */ /* 0x080fe40003f46270 */
[----:B------:R1:W-:Y:S01]  /*4c70*/  MUFU.EX2 R148, R8 ;  /* 0x0000000800947308 */ /* 0x0003e20000000800 */
[----:B------:R-:W-:Y:S04]  /*4c80*/  HMMA.16816.F32 R32, R156, R6, R32 ;  /* 0x000000069c20723c */ /* 0x000fe80000001820 */
[----:B----4-:R-:W-:Y:S01]  /*4c90*/  FFMA.FTZ R9, R205, UR4, R170 ;  /* 0x00000004cd097c23 */ /* 0x010fe200080100aa */
[----:B------:R-:W-:Y:S01]  /*4ca0*/  @!P0 FSEL R5, R5, -INF , !P2 ;  /* 0xff80000005058808 */ /* 0x000fe20005000000 */
[----:B------:R-:W-:Y:S02]  /*4cb0*/  FMUL.FTZ R21, R21, c[0x0][0x2ec] ;  /* 0x0000bb0015157a20 */ /* 0x000fe40000410000 */
[----:B------:R-:W-:Y:S01]  /*4cc0*/  FMUL.FTZ R22, R22, c[0x0][0x2ec] ;  /* 0x0000bb0016167a20 */ /* 0x000fe20000410000 */
[----:B------:R-:W-:Y:S03]  /*4cd0*/  MUFU.TANH R215, R19 ;  /* 0x0000001300d77308 */ /* 0x000fe60000002400 */
[----:B------:R-:W-:Y:S01]  /*4ce0*/  @!P0 FSEL R9, R9, -INF , !P1 ;  /* 0xff80000009098808 */ /* 0x000fe20004800000 */
[----:B------:R-:W-:Y:S01]  /*4cf0*/  FMUL.FTZ R23, R23, c[0x0][0x2ec] ;  /* 0x0000bb0017177a20 */ /* 0x000fe20000410000 */
[----:B------:R-:W-:Y:S01]  /*4d00*/  FSETP.NEU.FTZ.AND P1, PT, R212, -INF , PT ;  /* 0xff800000d400780b */ /* 0x000fe20003f3d000 */
[----:B------:R-:W-:Y:S02]  /*4d10*/  FMUL.FTZ R28, R28, c[0x0][0x2ec] ;  /* 0x0000bb001c1c7a20 */ /* 0x000fe40000410000 */
[----:B------:R-:W-:Y:S02]  /*4d20*/  FMUL.FTZ R29, R29, c[0x0][0x2ec] ;  /* 0x0000bb001d1d7a20 */ /* 0x000fe40000410000 */
[----:B------:R-:W4:Y:S01]  /*4d30*/  MUFU.TANH R248, R14 ;  /* 0x0000000e00f87308 */ /* 0x000f220000002400 */
[----:B------:R-:W-:Y:S02]  /*4d40*/  FFMA.FTZ R6, R207, UR4, R247 ;  /* 0x00000004cf067c23 */ /* 0x000fe400080100f7 */
[----:B------:R-:W-:Y:S02]  /*4d50*/  FMUL.FTZ R30, R30, c[0x0][0x2ec] ;  /* 0x0000bb001e1e7a20 */ /* 0x000fe40000410000 */
[----:B-1----:R-:W-:Y:S01]  /*4d60*/  FFMA.FTZ R8, R9, c[0x0][0x23c], -R11 ;  /* 0x00008f0009087a23 */ /* 0x002fe2000001080b */
[----:B------:R-:W-:Y:S01]  /*4d70*/  FSEL R9, R4, RZ, P1 ;  /* 0x000000ff04097208 */ /* 0x000fe20000800000 */
[----:B------:R-:W-:Y:S01]  /*4d80*/  FFMA.FTZ R4, R205, UR4, R227 ;  /* 0x00000004cd047c23 */ /* 0x000fe200080100e3 */
[----:B------:R-:W-:Y:S01]  /*4d90*/  @!P0 ISETP.GE.AND P1, PT, R196, R10, PT ;  /* 0x0000000ac400820c */ /* 0x000fe20003f26270 */
[----:B------:R-:W-:Y:S01]  /*4da0*/  FMUL.FTZ R32, R32, c[0x0][0x2ec] ;  /* 0x0000bb0020207a20 */ /* 0x000fe20000410000 */
[----:B------:R-:W1:Y:S01]  /*4db0*/  MUFU.TANH R168, R20 ;  /* 0x0000001400a87308 */ /* 0x000e620000002400 */
[--C-:B------:R-:W-:Y:S01]  /*4dc0*/  FFMA.FTZ R5, R5, c[0x0][0x23c], -R9.reuse ;  /* 0x00008f0005057a23 */ /* 0x100fe20000010809 */
[----:B------:R-:W-:Y:S01]  /*4dd0*/  @!P0 FSEL R4, R4, -INF , !P1 ;  /* 0xff80000004048808 */ /* 0x000fe20004800000 */
[----:B------:R-:W-:Y:S02]  /*4de0*/  FMUL.FTZ R33, R33, c[0x0][0x2ec] ;  /* 0x0000bb0021217a20 */ /* 0x000fe40000410000 */
[----:B------:R-:W-:Y:S02]  /*4df0*/  FMUL.FTZ R34, R34, c[0x0][0x2ec] ;  /* 0x0000bb0022227a20 */ /* 0x000fe40000410000 */
[----:B------:R-:W-:Y:S02]  /*4e00*/  FMUL.FTZ R35, R35, c[0x0][0x2ec] ;  /* 0x0000bb0023237a20 */ /* 0x000fe40000410000 */
[----:B------:R-:W-:Y:S01]  /*4e10*/  FMUL.FTZ R31, R31, c[0x0][0x2ec] ;  /* 0x0000bb001f1f7a20 */ /* 0x000fe20000410000 */
[----:B------:R1:W-:Y:S01]  /*4e20*/  MUFU.EX2 R145, R8 ;  /* 0x0000000800917308 */ /* 0x0003e20000000800 */
[----:B------:R-:W-:Y:S02]  /*4e30*/  FMUL.FTZ R24, R24, c[0x0][0x2ec] ;  /* 0x0000bb0018187a20 */ /* 0x000fe40000410000 */
[----:B------:R-:W-:Y:S02]  /*4e40*/  FMUL.FTZ R25, R25, c[0x0][0x2ec] ;  /* 0x0000bb0019197a20 */ /* 0x000fe40000410000 */
[----:B------:R-:W-:Y:S02]  /*4e50*/  FMUL.FTZ R26, R26, c[0x0][0x2ec] ;  /* 0x0000bb001a1a7a20 */ /* 0x000fe40000410000 */
[----:B------:R-:W-:Y:S02]  /*4e60*/  FMUL.FTZ R27, R27, c[0x0][0x2ec] ;  /* 0x0000bb001b1b7a20 */ /* 0x000fe40000410000 */
[----:B------:R-:W-:Y:S01]  /*4e70*/  FFMA.FTZ R4, R4, c[0x0][0x23c], -R9 ;  /* 0x00008f0004047a23 */ /* 0x000fe20000010809 */
[----:B------:R-:W-:Y:S01]  /*4e80*/  MUFU.EX2 R231, R5 ;  /* 0x0000000500e77308 */ /* 0x000fe20000000800 */
[----:B----4-:R-:W-:Y:S09]  /*4e90*/  FFMA.FTZ R7, R206, UR4, R248 ;  /* 0x00000004ce077c23 */ /* 0x010ff200080100f8 */
[----:B------:R4:W-:Y:S01]  /*4ea0*/  MUFU.EX2 R229, R4 ;  /* 0x0000000400e57308 */ /* 0x0009e20000000800 */
[----:B-1----:R-:W-:Y:S04]  /*4eb0*/  @!P0 IADD3 R8, R0, 0x20, RZ ;  /* 0x0000002000088810 */ /* 0x002fe80007ffe0ff */
[----:B------:R-:W-:Y:S05]  /*4ec0*/  @!P0 IMNMX R8, R8, UR8, PT ;  /* 0x0000000808088c17 */ /* 0x000fea000b800200 */
[----:B------:R-:W-:Y:S01]  /*4ed0*/  MUFU.TANH R213, R28 ;  /* 0x0000001c00d57308 */ /* 0x000fe20000002400 */
[-C--:B------:R-:W-:Y:S09]  /*4ee0*/  @!P0 ISETP.GE.AND P2, PT, R195, R8.reuse, PT ;  /* 0x00000008c300820c */ /* 0x080ff20003f46270 */
[----:B------:R-:W-:Y:S01]  /*4ef0*/  MUFU.TANH R212, R29 ;  /* 0x0000001d00d47308 */ /* 0x000fe20000002400 */
[----:B----4-:R-:W-:Y:S05]  /*4f00*/  FFMA.FTZ R4, R204, UR4, R246 ;  /* 0x00000004cc047c23 */ /* 0x010fea00080100f6 */
[----:B------:R-:W-:Y:S04]  /*4f10*/  @!P0 FSEL R4, R4, -INF , !P2 ;  /* 0xff80000004048808 */ /* 0x000fe80005000000 */
[----:B------:R-:W-:Y:S10]  /*4f20*/  MUFU.TANH R232, R30 ;  /* 0x0000001e00e87308 */ /* 0x000ff40000002400 */
[----:B------:R-:W-:Y:S10]  /*4f30*/  MUFU.TANH R150, R32 ;  /* 0x0000002000967308 */ /* 0x000ff40000002400 */
[----:B------:R-:W-:Y:S10]  /*4f40*/  MUFU.TANH R149, R33 ;  /* 0x0000002100957308 */ /* 0x000ff40000002400 */
[----:B------:R-:W-:Y:S10]  /*4f50*/  MUFU.TANH R158, R34 ;  /* 0x00000022009e7308 */ /* 0x000ff40000002400 */
[----:B------:R-:W-:Y:S10]  /*4f60*/  MUFU.TANH R157, R35 ;  /* 0x00000023009d7308 */ /* 0x000ff40000002400 */
[----:B------:R-:W-:Y:S10]  /*4f70*/  MUFU.TANH R230, R31 ;  /* 0x0000001f00e67308 */ /* 0x000ff40000002400 */
[----:B------:R-:W1:Y:S10]  /*4f80*/  MUFU.TANH R167, R21 ;  /* 0x0000001500a77308 */ /* 0x000e740000002400 */
[----:B------:R-:W4:Y:S10]  /*4f90*/  MUFU.TANH R219, R22 ;  /* 0x0000001600db7308 */ /* 0x000f340000002400 */
[----:B------:R-:W1:Y:S10]  /*4fa0*/  MUFU.TANH R216, R23 ;  /* 0x0000001700d87308 */ /* 0x000e740000002400 */
[----:B------:R-:W1:Y:S10]  /*4fb0*/  MUFU.TANH R226, R24 ;  /* 0x0000001800e27308 */ /* 0x000e740000002400 */
[----:B------:R-:W1:Y:S10]  /*4fc0*/  MUFU.TANH R225, R25 ;  /* 0x0000001900e17308 */ /* 0x000e740000002400 */
[----:B------:R-:W1:Y:S01]  /*4fd0*/  MUFU.TANH R242, R26 ;  /* 0x0000001a00f27308 */ /* 0x000e620000002400 */
[C---:B---3--:R-:W-:Y:S01]  /*4fe0*/  FMUL.FTZ R5, R13.reuse, 1.4426950216293334961 ;  /* 0x3fb8aa3b0d057820 */ /* 0x048fe20000410000 */
[----:B------:R-:W-:Y:S01]  /*4ff0*/  FSETP.NEU.FTZ.AND P1, PT, R13, -INF , PT ;  /* 0xff8000000d00780b */ /* 0x000fe20003f3d000 */
[----:B------:R-:W-:Y:S03]  /*5000*/  FFMA.FTZ R13, R205, UR4, R245 ;  /* 0x00000004cd0d7c23 */ /* 0x000fe600080100f5 */
[----:B------:R-:W-:Y:S04]  /*5010*/  FSEL R5, R5, RZ, P1 ;  /* 0x000000ff05057208 */ /* 0x000fe80000800000 */
[----:B------:R-:W3:Y:S01]  /*5020*/  MUFU.TANH R241, R27 ;  /* 0x0000001b00f17308 */ /* 0x000ee20000002400 */
[----:B------:R-:W-:Y:S01]  /*5030*/  @!P0 ISETP.GE.AND P1, PT, R196, R8, PT ;  /* 0x00000008c400820c */ /* 0x000fe20003f26270 */
[--C-:B------:R-:W-:Y:S03]  /*5040*/  FFMA.FTZ R14, R4, c[0x0][0x23c], -R5.reuse ;  /* 0x00008f00040e7a23 */ /* 0x100fe60000010805 */
[----:B------:R-:W-:Y:S02]  /*5050*/  @!P0 FSEL R13, R13, -INF , !P1 ;  /* 0xff8000000d0d8808 */ /* 0x000fe40004800000 */
[----:B------:R-:W-:Y:S03]  /*5060*/  @!P0 IADD3 R4, R0, 0x28, RZ ;  /* 0x0000002800048810 */ /* 0x000fe60007ffe0ff */
[----:B------:R-:W-:Y:S01]  /*5070*/  FFMA.FTZ R13, R13, c[0x0][0x23c], -R5 ;  /* 0x00008f000d0d7a23 */ /* 0x000fe20000010805 */
[----:B------:R1:W-:Y:S01]  /*5080*/  MUFU.EX2 R239, R14 ;  /* 0x0000000e00ef7308 */ /* 0x0003e20000000800 */
[----:B------:R-:W-:Y:S01]  /*5090*/  @!P0 IMNMX R4, R4, UR8, PT ;  /* 0x0000000804048c17 */ /* 0x000fe2000b800200 */
[C---:B--2---:R-:W-:Y:S01]  /*50a0*/  FMUL.FTZ R0, R15.reuse, 1.4426950216293334961 ;  /* 0x3fb8aa3b0f007820 */ /* 0x044fe20000410000 */
[----:B------:R-:W-:Y:S02]  /*50b0*/  FSETP.NEU.FTZ.AND P1, PT, R15, -INF , PT ;  /* 0xff8000000f00780b */ /* 0x000fe40003f3d000 */
[-C--:B------:R-:W-:Y:S02]  /*50c0*/  @!P0 ISETP.GE.AND P2, PT, R195, R4.reuse, PT ;  /* 0x00000004c300820c */ /* 0x080fe40003f46270 */
[----:B------:R-:W-:Y:S03]  /*50d0*/  FSEL R0, R0, RZ, P1 ;  /* 0x000000ff00007208 */ /* 0x000fe60000800000 */
[----:B------:R2:W-:Y:S01]  /*50e0*/  MUFU.EX2 R237, R13 ;  /* 0x0000000d00ed7308 */ /* 0x0005e20000000800 */
[----:B------:R-:W-:Y:S01]  /*50f0*/  @!P0 ISETP.GE.AND P1, PT, R196, R4, PT ;  /* 0x00000004c400820c */ /* 0x000fe20003f26270 */
[----:B-1----:R-:W-:Y:S05]  /*5100*/  FFMA.FTZ R14, R204, UR4, R252 ;  /* 0x00000004cc0e7c23 */ /* 0x002fea00080100fc */
[----:B------:R-:W-:Y:S02]  /*5110*/  @!P0 FSEL R14, R14, -INF , !P2 ;  /* 0xff8000000e0e8808 */ /* 0x000fe40005000000 */
[-C--:B------:R-:W-:Y:S01]  /*5120*/  @!P0 ISETP.GE.AND P2, PT, R201, R8.reuse, PT ;  /* 0x00000008c900820c */ /* 0x080fe20003f46270 */
[----:B--2---:R-:W-:Y:S02]  /*5130*/  FFMA.FTZ R13, R205, UR4, R251 ;  /* 0x00000004cd0d7c23 */ /* 0x004fe400080100fb */
[--C-:B------:R-:W-:Y:S03]  /*5140*/  FFMA.FTZ R14, R14, c[0x0][0x23c], -R0.reuse ;  /* 0x00008f000e0e7a23 */ /* 0x100fe60000010800 */
[----:B------:R-:W-:Y:S01]  /*5150*/  @!P0 FSEL R13, R13, -INF , !P1 ;  /* 0xff8000000d0d8808 */ /* 0x000fe20004800000 */
[----:B------:R1:W-:Y:S01]  /*5160*/  MUFU.EX2 R250, R14 ;  /* 0x0000000e00fa7308 */ /* 0x0003e20000000800 */
[-C--:B------:R-:W-:Y:S03]  /*5170*/  @!P0 ISETP.GE.AND P1, PT, R197, R8.reuse, PT ;  /* 0x00000008c500820c */ /* 0x080fe60003f26270 */
[----:B------:R-:W-:Y:S06]  /*5180*/  FFMA.FTZ R13, R13, c[0x0][0x23c], -R0 ;  /* 0x00008f000d0d7a23 */ /* 0x000fec0000010800 */
[----:B------:R2:W2:Y:S01]  /*5190*/  MUFU.EX2 R249, R13 ;  /* 0x0000000d00f97308 */ /* 0x0004a20000000800 */
[----:B-1----:R-:W-:Y:S02]  /*51a0*/  FFMA.FTZ R14, R207, UR4, R238 ;  /* 0x00000004cf0e7c23 */ /* 0x002fe400080100ee */
[----:B--2---:R-:W-:Y:S05]  /*51b0*/  FFMA.FTZ R13, R206, UR4, R240 ;  /* 0x00000004ce0d7c23 */ /* 0x004fea00080100f0 */
        /* <DEDUP_REMOVED lines=20> */
[----:B--2---:R-:W-:Y:S02]  /*5300*/  FFMA.FTZ R6, R207, UR4, R165 ;  /* 0x00000004cf067c23 */ /* 0x004fe400080100a5 */
        /* <DEDUP_REMOVED lines=24> */
[----:B------:R1:W-:Y:S01]  /*5490*/  MUFU.EX2 R153, R6 ;  /* 0x0000000600997308 */ /* 0x0003e20000000800 */
[----:B----4-:R-:W-:Y:S05]  /*54a0*/  FFMA.FTZ R7, R208, UR4, R219 ;  /* 0x00000004d0077c23 */ /* 0x010fea00080100db */
[----:B------:R-:W-:Y:S02]  /*54b0*/  @!P0 FSEL R7, R7, -INF , !P1 ;  /* 0xff80000007078808 */ /* 0x000fe40004800000 */
[----:B------:R-:W-:Y:S03]  /*54c0*/  @!P0 ISETP.GE.AND P1, PT, R200, R10, PT ;  /* 0x0000000ac800820c */ /* 0x000fe60003f26270 */
[--C-:B------:R-:W-:Y:S02]  /*54d0*/  FFMA.FTZ R7, R7, c[0x0][0x23c], -R9.reuse ;  /* 0x00008f0007077a23 */ /* 0x100fe40000010809 */
[----:B-1----:R-:W-:Y:S02]  /*54e0*/  FFMA.FTZ R6, R209, UR4, R216 ;  /* 0x00000004d1067c23 */ /* 0x002fe400080100d8 */
        /* <DEDUP_REMOVED lines=19> */
[----:B---3--:R-:W-:Y:S02]  /*5620*/  FFMA.FTZ R6, R209, UR4, R241 ;  /* 0x00000004d1067c23 */ /* 0x008fe400080100f1 */
[----:B------:R1:W-:Y:S03]  /*5630*/  MUFU.EX2 R236, R7 ;  /* 0x0000000700ec7308 */ /* 0x0003e60000000800 */
[----:B------:R-:W-:Y:S02]  /*5640*/  @!P0 FSEL R6, R6, -INF , !P1 ;  /* 0xff80000006068808 */ /* 0x000fe40004800000 */
[----:B------:R-:W-:Y:S03]  /*5650*/  @!P0 ISETP.GE.AND P1, PT, R202, R8, PT ;  /* 0x00000008ca00820c */ /* 0x000fe60003f26270 */
[----:B------:R-:W-:Y:S02]  /*5660*/  FFMA.FTZ R13, R6, c[0x0][0x23c], -R0 ;  /* 0x00008f00060d7a23 */ /* 0x000fe40000010800 */
[----:B------:R-:W-:Y:S02]  /*5670*/  FFMA.FTZ R6, R211, UR4, R212 ;  /* 0x00000004d3067c23 */ /* 0x000fe400080100d4 */
[----:B------:R-:W-:Y:S03]  /*5680*/  MUFU.EX2 R235, R13 ;  /* 0x0000000d00eb7308 */ /* 0x000fe60000000800 */
[----:B------:R-:W-:Y:S02]  /*5690*/  @!P0 FSEL R6, R6, -INF , !P1 ;  /* 0xff80000006068808 */ /* 0x000fe40004800000 */
[----:B------:R-:W-:Y:S01]  /*56a0*/  @!P0 ISETP.GE.AND P1, PT, R201, R4, PT ;  /* 0x00000004c900820c */ /* 0x000fe20003f26270 */
[----:B-1----:R-:W-:Y:S05]  /*56b0*/  FFMA.FTZ R7, R210, UR4, R213 ;  /* 0x00000004d2077c23 */ /* 0x002fea00080100d5 */
[----:B------:R-:W-:Y:S02]  /*56c0*/  @!P0 FSEL R7, R7, -INF , !P2 ;  /* 0xff80000007078808 */ /* 0x000fe40005000000 */
[-C--:B------:R-:W-:Y:S03]  /*56d0*/  @!P0 ISETP.GE.AND P2, PT, R201, R12.reuse, PT ;  /* 0x0000000cc900820c */ /* 0x080fe60003f46270 */
[--C-:B------:R-:W-:Y:S02]  /*56e0*/  FFMA.FTZ R7, R7, c[0x0][0x23c], -R5.reuse ;  /* 0x00008f0007077a23 */ /* 0x100fe40000010805 */
[----:B------:R-:W-:Y:S02]  /*56f0*/  FFMA.FTZ R5, R6, c[0x0][0x23c], -R5 ;  /* 0x00008f0006057a23 */ /* 0x000fe40000010805 */
[----:B------:R-:W-:Y:S01]  /*5700*/  FFMA.FTZ R6, R210, UR4, R232 ;  /* 0x00000004d2067c23 */ /* 0x000fe200080100e8 */
        /* <DEDUP_REMOVED lines=10> */
[--C-:B------:R-:W-:Y:S03]  /*57b0*/  FFMA.FTZ R7, R7, c[0x0][0x23c], -R11.reuse ;  /* 0x00008f0007077a23 */ /* 0x100fe6000001080b */
[----:B------:R-:W-:Y:S01]  /*57c0*/  @!P0 FSEL R5, R5, -INF , !P1 ;  /* 0xff80000005058808 */ /* 0x000fe20004800000 */
[----:B------:R1:W-:Y:S01]  /*57d0*/  MUFU.EX2 R152, R7 ;  /* 0x0000000700987308 */ /* 0x0003e20000000800 */
[----:B------:R-:W-:Y:S01]  /*57e0*/  @!P0 ISETP.GE.AND P1, PT, R202, R10, PT ;  /* 0x0000000aca00820c */ /* 0x000fe20003f26270 */
[----:B---3--:R-:W-:Y:S02]  /*57f0*/  FFMA.FTZ R6, R210, UR4, R158 ;  /* 0x00000004d2067c23 */ /* 0x008fe4000801009e */
        /* <DEDUP_REMOVED lines=14> */
[----:B------:R-:W-:Y:S01]  /*58e0*/  IADD3 R146, P0, R146, UR14, RZ ;  /* 0x0000000e92927c10 */ /* 0x000fe2000ff1e0ff */
[----:B------:R1:W-:Y:S02]  /*58f0*/  STS [R188+0x19400], R7 ;  /* 0x01940007bc007388 */ /* 0x0003e40000000800 */
[----:B------:R-:W-:Y:S01]  /*5900*/  FFMA.FTZ R0, R5, c[0x0][0x23c], -R0 ;  /* 0x00008f0005007a23 */ /* 0x000fe20000010800 */
[----:B------:R-:W-:Y:S01]  /*5910*/  F2FP.PACK_AB R5, R249, R250 ;  /* 0x000000faf905723e */ /* 0x000fe200000000ff */
[----:B------:R-:W2:Y:S01]  /*5920*/  MUFU.EX2 R159, R9 ;  /* 0x00000009009f7308 */ /* 0x000ea20000000800 */
[----:B------:R-:W-:Y:S02]  /*5930*/  IADD3.X R147, R144, UR13, RZ, P0, !PT ;  /* 0x0000000d90937c10 */ /* 0x000fe400087fe4ff */
[----:B------:R-:W-:Y:S03]  /*5940*/  PLOP3.LUT P0, PT, PT, PT, UP0, 0x80, 0x0 ;  /* 0x000000000000781c */ /* 0x000fe60003f0f008 */
[----:B------:R-:W4:Y:S04]  /*5950*/  LDG.E R144, [R146.64] ;  /* 0x0000000692907981 */ /* 0x000f28000c1e1900 */
[----:B------:R2:W2:Y:S01]  /*5960*/  MUFU.EX2 R221, R0 ;  /* 0x0000000000dd7308 */ /* 0x0004a20000000800 */
[----:B---3--:R-:W-:Y:S02]  /*5970*/  F2FP.PACK_AB R6, R237, R239 ;  /* 0x000000efed06723e */ /* 0x008fe400000000ff */
[----:B--2---:R-:W-:Y:S05]  /*5980*/  F2FP.PACK_AB R4, R155, R156 ;  /* 0x0000009c9b04723e */ /* 0x004fea00000000ff */
[----:B------:R2:W-:Y:S01]  /*5990*/  STS [R187+0x19000], R4 ;  /* 0x01900004bb007388 */ /* 0x0005e20000000800 */
[----:B-1----:R-:W-:Y:S02]  /*59a0*/  F2FP.PACK_AB R7, R224, R233 ;  /* 0x000000e9e007723e */ /* 0x002fe400000000ff */
[----:B------:R-:W-:Y:S05]  /*59b0*/  F2FP.PACK_AB R0, R163, R164 ;  /* 0x000000a4a300723e */ /* 0x000fea00000000ff */
[----:B------:R1:W-:Y:S04]  /*59c0*/  STS [R187+0x19400], R0 ;  /* 0x01940000bb007388 */ /* 0x0003e80000000800 */
[----:B------:R3:W-:Y:S01]  /*59d0*/  STS [R188+0x1a000], R6 ;  /* 0x01a00006bc007388 */ /* 0x0007e20000000800 */
[----:B--2---:R-:W-:Y:S03]  /*59e0*/  F2FP.PACK_AB R4, R161, R162 ;  /* 0x000000a2a104723e */ /* 0x004fe600000000ff */
[----:B------:R2:W-:Y:S04]  /*59f0*/  STS [R188+0x1a400], R5 ;  /* 0x01a40005bc007388 */ /* 0x0005e80000000800 */
[----:B------:R2:W-:Y:S01]  /*5a00*/  STS [R187+0x1a000], R7 ;  /* 0x01a00007bb007388 */ /* 0x0005e20000000800 */
[----:B-1----:R-:W-:Y:S02]  /*5a10*/  F2FP.PACK_AB R0, R151, R152 ;  /* 0x000000989700723e */ /* 0x002fe400000000ff */
[----:B---3--:R-:W-:Y:S02]  /*5a20*/  F2FP.PACK_AB R6, R243, R244 ;  /* 0x000000f4f306723e */ /* 0x008fe400000000ff */
[----:B--2---:R-:W-:Y:S03]  /*5a30*/  F2FP.PACK_AB R5, R153, R154 ;  /* 0x0000009a9905723e */ /* 0x004fe600000000ff */
        /* <DEDUP_REMOVED lines=22> */
[-C--:B--2---:R-:W-:Y:S07]  /*5ba0*/  HMMA.16816.F32 R4, R32, R16.reuse, RZ ;  /* 0x000000102004723c */ /* 0x084fee00000018ff */
[----:B------:R2:W5:Y:S01]  /*5bb0*/  LDL R166, [R1+0x14] ;  /* 0x0000140001a67983 */ /* 0x0005620000100800 */
        /* <DEDUP_REMOVED lines=19> */
[----:B------:R-:W3:Y:S01]  /*5cf0*/  LDSM.16.M88.4 R140, [R175+0x7800] ;  /* 0x00780000af8c783b */ /* 0x000ee20000000200 */
[-C--:B-1----:R-:W-:Y:S08]  /*5d00*/  HMMA.16816.F32 R4, R132, R136.reuse, R4 ;  /* 0x000000888404723c */ /* 0x082ff00000001804 */
[C---:B---3--:R-:W-:Y:S08]  /*5d10*/  HMMA.16816.F32 R8, R140.reuse, R136, R8 ;  /* 0x000000888c08723c */ /* 0x048ff00000001808 */
        /* <DEDUP_REMOVED lines=37> */
[C---:B----4-:R-:W-:Y:S01]  /*5f70*/  FADD.FTZ R5, -R144.reuse, R5 ;  /* 0x0000000590057221 */ /* 0x050fe20000010100 */
[C---:B------:R-:W-:Y:S01]  /*5f80*/  HMMA.16816.F32 R16, R140.reuse, R134, R16 ;  /* 0x000000868c10723c */ /* 0x040fe20000001810 */
[----:B------:R-:W1:Y:S03]  /*5f90*/  LDSM.16.M88.4 R132, [R172+0x13400] ;  /* 0x01340000ac84783b */ /* 0x000e660000000200 */
[----:B------:R-:W-:Y:S02]  /*5fa0*/  FMUL.FTZ R145, R145, R5 ;  /* 0x0000000591917220 */ /* 0x000fe40000410000 */
[----:B------:R-:W-:Y:S03]  /*5fb0*/  FADD.FTZ R4, -R144, R4 ;  /* 0x0000000490047221 */ /* 0x000fe60000010100 */
[----:B------:R3:W4:Y:S03]  /*5fc0*/  LDG.E R5, [R146.64+0x20] ;  /* 0x0000200692057981 */ /* 0x000726000c1e1900 */
[----:B------:R-:W-:Y:S04]  /*5fd0*/  FMUL.FTZ R4, R148, R4 ;  /* 0x0000000494047220 */ /* 0x000fe80000410000 */
[----:B------:R-:W-:Y:S02]  /*5fe0*/  FMUL.FTZ R148, R0, R4 ;  /* 0x0000000400947220 */ /* 0x000fe40000410000 */
[----:B------:R3:W2:Y:S04]  /*5ff0*/  LDG.E R4, [R146.64+0x80] ;  /* 0x0000800692047981 */ /* 0x0006a8000c1e1900 */
[----:B------:R3:W2:Y:S02]  /*6000*/  LDG.E R0, [R146.64+0xa0] ;  /* 0x0000a00692007981 */ /* 0x0006a4000c1e1900 */
[C---:B------:R-:W-:Y:S02]  /*6010*/  FADD.FTZ R16, -R144.reuse, R16 ;  /* 0x0000001090107221 */ /* 0x040fe40000010100 */
[----:B------:R-:W-:Y:S01]  /*6020*/  FADD.FTZ R17, -R144, R17 ;  /* 0x0000001190117221 */ /* 0x000fe20000010100 */
[-C--:B-1----:R-:W-:Y:S08]  /*6030*/  HMMA.16816.F32 R20, R140, R132.reuse, R20 ;  /* 0x000000848c14723c */ /* 0x082ff00000001814 */
[C---:B------:R-:W-:Y:S07]  /*6040*/  HMMA.16816.F32 R24, R136.reuse, R132, R24 ;  /* 0x000000848818723c */ /* 0x040fee0000001818 */
[----:B------:R-:W-:Y:S01]  /*6050*/  FFMA.FTZ R132, -R170, R170, 1 ;  /* 0x3f800000aa847423 */ /* 0x000fe200000101aa */
[-C--:B------:R-:W-:Y:S01]  /*6060*/  HMMA.16816.F32 R28, R136, R134.reuse, R28 ;  /* 0x00000086881c723c */ /* 0x080fe2000000181c */
[----:B------:R1:W5:Y:S03]  /*6070*/  LDL R170, [R1+0x10] ;  /* 0x0000100001aa7983 */ /* 0x0003660000100800 */
[----:B------:R-:W-:Y:S02]  /*6080*/  FMUL.FTZ R132, R132, c[0x0][0x2ec] ;  /* 0x0000bb0084847a20 */ /* 0x000fe40000410000 */
[----:B------:R-:W-:Y:S02]  /*6090*/  FMUL.FTZ R133, R156, R16 ;  /* 0x000000109c857220 */ /* 0x000fe40000410000 */
[----:B---3--:R-:W-:Y:S01]  /*60a0*/  FMUL.FTZ R146, R132, R145 ;  /* 0x0000009184927220 */ /* 0x008fe20000410000 */
[----:B------:R-:W-:Y:S04]  /*60b0*/  HMMA.16816.F32 R32, R140, R134, R32 ;  /* 0x000000868c20723c */ /* 0x000fe80000001820 */
[----:B------:R-:W-:Y:S02]  /*60c0*/  FMUL.FTZ R132, R155, R17 ;  /* 0x000000119b847220 */ /* 0x000fe40000410000 */
[----:B------:R-:W-:Y:S02]  /*60d0*/  FFMA.FTZ R17, -R169, R169, 1 ;  /* 0x3f800000a9117423 */ /* 0x000fe400000101a9 */
[----:B------:R-:W-:Y:S04]  /*60e0*/  FFMA.FTZ R16, -R165, R165, 1 ;  /* 0x3f800000a5107423 */ /* 0x000fe800000101a5 */
[----:B------:R-:W-:Y:S02]  /*60f0*/  FADD.FTZ R20, -R144, R20 ;  /* 0x0000001490147221 */ /* 0x000fe40000010100 */
[----:B------:R-:W-:Y:S02]  /*6100*/  FMUL.FTZ R17, R17, c[0x0][0x2ec] ;  /* 0x0000bb0011117a20 */ /* 0x000fe40000410000 */
[----:B------:R-:W-:Y:S02]  /*6110*/  FMUL.FTZ R16, R16, c[0x0][0x2ec] ;  /* 0x0000bb0010107a20 */ /* 0x000fe40000410000 */
[----:B------:R-:W-:Y:S02]  /*6120*/  FADD.FTZ R21, -R144, R21 ;  /* 0x0000001590157221 */ /* 0x000fe40000010100 */
        /* <DEDUP_REMOVED lines=22> */
[C---:B----4-:R-:W-:Y:S02]  /*6290*/  FADD.FTZ R17, -R5.reuse, R6 ;  /* 0x0000000605117221 */ /* 0x050fe40000010100 */
        /* <DEDUP_REMOVED lines=14> */
[----:B------:R-:W-:Y:S01]  /*6380*/  FMUL.FTZ R16, R163, R19 ;  /* 0x00000013a3107220 */ /* 0x000fe20000410000 */
[----:B------:R-:W-:Y:S01]  /*6390*/  MOV R163, R189 ;  /* 0x000000bd00a37202 */ /* 0x000fe20000000f00 */
        /* <DEDUP_REMOVED lines=15> */
[----:B--2---:R-:W-:Y:S02]  /*6490*/  FADD.FTZ R13, -R4, R13 ;  /* 0x0000000d040d7221 */ /* 0x004fe40000010100 */
        /* <DEDUP_REMOVED lines=45> */
[----:B------:R-:W-:Y:S01]  /*6770*/  FMUL.FTZ R20, R162, R20 ;  /* 0x00000014a2147220 */ /* 0x000fe20000410000 */
[----:B------:R-:W-:Y:S01]  /*6780*/  MOV R162, R190 ;  /* 0x000000be00a27202 */ /* 0x000fe20000000f00 */
        /* <DEDUP_REMOVED lines=89> */
.L_x_636:
[----:B-1----:R-:W-:Y:S01]  /*6d20*/  F2FP.PACK_AB R16, R146, R148 ;  /* 0x000000949210723e */ /* 0x002fe200000000ff */
        /* <DEDUP_REMOVED lines=38> */
[----:B------:R-:W4:Y:S04]  /*6f90*/  LDSM.16.MT88.4 R20, [R0+0x8000] ;  /* 0x008000000014783b */ /* 0x000f280000004200 */
        /* <DEDUP_REMOVED lines=68> */
[----:B-----5:R-:W-:Y:S01]  /*73e0*/  ISETP.GE.AND P2, PT, R170, c[0x0][0x220], PT ;  /* 0x00008800aa007a0c */ /* 0x020fe20003f46270 */
        /* <DEDUP_REMOVED lines=29> */
.L_x_637:
        /* <DEDUP_REMOVED lines=24> */
[----:B------:R-:W1:Y:S04]  /*7740*/  LDSM.16.MT88.4 R140, [R0+0xd400] ;  /* 0x00d40000008c783b */ /* 0x000e680000004200 */
[----:B------:R1:W4:Y:S01]  /*7750*/  LDL R167, [R1] ;  /* 0x0000000001a77983 */ /* 0x0003220000100800 */
[C---:B------:R-:W-:Y:S03]  /*7760*/  HMMA.16816.F32 R8, R24.reuse, R10, RZ ;  /* 0x0000000a1808723c */ /* 0x040fe600000018ff */
[----:B------:R-:W-:Y:S04]  /*7770*/  LDSM.16.M88.4 R144, [R180] ;  /* 0x00000000b490783b */ /* 0x000fe80000000200 */
[----:B------:R1:W4:Y:S01]  /*7780*/  LDL R168, [R1+0x8] ;  /* 0x0000080001a87983 */ /* 0x0003220000100800 */
[C---:B--2---:R-:W-:Y:S03]  /*7790*/  HMMA.16816.F32 R12, R24.reuse, R16, RZ ;  /* 0x00000010180c723c */ /* 0x044fe600000018ff */
[----:B------:R-:W2:Y:S04]  /*77a0*/  LDSM.16.MT88.4 R148, [R0+0x9800] ;  /* 0x009800000094783b */ /* 0x000ea80000004200 */
[----:B------:R-:W1:Y:S01]  /*77b0*/  LDSM.16.MT88.4 R152, [R0+0xb800] ;  /* 0x00b800000098783b */ /* 0x000e620000004200 */
[C---:B------:R-:W-:Y:S03]  /*77c0*/  HMMA.16816.F32 R16, R24.reuse, R18, RZ ;  /* 0x000000121810723c */ /* 0x040fe600000018ff */
[----:B------:R-:W-:Y:S05]  /*77d0*/  LDSM.16.MT88.4 R156, [R0+0xbc00] ;  /* 0x00bc0000009c783b */ /* 0x000fea0000004200 */
        /* <DEDUP_REMOVED lines=21> */
[----:B------:R-:W3:Y:S04]  /*7930*/  LDSM.16.MT88.4 R28, [R0+0xe000] ;  /* 0x00e00000001c783b */ /* 0x000ee80000004200 */
[----:B------:R-:W-:Y:S03]  /*7940*/  LDSM.16.MT88.4 R144, [R0+0xa400] ;  /* 0x00a400000090783b */ /* 0x000fe60000004200 */
[C---:B------:R-:W-:Y:S08]  /*7950*/  HMMA.16816.F32 R4, R132.reuse, R136, R4 ;  /* 0x000000888404723c */ /* 0x040ff00000001804 */
[C---:B------:R-:W-:Y:S01]  /*7960*/  HMMA.16816.F32 R8, R132.reuse, R138, R8 ;  /* 0x0000008a8408723c */ /* 0x040fe20000001808 */
[----:B------:R-:W3:Y:S07]  /*7970*/  LDSM.16.M88.4 R136, [R178+0x2000] ;  /* 0x00200000b288783b */ /* 0x000eee0000000200 */
        /* <DEDUP_REMOVED lines=16> */
[----:B------:R-:W-:Y:S03]  /*7a80*/  LDSM.16.M88.4 R140, [R179+0x2000] ;  /* 0x00200000b38c783b */ /* 0x000fe60000000200 */
        /* <DEDUP_REMOVED lines=8> */
[----:B------:R1:W4:Y:S06]  /*7b10*/  LDSM.16.MT88.4 R32, [R0+0xec00] ;  /* 0x00ec00000020783b */ /* 0x00032c0000004200 */
[----:B------:R-:W-:Y:S01]  /*7b20*/  IMAD.MOV.U32 R139, RZ, RZ, c[0x0][0x22c] ;  /* 0x00008b00ff8b7624 */ /* 0x000fe200078e00ff */
[C---:B--2---:R-:W-:Y:S01]  /*7b30*/  HMMA.16816.F32 R4, R132.reuse, R148, R4 ;  /* 0x000000948404723c */ /* 0x044fe20000001804 */
[----:B------:R-:W-:Y:S04]  /*7b40*/  IMAD.MOV.U32 R138, RZ, RZ, c[0x0][0x22c] ;  /* 0x00008b00ff8a7624 */ /* 0x000fe800078e00ff */
[----:B------:R-:W-:Y:S02]  /*7b50*/  IMAD R139, R139, c[0x0][0x1c0], RZ ;  /* 0x000070008b8b7a24 */ /* 0x000fe400078e02ff */
[----:B------:R-:W-:Y:S01]  /*7b60*/  IMAD R138, R138, c[0x0][0x1c0], RZ ;  /* 0x000070008a8a7a24 */ /* 0x000fe200078e02ff */
[C---:B------:R-:W-:Y:S04]  /*7b70*/  HMMA.16816.F32 R8, R132.reuse, R150, R8 ;  /* 0x000000968408723c */ /* 0x040fe80000001808 */
[----:B------:R-:W-:Y:S02]  /*7b80*/  IMAD R139, R139, 0x28, RZ ;  /* 0x000000288b8b7824 */ /* 0x000fe400078e02ff */
[----:B------:R-:W-:Y:S02]  /*7b90*/  IMAD R138, R138, 0x38, RZ ;  /* 0x000000388a8a7824 */ /* 0x000fe400078e02ff */
[C---:B------:R-:W-:Y:S01]  /*7ba0*/  HMMA.16816.F32 R12, R132.reuse, R152, R12 ;  /* 0x00000098840c723c */ /* 0x040fe2000000180c */
[----:B-1----:R-:W-:Y:S04]  /*7bb0*/  IMAD.MOV.U32 R0, RZ, RZ, c[0x0][0x22c] ;  /* 0x00008b00ff007624 */ /* 0x002fe800078e00ff */
[----:B------:R-:W-:Y:S03]  /*7bc0*/  IMAD R0, R0, c[0x0][0x1c0], RZ ;  /* 0x0000700000007a24 */ /* 0x000fe600078e02ff */
[C---:B------:R-:W-:Y:S04]  /*7bd0*/  HMMA.16816.F32 R16, R132.reuse, R154, R16 ;  /* 0x0000009a8410723c */ /* 0x040fe80000001810 */
[----:B------:R-:W-:Y:S04]  /*7be0*/  IMAD R0, R0, 0x30, RZ ;  /* 0x0000003000007824 */ /* 0x000fe800078e02ff */
[C---:B---3--:R-:W-:Y:S07]  /*7bf0*/  HMMA.16816.F32 R20, R132.reuse, R28, R20 ;  /* 0x0000001c8414723c */ /* 0x048fee0000001814 */
[----:B------:R-:W-:Y:S01]  /*7c00*/  IMAD.MOV.U32 R28, RZ, RZ, R190 ;  /* 0x000000ffff1c7224 */ /* 0x000fe200078e00be */
[----:B------:R-:W-:Y:S04]  /*7c10*/  HMMA.16816.F32 R24, R132, R30, R24 ;  /* 0x0000001e8418723c */ /* 0x000fe80000001818 */
[----:B------:R-:W-:Y:S03]  /*7c20*/  IMAD.MOV.U32 R29, RZ, RZ, R189 ;  /* 0x000000ffff1d7224 */ /* 0x000fe600078e00bd */
[----:B----4-:R-:W-:Y:S01]  /*7c30*/  @P0 IADD3 R30, P2, R171, UR12, RZ ;  /* 0x0000000cab1e0c10 */ /* 0x010fe2000ff5e0ff */
[C---:B------:R-:W-:Y:S01]  /*7c40*/  HMMA.16816.F32 R4, R140.reuse, R144, R4 ;  /* 0x000000908c04723c */ /* 0x040fe20000001804 */
[----:B------:R-:W-:Y:S04]  /*7c50*/  @UP0 UIADD3 UR12, UP2, UR12, -0x100, URZ ;  /* 0xffffff000c0c0890 */ /* 0x000fe8000ff5e03f */
[----:B------:R-:W-:Y:S01]  /*7c60*/  @P0 IADD3.X R31, R169, UR11, RZ, P2, !PT ;  /* 0x0000000ba91f0c10 */ /* 0x000fe200097fe4ff */
[----:B------:R-:W-:Y:S01]  /*7c70*/  @UP0 UIADD3.X UR11, UR11, -0x1, URZ, UP2, !UPT ;  /* 0xffffffff0b0b0890 */ /* 0x000fe200097fe43f */
[----:B------:R-:W-:Y:S01]  /*7c80*/  IMAD.MOV.U32 R144, RZ, RZ, c[0x0][0x22c] ;  /* 0x00008b00ff907624 */ /* 0x000fe200078e00ff */
[C---:B------:R-:W-:Y:S02]  /*7c90*/  HMMA.16816.F32 R8, R140.reuse, R146, R8 ;  /* 0x000000928c08723c */ /* 0x040fe40000001808 */
[----:B------:R1:W2:Y:S02]  /*7ca0*/  @P0 LDG.E R164, [R30.64+0x20] ;  /* 0x000020061ea40981 */ /* 0x0002a4000c1e1900 */
[----:B------:R-:W-:Y:S02]  /*7cb0*/  IMAD R144, R144, c[0x0][0x1c0], RZ ;  /* 0x0000700090907a24 */ /* 0x000fe400078e02ff */
[----:B------:R1:W3:Y:S02]  /*7cc0*/  @P0 LDG.E R165, [R30.64+0xa0] ;  /* 0x0000a0061ea50981 */ /* 0x0002e4000c1e1900 */
[C---:B------:R-:W-:Y:S02]  /*7cd0*/  HMMA.16816.F32 R12, R140.reuse, R156, R12 ;  /* 0x0000009c8c0c723c */ /* 0x040fe4000000180c */
[----:B------:R1:W4:Y:S02]  /*7ce0*/  @P0 LDG.E R167, [R30.64+0x80] ;  /* 0x000080061ea70981 */ /* 0x000324000c1e1900 */
[----:B------:R-:W-:Y:S02]  /*7cf0*/  IMAD.SHL.U32 R144, R144, 0x20, RZ ;  /* 0x0000002090907824 */ /* 0x000fe400078e00ff */
[----:B------:R1:W3:Y:S02]  /*7d00*/  @P0 LDG.E R168, [R30.64] ;  /* 0x000000061ea80981 */ /* 0x0002e4000c1e1900 */
[C---:B------:R-:W-:Y:S02]  /*7d10*/  HMMA.16816.F32 R16, R140.reuse, R158, R16 ;  /* 0x0000009e8c10723c */ /* 0x040fe40000001810 */
[----:B------:R-:W-:Y:S06]  /*7d20*/  RED.E.ADD.F32.FTZ.RN.STRONG.GPU [R28.64], R4 ;  /* 0x000000041c00798e */ /* 0x000fec000c10e786 */
[C---:B------:R-:W-:Y:S07]  /*7d30*/  HMMA.16816.F32 R20, R140.reuse, R32, R20 ;  /* 0x000000208c14723c */ /* 0x040fee0000001814 */
[CC--:B------:R-:W-:Y:S01]  /*7d40*/  LEA R32, P1, R161.reuse, R28.reuse, 0x2 ;  /* 0x0000001ca1207211 */ /* 0x0c0fe200078210ff */
[----:B------:R-:W-:Y:S01]  /*7d50*/  HMMA.16816.F32 R24, R140, R34, R24 ;  /* 0x000000228c18723c */ /* 0x000fe20000001818 */
[----:B------:R-:W-:Y:S03]  /*7d60*/  LDSM.16.MT88.4 R140, [R3+0x1c00] ;  /* 0x001c0000038c783b */ /* 0x000fe60000004200 */
[-C--:B------:R-:W-:Y:S02]  /*7d70*/  LEA.HI.X.SX32 R33, R161, R29.reuse, 0x2, P1 ;  /* 0x0000001da1217211 */ /* 0x080fe400008f16ff */
[CC--:B-1----:R-:W-:Y:S03]  /*7d80*/  LEA R30, P2, R139.reuse, R28.reuse, 0x2 ;  /* 0x0000001c8b1e7211 */ /* 0x0c2fe600078410ff */
[----:B------:R-:W-:Y:S03]  /*7d90*/  RED.E.ADD.F32.FTZ.RN.STRONG.GPU [R32.64], R5 ;  /* 0x000000052000798e */ /* 0x000fe6000c10e786 */
[-C--:B------:R-:W-:Y:S01]  /*7da0*/  LEA.HI.X.SX32 R31, R139, R29.reuse, 0x2, P2 ;  /* 0x0000001d8b1f7211 */ /* 0x080fe200010f16ff */
        /* <DEDUP_REMOVED lines=10> */
[CC--:B------:R-:W-:Y:S01]  /*7e50*/  LEA R134, P0, R164.reuse, R28.reuse, 0x2 ;  /* 0x0000001ca4867211 */ /* 0x0c0fe200078010ff */
[----:B------:R-:W-:Y:S03]  /*7e60*/  IMAD R165, R165, c[0x0][0x1c0], RZ ;  /* 0x00007000a5a57a24 */ /* 0x000fe600078e02ff */
[-C--:B------:R-:W-:Y:S01]  /*7e70*/  LEA.HI.X.SX32 R135, R164, R29.reuse, 0x2, P0 ;  /* 0x0000001da4877211 */ /* 0x080fe200000f16ff */
[----:B----4-:R-:W-:Y:S01]  /*7e80*/  IMAD.MOV.U32 R167, RZ, RZ, c[0x0][0x22c] ;  /* 0x00008b00ffa77624 */ /* 0x010fe200078e00ff */
[CC--:B------:R-:W-:Y:S01]  /*7e90*/  LEA R34, P0, R144.reuse, R28.reuse, 0x2 ;  /* 0x0000001c90227211 */ /* 0x0c0fe200078010ff */
[----:B------:R-:W-:Y:S02]  /*7ea0*/  IMAD R165, R165, 0x18, RZ ;  /* 0x00000018a5a57824 */ /* 0x000fe400078e02ff */
[----:B------:R1:W-:Y:S01]  /*7eb0*/  RED.E.ADD.F32.FTZ.RN.STRONG.GPU [R134.64], R6 ;  /* 0x000000068600798e */ /* 0x0003e2000c10e786 */
[-C--:B------:R-:W-:Y:S01]  /*7ec0*/  LEA.HI.X.SX32 R35, R144, R29.reuse, 0x2, P0 ;  /* 0x0000001d90237211 */ /* 0x080fe200000f16ff */
[----:B------:R-:W-:Y:S01]  /*7ed0*/  IMAD.MOV.U32 R168, RZ, RZ, c[0x0][0x22c] ;  /* 0x00008b00ffa87624 */ /* 0x000fe200078e00ff */
[-C--:B------:R-:W-:Y:S01]  /*7ee0*/  LEA R132, P1, R165, R28.reuse, 0x2 ;  /* 0x0000001ca5847211 */ /* 0x080fe200078210ff */
[----:B------:R-:W-:Y:S02]  /*7ef0*/  IMAD R167, R167, c[0x0][0x1c0], RZ ;  /* 0x00007000a7a77a24 */ /* 0x000fe400078e02ff */
[----:B------:R-:W-:Y:S01]  /*7f00*/  IMAD R168, R168, c[0x0][0x1c0], RZ ;  /* 0x00007000a8a87a24 */ /* 0x000fe200078e02ff */
[-C--:B------:R-:W-:Y:S01]  /*7f10*/  LEA.HI.X.SX32 R133, R165, R29.reuse, 0x2, P1 ;  /* 0x0000001da5857211 */ /* 0x080fe200008f16ff */
[----:B------:R-:W-:Y:S01]  /*7f20*/  IMAD.MOV.U32 R165, RZ, RZ, c[0x0][0x22c] ;  /* 0x00008b00ffa57624 */ /* 0x000fe200078e00ff */
[-C--:B------:R-:W-:Y:S01]  /*7f30*/  LEA R4, P1, R0, R28.reuse, 0x2 ;  /* 0x0000001c00047211 */ /* 0x080fe200078210ff */
        /* <DEDUP_REMOVED lines=12> */
[-C--:B-1----:R-:W-:Y:S01]  /*8000*/  LEA R6, P0, R138, R28.reuse, 0x2 ;  /* 0x0000001c8a067211 */ /* 0x082fe200078010ff */
[----:B------:R1:W-:Y:S01]  /*8010*/  RED.E.ADD.F32.FTZ.RN.STRONG.GPU [R4.64], R10 ;  /* 0x0000000a0400798e */ /* 0x0003e2000c10e786 */
[C---:B------:R-:W-:Y:S01]  /*8020*/  IMAD.IADD R139, R165.reuse, 0x1, R139 ;  /* 0x00000001a58b7824 */ /* 0x040fe200078e028b */
[----:B------:R-:W-:Y:S03]  /*8030*/  IADD3 R134, R164, 0x40, RZ ;  /* 0x00000040a4867810 */ /* 0x000fe60007ffe0ff */
[----:B------:R-:W-:Y:S01]  /*8040*/  IMAD.IADD R139, R165, 0x1, R139 ;  /* 0x00000001a58b7824 */ /* 0x000fe200078e028b */
[----:B---3--:R-:W3:Y:S01]  /*8050*/  LDL R132, [R1+0x18] ;  /* 0x0000180001847983 */ /* 0x008ee20000100800 */
[-C--:B------:R-:W-:Y:S02]  /*8060*/  LEA.HI.X.SX32 R7, R138, R29.reuse, 0x2, P0 ;  /* 0x0000001d8a077211 */ /* 0x080fe400000f16ff */
[----:B------:R-:W-:Y:S02]  /*8070*/  IADD3 R138, R168, 0x20, RZ ;  /* 0x00000020a88a7810 */ /* 0x000fe40007ffe0ff */
[C---:B------:R-:W-:Y:S01]  /*8080*/  IADD3 R133, R164.reuse, 0x40, RZ ;  /* 0x00000040a4857810 */ /* 0x040fe20007ffe0ff */
[----:B------:R1:W-:Y:S01]  /*8090*/  RED.E.ADD.F32.FTZ.RN.STRONG.GPU [R6.64], R11 ;  /* 0x0000000b0600798e */ /* 0x0003e2000c10e786 */
[C---:B------:R-:W-:Y:S03]  /*80a0*/  IADD3 R35, R164.reuse, 0x40, RZ ;  /* 0x00000040a4237810 */ /* 0x040fe60007ffe0ff */
[----:B------:R1:W-:Y:S01]  /*80b0*/  RED.E.ADD.F32.FTZ.RN.STRONG.GPU [R28.64+0x80], R12 ;  /* 0x0000800c1c00798e */ /* 0x0003e2000c10e786 */
[----:B------:R-:W-:Y:S01]  /*80c0*/  IADD3 R34, R164, 0x40, RZ ;  /* 0x00000040a4227810 */ /* 0x000fe20007ffe0ff */
[C---:B------:R-:W-:Y:S01]  /*80d0*/  IMAD.IADD R133, R161.reuse, 0x1, R133 ;  /* 0x00000001a1857824 */ /* 0x040fe200078e0285 */
[-C--:B------:R-:W-:Y:S01]  /*80e0*/  LEA R30, P1, R144, R28.reuse, 0x2 ;  /* 0x0000001c901e7211 */ /* 0x080fe200078210ff */
[----:B------:R1:W-:Y:S01]  /*80f0*/  RED.E.ADD.F32.FTZ.RN.STRONG.GPU [R32.64+0x80], R13 ;  /* 0x0000800d2000798e */ /* 0x0003e2000c10e786 */
[C---:B------:R-:W-:Y:S01]  /*8100*/  IMAD.IADD R35, R161.reuse, 0x1, R35 ;  /* 0x00000001a1237824 */ /* 0x040fe200078e0223 */
[-C--:B-1----:R-:W-:Y:S01]  /*8110*/  LEA R4, P0, R138, R28.reuse, 0x2 ;  /* 0x0000001c8a047211 */ /* 0x082fe200078010ff */
[C---:B------:R-:W-:Y:S01]  /*8120*/  IMAD.IADD R34, R161.reuse, 0x1, R34 ;  /* 0x00000001a1227824 */ /* 0x040fe200078e0222 */
[-C--:B------:R-:W-:Y:S01]  /*8130*/  LEA.HI.X.SX32 R31, R144, R29.reuse, 0x2, P1 ;  /* 0x0000001d901f7211 */ /* 0x080fe200008f16ff */
[C---:B------:R-:W-:Y:S01]  /*8140*/  IMAD.IADD R133, R161.reuse, 0x1, R133 ;  /* 0x00000001a1857824 */ /* 0x040fe200078e0285 */
        /* <DEDUP_REMOVED lines=11> */
[CC--:B------:R-:W-:Y:S01]  /*8200*/  LEA R12, P4, R35.reuse, R28.reuse, 0x2 ;  /* 0x0000001c230c7211 */ /* 0x0c0fe200078810ff */
[----:B------:R1:W-:Y:S03]  /*8210*/  RED.E.ADD.F32.FTZ.RN.STRONG.GPU [R10.64], R16 ;  /* 0x000000100a00798e */ /* 0x0003e6000c10e786 */
[CC--:B------:R-:W-:Y:S02]  /*8220*/  LEA R8, P2, R138.reuse, R28.reuse, 0x2 ;  /* 0x0000001c8a087211 */ /* 0x0c0fe400078410ff */
[-C--:B------:R-:W-:Y:S02]  /*8230*/  LEA.HI.X.SX32 R13, R35, R29.reuse, 0x2, P4 ;  /* 0x0000001d230d7211 */ /* 0x080fe400020f16ff */
[-C--:B------:R-:W-:Y:S05]  /*8240*/  LEA.HI.X.SX32 R9, R138, R29.reuse, 0x2, P2 ;  /* 0x0000001d8a097211 */ /* 0x080fea00010f16ff */
[----:B------:R1:W-:Y:S02]  /*8250*/  RED.E.ADD.F32.FTZ.RN.STRONG.GPU [R8.64], R17 ;  /* 0x000000110800798e */ /* 0x0003e4000c10e786 */
[CC--:B-1----:R-:W-:Y:S04]  /*8260*/  LEA R14, P5, R134.reuse, R28.reuse, 0x2 ;  /* 0x0000001c860e7211 */ /* 0x0c2fe800078a10ff */
[-C--:B------:R-:W-:Y:S02]  /*8270*/  LEA.HI.X.SX32 R15, R134, R29.reuse, 0x2, P5 ;  /* 0x0000001d860f7211 */ /* 0x080fe400028f16ff */
[CC--:B------:R-:W-:Y:S04]  /*8280*/  LEA R10, P3, R34.reuse, R28.reuse, 0x2 ;  /* 0x0000001c220a7211 */ /* 0x0c0fe800078610ff */
[-C--:B------:R-:W-:Y:S02]  /*8290*/  LEA.HI.X.SX32 R11, R34, R29.reuse, 0x2, P3 ;  /* 0x0000001d220b7211 */ /* 0x080fe400018f16ff */
        /* <DEDUP_REMOVED lines=262> */
.L_x_639:
        /* <DEDUP_REMOVED lines=18> */
.L_x_640:
[----:B------:R-:W-:Y:S01]  /*9420*/  BAR.SYNC.DEFER_BLOCKING 0x0 ;  /* 0x0000000000007b1d */ /* 0x000fe20000010000 */
[----:B------:R-:W-:Y:S01]  /*9430*/  USHF.L.U32 UR4, UR25, 0x7, URZ ;  /* 0x0000000719047899 */ /* 0x000fe2000800063f */
[--C-:B-1----:R-:W-:Y:S01]  /*9440*/  SHF.R.S32.HI R7, RZ, 0x1f, R222.reuse ;  /* 0x0000001fff077819 */ /* 0x102fe200000114de */
[----:B------:R-:W-:Y:S01]  /*9450*/  IMAD.MOV.U32 R6, RZ, RZ, R222 ;  /* 0x000000ffff067224 */ /* 0x000fe200078e00de */
[----:B------:R-:W-:Y:S02]  /*9460*/  UIMAD UR8, UR25, -0x80, UR8 ;  /* 0xffffff80190878a4 */ /* 0x000fe4000f8e0208 */
        /* <DEDUP_REMOVED lines=14> */
[----:B------:R-:W-:Y:S01]  /*9550*/  UIMAD UR5, UR35, UR11, UR5 ;  /* 0x0000000b230572a4 */ /* 0x000fe2000f8e0205 */
        /* <DEDUP_REMOVED lines=21> */
[----:B-----5:R-:W-:Y:S01]  /*96b0*/  ISETP.GE.AND P1, PT, R170, c[0x0][0x220], PT ;  /* 0x00008800aa007a0c */ /* 0x020fe20003f26270 */
        /* <DEDUP_REMOVED lines=12> */
.L_x_642:
[----:B------:R-:W-:Y:S05]  /*9780*/  BSYNC B0 ;  /* 0x0000000000007941 */ /* 0x000fea0003800000 */
.L_x_641:
        /* <DEDUP_REMOVED lines=8> */
[----:B-----5:R-:W-:Y:S02]  /*9810*/  ISETP.GE.AND P1, PT, R170, c[0x0][0x220], PT ;  /* 0x00008800aa007a0c */ /* 0x020fe40003f26270 */
        /* <DEDUP_REMOVED lines=11> */
.L_x_644:
[----:B------:R-:W-:Y:S05]  /*98d0*/  BSYNC B0 ;  /* 0x0000000000007941 */ /* 0x000fea0003800000 */
.L_x_643:
        /* <DEDUP_REMOVED lines=29> */
.L_x_646:
[----:B------:R-:W-:Y:S05]  /*9ab0*/  BSYNC B0 ;  /* 0x0000000000007941 */ /* 0x000fea0003800000 */
.L_x_645:
[----:B------:R-:W-:Y:S05]  /*9ac0*/  @P3 BRA `(.L_x_622) ;  /* 0x000000f000003947 */ /* 0x000fea0003800000 */
[----:B------:R-:W-:Y:S01]  /*9ad0*/  IADD3 R0, P0, R0, 0x40, RZ ;  /* 0x0000004000007810 */ /* 0x000fe20007f1e0ff */
[----:B------:R-:W-:Y:S01]  /*9ae0*/  IMAD.MOV.U32 R7, RZ, RZ, R3 ;  /* 0x000000ffff077224 */ /* 0x000fe200078e0003 */
[----:B-----5:R-:W-:-:S02]  /*9af0*/  ISETP.GE.AND P1, PT, R170, c[0x0][0x220], PT ;  /* 0x00008800aa007a0c */ /* 0x020fc40003f26270 */
        /* <DEDUP_REMOVED lines=12> */
.L_x_622:
[----:B------:R-:W-:Y:S05]  /*9bc0*/  BSYNC B1 ;  /* 0x0000000000017941 */ /* 0x000fea0003800000 */
.L_x_608:
        /* <DEDUP_REMOVED lines=11> */
.L_x_647:
[----:B------:R-:W-:Y:S05]  /*9c80*/  EXIT ;  /* 0x000000000000794d */ /* 0x000fea0003800000 */
.L_x_649:
        /* <DEDUP_REMOVED lines=15> */
.L_x_687:


//--------------------- .text._ZN5flash25flash_bwd_dot_do_o_kernelILb0E23Flash_bwd_kernel_traitsILi96ELi64ELi128ELi8ELi2ELi4ELi4ELb0ELb0EN7cutlass6half_tE19Flash_kernel_traitsILi96ELi64ELi128ELi8ES3_EEEEvNS_16Flash_bwd_paramsE --------------------------
	.section	.text._ZN5flash25flash_bwd_dot_do_o_kernelILb0E23Flash_bwd_kernel_traitsILi96ELi64ELi128ELi8ELi2ELi4ELi4ELb0ELb0EN7cutlass6half_tE19Flash_kernel_traitsILi96ELi64ELi128ELi8ES3_EEEEvNS_16Flash_bwd_paramsE,"ax",@progbits
	.sectioninfo	@"SHI_REGISTERS=43"
	.align	128
        .global         _ZN5flash25flash_bwd_dot_do_o_kernelILb0E23Flash_bwd_kernel_traitsILi96ELi64ELi128ELi8ELi2ELi4ELi4ELb0ELb0EN7cutlass6half_tE19Flash_kernel_traitsILi96ELi64ELi128ELi8ES3_EEEEvNS_16Flash_bwd_paramsE
        .type           _ZN5flash25flash_bwd_dot_do_o_kernelILb0E23Flash_bwd_kernel_traitsILi96ELi64ELi128ELi8ELi2ELi4ELi4ELb0ELb0EN7cutlass6half_tE19Flash_kernel_traitsILi96ELi64ELi128ELi8ES3_EEEEvNS_16Flash_bwd_paramsE,@function
        .size           _ZN5flash25flash_bwd_dot_do_o_kernelILb0E23Flash_bwd_kernel_traitsILi96ELi64ELi128ELi8ELi2ELi4ELi4ELb0ELb0EN7cutlass6half_tE19Flash_kernel_traitsILi96ELi64ELi128ELi8ES3_EEEEvNS_16Flash_bwd_paramsE,(.L_x_688 - _ZN5flash25flash_bwd_dot_do_o_kernelILb0E23Flash_bwd_kernel_traitsILi96ELi64ELi128ELi8ELi2ELi4ELi4ELb0ELb0EN7cutlass6half_tE19Flash_kernel_traitsILi96ELi64ELi128ELi8ES3_EEEEvNS_16Flash_bwd_paramsE)
        .other          _ZN5flash25flash_bwd_dot_do_o_kernelILb0E23Flash_bwd_kernel_traitsILi96ELi64ELi128ELi8ELi2ELi4ELi4ELb0ELb0EN7cutlass6half_tE19Flash_kernel_traitsILi96ELi64ELi128ELi8ES3_EEEEvNS_16Flash_bwd_paramsE,@"STO_CUDA_ENTRY STV_DEFAULT"
_ZN5flash25flash_bwd_dot_do_o_kernelILb0E23Flash_bwd_kernel_traitsILi96ELi64ELi128ELi8ELi2ELi4ELi4ELb0ELb0EN7cutlass6half_tE19Flash_kernel_traitsILi96ELi64ELi128ELi8ES3_EEEEvNS_16Flash_bwd_paramsE:
.text._ZN5flash25flash_bwd_dot_do_o_kernelILb0E23Flash_bwd_kernel_traitsILi96ELi64ELi128ELi8ELi2ELi4ELi4ELb0ELb0EN7cutlass6half_tE19Flash_kernel_traitsILi96ELi64ELi128ELi8ES3_EEEEvNS_16Flash_bwd_paramsE:
        /* <DEDUP_REMOVED lines=47> */
.L_x_650:
[----:B01----:R-:W-:-:S04]  /*02f0*/  IMAD R12, R12, c[0x0][0x1c0], R29 ;  /* 0x000070000c0c7a24 */ /* 0x003fc800078e021d */
[----:B------:R-:W-:Y:S02]  /*0300*/  IMAD R12, R12, c[0x0][0x224], RZ ;  /* 0x000089000c0c7a24 */ /* 0x000fe400078e02ff */
.L_x_651:
        /* <DEDUP_REMOVED lines=45> */
.L_x_653:
[----:B------:R-:W-:Y:S05]  /*05e0*/  BSYNC B0 ;  /* 0x0000000000007941 */ /* 0x000fea0003800000 */
.L_x_652:
        /* <DEDUP_REMOVED lines=39> */
.L_x_655:
[----:B------:R-:W-:Y:S05]  /*0860*/  BSYNC B0 ;  /* 0x0000000000007941 */ /* 0x000fea0003800000 */
.L_x_654:
        /* <DEDUP_REMOVED lines=88> */
.L_x_656:
        /* <DEDUP_REMOVED lines=9> */
.L_x_688:


//--------------------- .text._ZN5flash25flash_bwd_dot_do_o_kernelILb1E23Flash_bwd_kernel_traitsILi96ELi64ELi128ELi8ELi2ELi4ELi4ELb0ELb0EN7cutlass6half_tE19Flash_kernel_traitsILi96ELi64ELi128ELi8ES3_EEEEvNS_16Flash_bwd_paramsE --------------------------
	.section	.text._ZN5flash25flash_bwd_dot_do_o_kernelILb1E23Flash_bwd_kernel_traitsILi96ELi64ELi128ELi8ELi2ELi4ELi4ELb0ELb0EN7cutlass6half_tE19Flash_kernel_traitsILi96ELi64ELi128ELi8ES3_EEEEvNS_16Flash_bwd_paramsE,"ax",@progbits
	.sectioninfo	@"SHI_REGISTERS=45"
	.align	128
        .global         _ZN5flash25flash_bwd_dot_do_o_kernelILb1E23Flash_bwd_kernel_traitsILi96ELi64ELi128ELi8ELi2ELi4ELi4ELb0ELb0EN7cutlass6half_tE19Flash_kernel_traitsILi96ELi64ELi128ELi8ES3_EEEEvNS_16Flash_bwd_paramsE
        .type           _ZN5flash25flash_bwd_dot_do_o_kernelILb1E23Flash_bwd_kernel_traitsILi96ELi64ELi128ELi8ELi2ELi4ELi4ELb0ELb0EN7cutlass6half_tE19Flash_kernel_traitsILi96ELi64ELi128ELi8ES3_EEEEvNS_16Flash_bwd_paramsE,@function
        .size           _ZN5flash25flash_bwd_dot_do_o_kernelILb1E23Flash_bwd_kernel_traitsILi96ELi64ELi128ELi8ELi2ELi4ELi4ELb0ELb0EN7cutlass6half_tE19Flash_kernel_traitsILi96ELi64ELi128ELi8ES3_EEEEvNS_16Flash_bwd_paramsE,(.L_x_689 - _ZN5flash25flash_bwd_dot_do_o_kernelILb1E23Flash_bwd_kernel_traitsILi96ELi64ELi128ELi8ELi2ELi4ELi4ELb0ELb0EN7cutlass6half_tE19Flash_kernel_traitsILi96ELi64ELi128ELi8ES3_EEEEvNS_16Flash_bwd_paramsE)
        .other          _ZN5flash25flash_bwd_dot_do_o_kernelILb1E23Flash_bwd_kernel_traitsILi96ELi64ELi128ELi8ELi2ELi4ELi4ELb0ELb0EN7cutlass6half_tE19Flash_kernel_traitsILi96ELi64ELi128ELi8ES3_EEEEvNS_16Flash_bwd_paramsE,@"STO_CUDA_ENTRY STV_DEFAULT"
_ZN5flash25flash_bwd_dot_do_o_kernelILb1E23Flash_bwd_kernel_traitsILi96ELi64ELi128ELi8ELi2ELi4ELi4ELb0ELb0EN7cutlass6half_tE19Flash_kernel_traitsILi96ELi64ELi128ELi8ES3_EEEEvNS_16Flash_bwd_paramsE:
.text._ZN5flash25flash_bwd_dot_do_o_kernelILb1E23Flash_bwd_kernel_traitsILi96ELi64ELi128ELi8ELi2ELi4ELi4ELb0ELb0EN7cutlass6half_tE19Flash_kernel_traitsILi96ELi64ELi128ELi8ES3_EEEEvNS_16Flash_bwd_paramsE:
        /* <DEDUP_REMOVED lines=82> */
.L_x_657:
[----:B-1----:R-:W-:-:S04]  /*0520*/  IMAD R6, R6, c[0x0][0x1c0], R32 ;  /* 0x0000700006067a24 */ /* 0x002fc800078e0220 */
[----:B------:R-:W-:Y:S02]  /*0530*/  IMAD R42, R6, c[0x0][0x224], RZ ;  /* 0x00008900062a7a24 */ /* 0x000fe400078e02ff */
.L_x_658:
        /* <DEDUP_REMOVED lines=54> */
.L_x_660:
[----:B------:R-:W-:Y:S05]  /*08a0*/  BSYNC B0 ;  /* 0x0000000000007941 */ /* 0x000fea0003800000 */
.L_x_659:
        /* <DEDUP_REMOVED lines=38> */
.L_x_662:
[----:B------:R-:W-:Y:S05]  /*0b10*/  BSYNC B0 ;  /* 0x0000000000007941 */ /* 0x000fea0003800000 */
.L_x_661:
        /* <DEDUP_REMOVED lines=95> */
.L_x_663:
        /* <DEDUP_REMOVED lines=15> */
.L_x_689:


//--------------------- .nv.shared._ZN5flash44flash_bwd_dq_dk_dv_loop_seqk_parallel_kernelI23Flash_bwd_kernel_traitsILi96ELi64ELi128ELi8ELi2ELi4ELi4ELb1ELb0EN7cutlass6half_tE19Flash_kernel_traitsILi96ELi64ELi128ELi8ES3_EELb0ELb1ELb0ELb0ELb0ELb0ELb0EEEvNS_16Flash_bwd_paramsE --------------------------
	.section	.nv.shared._ZN5flash44flash_bwd_dq_dk_dv_loop_seqk_parallel_kernelI23Flash_bwd_kernel_traitsILi96ELi64ELi128ELi8ELi2ELi4ELi4ELb1ELb0EN7cutlass6half_tE19Flash_kernel_traitsILi96ELi64ELi128ELi8ES3_EELb0ELb1ELb0ELb0ELb0ELb0ELb0EEEvNS_16Flash_bwd_paramsE,"aw",@nobits
	.sectionflags	@""
	.align	16


//--------------------- .nv.global                --------------------------
	.section	.nv.global,"aw",@nobits
.nv.global:
	.type		_ZN72_INTERNAL_63872949_36_flash_bwd_hdim96_fp16_causal_sm80_cu_0106449f_31184cute1_E,@object
	.size		_ZN72_INTERNAL_63872949_36_flash_bwd_hdim96_fp16_causal_sm80_cu_0106449f_31184cute1_E,(_ZN72_INTERNAL_63872949_36_flash_bwd_hdim96_fp16_causal_sm80_cu_0106449f_31184cuda3std3__45__cpo6cbeginE - _ZN72_INTERNAL_63872949_36_flash_bwd_hdim96_fp16_causal_sm80_cu_0106449f_31184cute1_E)
_ZN72_INTERNAL_63872949_36_flash_bwd_hdim96_fp16_causal_sm80_cu_0106449f_31184cute1_E:
	.zero		1
	.type		_ZN72_INTERNAL_63872949_36_flash_bwd_hdim96_fp16_causal_sm80_cu_0106449f_31184cuda3std3__45__cpo6cbeginE,@object
	.size		_ZN72_INTERNAL_63872949_36_flash_bwd_hdim96_fp16_causal_sm80_cu_0106449f_31184cuda3std3__45__cpo6cbeginE,(_ZN72_INTERNAL_63872949_36_flash_bwd_hdim96_fp16_causal_sm80_cu_0106449f_31184cuda3std3__48in_placeE - _ZN72_INTERNAL_63872949_36_flash_bwd_hdim96_fp16_causal_sm80_cu_0106449f_31184cuda3std3__45__cpo6cbeginE)
_ZN72_INTERNAL_63872949_36_flash_bwd_hdim96_fp16_causal_sm80_cu_0106449f_31184cuda3std3__45__cpo6cbeginE:
	.zero		1
	.type		_ZN72_INTERNAL_63872949_36_flash_bwd_hdim96_fp16_causal_sm80_cu_0106449f_31184cuda3std3__48in_placeE,@object
	.size		_ZN72_INTERNAL_63872949_36_flash_bwd_hdim96_fp16_causal_sm80_cu_0106449f_31184cuda3std3__48in_placeE,(_ZN72_INTERNAL_63872949_36_flash_bwd_hdim96_fp16_causal_sm80_cu_0106449f_31184cuda3std6ranges3__45__cpo9iter_moveE - _ZN72_INTERNAL_63872949_36_flash_bwd_hdim96_fp16_causal_sm80_cu_0106449f_31184cuda3std3__48in_placeE)
_ZN72_INTERNAL_63872949_36_flash_bwd_hdim96_fp16_causal_sm80_cu_0106449f_31184cuda3std3__48in_placeE:
	.zero		1
	.type		_ZN72_INTERNAL_63872949_36_flash_bwd_hdim96_fp16_causal_sm80_cu_0106449f_31184cuda3std6ranges3__45__cpo9iter_moveE,@object
	.size		_ZN72_INTERNAL_63872949_36_flash_bwd_hdim96_fp16_causal_sm80_cu_0106449f_31184cuda3std6ranges3__45__cpo9iter_moveE,(_ZN72_INTERNAL_63872949_36_flash_bwd_hdim96_fp16_causal_sm80_cu_0106449f_31184cuda3std3__45__cpo5beginE - _ZN72_INTERNAL_63872949_36_flash_bwd_hdim96_fp16_causal_sm80_cu_0106449f_31184cuda3std6ranges3__45__cpo9iter_moveE)
_ZN72_INTERNAL_63872949_36_flash_bwd_hdim96_fp16_causal_sm80_cu_0106449f_31184cuda3std6ranges3__45__cpo9iter_moveE:
	.zero		1
	.type		_ZN72_INTERNAL_63872949_36_flash_bwd_hdim96_fp16_causal_sm80_cu_0106449f_31184cuda3std3__45__cpo5beginE,@object
	.size		_ZN72_INTERNAL_63872949_36_flash_bwd_hdim96_fp16_causal_sm80_cu_0106449f_31184cuda3std3__45__cpo5beginE,(_ZN72_INTERNAL_63872949_36_flash_bwd_hdim96_fp16_causal_sm80_cu_0106449f_31184cuda3std3__474_GLOBAL__N__63872949_36_flash_bwd_hdim96_fp16_causal_sm80_cu_0106449f_31186ignoreE - _ZN72_INTERNAL_63872949_36_flash_bwd_hdim96_fp16_causal_sm80_cu_0106449f_31184cuda3std3__45__cpo5beginE)
_ZN72_INTERNAL_63872949_36_flash_bwd_hdim96_fp16_causal_sm80_cu_0106449f_31184cuda3std3__45__cpo5beginE:
	.zero		1
	.type		_ZN72_INTERNAL_63872949_36_flash_bwd_hdim96_fp16_causal_sm80_cu_0106449f_31184cuda3std3__474_GLOBAL__N__63872949_36_flash_bwd_hdim96_fp16_causal_sm80_cu_0106449f_31186ignoreE,@object
	.size		_ZN72_INTERNAL_63872949_36_flash_bwd_hdim96_fp16_causal_sm80_cu_0106449f_31184cuda3std3__474_GLOBAL__N__63872949_36_flash_bwd_hdim96_fp16_causal_sm80_cu_0106449f_31186ignoreE,(_ZN72_INTERNAL_63872949_36_flash_bwd_hdim96_fp16_causal_sm80_cu_0106449f_31184cute7productE - _ZN72_INTERNAL_63872949_36_flash_bwd_hdim96_fp16_causal_sm80_cu_0106449f_31184cuda3std3__474_GLOBAL__N__63872949_36_flash_bwd_hdim96_fp16_causal_sm80_cu_0106449f_31186ignoreE)
_ZN72_INTERNAL_63872949_36_flash_bwd_hdim96_fp16_causal_sm80_cu_0106449f_31184cuda3std3__474_GLOBAL__N__63872949_36_flash_bwd_hdim96_fp16_causal_sm80_cu_0106449f_31186ignoreE:
	.zero		1
	.type		_ZN72_INTERNAL_63872949_36_flash_bwd_hdim96_fp16_causal_sm80_cu_0106449f_31184cute7productE,@object
	.size		_ZN72_INTERNAL_63872949_36_flash_bwd_hdim96_fp16_causal_sm80_cu_0106449f_31184cute7productE,(_ZN72_INTERNAL_63872949_36_flash_bwd_hdim96_fp16_causal_sm80_cu_0106449f_31184cuda3std3__45__cpo3endE - _ZN72_INTERNAL_63872949_36_flash_bwd_hdim96_fp16_causal_sm80_cu_0106449f_31184cute7productE)
_ZN72_INTERNAL_63872949_36_flash_bwd_hdim96_fp16_causal_sm80_cu_0106449f_31184cute7productE:
	.zero		1
	.type		_ZN72_INTERNAL_63872949_36_flash_bwd_hdim96_fp16_causal_sm80_cu_0106449f_31184cuda3std3__45__cpo3endE,@object
	.size		_ZN72_INTERNAL_63872949_36_flash_bwd_hdim96_fp16_causal_sm80_cu_0106449f_31184cuda3std3__45__cpo3endE,(_ZN72_INTERNAL_63872949_36_flash_bwd_hdim96_fp16_causal_sm80_cu_0106449f_31184cuda3std3__419piecewise_constructE - _ZN72_INTERNAL_63872949_36_flash_bwd_hdim96_fp16_causal_sm80_cu_0106449f_31184cuda3std3__45__cpo3endE)
_ZN72_INTERNAL_63872949_36_flash_bwd_hdim96_fp16_causal_sm80_cu_0106449f_31184cuda3std3__45__cpo3endE:
	.zero		1
	.type		_ZN72_INTERNAL_63872949_36_flash_bwd_hdim96_fp16_causal_sm80_cu_0106449f_31184cuda3std3__419piecewise_constructE,@object
	.size		_ZN72_INTERNAL_63872949_36_flash_bwd_hdim96_fp16_causal_sm80_cu_0106449f_31184cuda3std3__419piecewise_constructE,(_ZN72_INTERNAL_63872949_36_flash_bwd_hdim96_fp16_causal_sm80_cu_0106449f_31184cuda3std3__45__cpo4cendE - _ZN72_INTERNAL_63872949_36_flash_bwd_hdim96_fp16_causal_sm80_cu_0106449f_31184cuda3std3__419piecewise_constructE)
_ZN72_INTERNAL_63872949_36_flash_bwd_hdim96_fp16_causal_sm80_cu_0106449f_31184cuda3std3__419piecewise_constructE:
	.zero		1
	.type		_ZN72_INTERNAL_63872949_36_flash_bwd_hdim96_fp16_causal_sm80_cu_0106449f_31184cuda3std3__45__cpo4cendE,@object
	.size		_ZN72_INTERNAL_63872949_36_flash_bwd_hdim96_fp16_causal_sm80_cu_0106449f_31184cuda3std3__45__cpo4cendE,(_ZN72_INTERNAL_63872949_36_flash_bwd_hdim96_fp16_causal_sm80_cu_0106449f_31184cuda3std6ranges3__45__cpo4swapE - _ZN72_INTERNAL_63872949_36_flash_bwd_hdim96_fp16_causal_sm80_cu_0106449f_31184cuda3std3__45__cpo4cendE)
_ZN72_INTERNAL_63872949_36_flash_bwd_hdim96_fp16_causal_sm80_cu_0106449f_31184cuda3std3__45__cpo4cendE:
	.zero		1
	.type		_ZN72_INTERNAL_63872949_36_flash_bwd_hdim96_fp16_causal_sm80_cu_0106449f_31184cuda3std6ranges3__45__cpo4swapE,@object
	.size		_ZN72_INTERNAL_63872949_36_flash_bwd_hdim96_fp16_causal_sm80_cu_0106449f_31184cuda3std6ranges3__45__cpo4swapE,(.L_7 - _ZN72_INTERNAL_63872949_36_flash_bwd_hdim96_fp16_causal_sm80_cu_0106449f_31184cuda3std6ranges3__45__cpo4swapE)
_ZN72_INTERNAL_63872949_36_flash_bwd_hdim96_fp16_causal_sm80_cu_0106449f_31184cuda3std6ranges3__45__cpo4swapE:
	.zero		1
.L_7:


//--------------------- .nv.shared._ZN5flash44flash_bwd_dq_dk_dv_loop_seqk_parallel_kernelI23Flash_bwd_kernel_traitsILi96ELi64ELi128ELi8ELi2ELi4ELi4ELb1ELb0EN7cutlass6half_tE19Flash_kernel_traitsILi96ELi64ELi128ELi8ES3_EELb0ELb1ELb0ELb0ELb1ELb1ELb0EEEvNS_16Flash_bwd_paramsE --------------------------
	.section	.nv.shared._ZN5flash44flash_bwd_dq_dk_dv_loop_seqk_parallel_kernelI23Flash_bwd_kernel_traitsILi96ELi64ELi128ELi8ELi2ELi4ELi4ELb1ELb0EN7cutlass6half_tE19Flash_kernel_traitsILi96ELi64ELi128ELi8ES3_EELb0ELb1ELb0ELb0ELb1ELb1ELb0EEEvNS_16Flash_bwd_paramsE,"aw",@nobits
	.sectionflags	@""
	.align	16


//--------------------- .nv.shared._ZN5flash44flash_bwd_dq_dk_dv_loop_seqk_parallel_kernelI23Flash_bwd_kernel_traitsILi96ELi64ELi128ELi8ELi2ELi4ELi4ELb1ELb0EN7cutlass6half_tE19Flash_kernel_traitsILi96ELi64ELi128ELi8ES3_EELb0ELb1ELb0ELb0ELb0ELb1ELb0EEEvNS_16Flash_bwd_paramsE --------------------------
	.section	.nv.shared._ZN5flash44flash_bwd_dq_dk_dv_loop_seqk_parallel_kernelI23Flash_bwd_kernel_traitsILi96ELi64ELi128ELi8ELi2ELi4ELi4ELb1ELb0EN7cutlass6half_tE19Flash_kernel_traitsILi96ELi64ELi128ELi8ES3_EELb0ELb1ELb0ELb0ELb0ELb1ELb0EEEvNS_16Flash_bwd_paramsE,"aw",@nobits
	.sectionflags	@""
	.align	16


//--------------------- .nv.shared._ZN5flash44flash_bwd_dq_dk_dv_loop_seqk_parallel_kernelI23Flash_bwd_kernel_traitsILi96ELi64ELi128ELi8ELi2ELi4ELi4ELb1ELb0EN7cutlass6half_tE19Flash_kernel_traitsILi96ELi64ELi128ELi8ES3_EELb0ELb1ELb0ELb1ELb0ELb0ELb0EEEvNS_16Flash_bwd_paramsE --------------------------
	.section	.nv.shared._ZN5flash44flash_bwd_dq_dk_dv_loop_seqk_parallel_kernelI23Flash_bwd_kernel_traitsILi96ELi64ELi128ELi8ELi2ELi4ELi4ELb1ELb0EN7cutlass6half_tE19Flash_kernel_traitsILi96ELi64ELi128ELi8ES3_EELb0ELb1ELb0ELb1ELb0ELb0ELb0EEEvNS_16Flash_bwd_paramsE,"aw",@nobits
	.sectionflags	@""
	.align	16


//--------------------- .nv.shared._ZN5flash27flash_bwd_convert_dq_kernelI23Flash_bwd_kernel_traitsILi96ELi64ELi128ELi8ELi2ELi4ELi4ELb1ELb0EN7cutlass6half_tE19Flash_kernel_traitsILi96ELi64ELi128ELi8ES3_EEEEvNS_16Flash_bwd_paramsEi --------------------------
	.section	.nv.shared._ZN5flash27flash_bwd_convert_dq_kernelI23Flash_bwd_kernel_traitsILi96ELi64ELi128ELi8ELi2ELi4ELi4ELb1ELb0EN7cutlass6half_tE19Flash_kernel_traitsILi96ELi64ELi128ELi8ES3_EEEEvNS_16Flash_bwd_paramsEi,"aw",@nobits
	.sectionflags	@""
	.align	16


//--------------------- .nv.shared._ZN5flash44flash_bwd_dq_dk_dv_loop_seqk_parallel_kernelI23Flash_bwd_kernel_traitsILi96ELi64ELi128ELi8ELi2ELi4ELi4ELb1ELb0EN7cutlass6half_tE19Flash_kernel_traitsILi96ELi64ELi128ELi8ES3_EELb1ELb1ELb0ELb0ELb0ELb0ELb0EEEvNS_16Flash_bwd_paramsE --------------------------
	.section	.nv.shared._ZN5flash44flash_bwd_dq_dk_dv_loop_seqk_parallel_kernelI23Flash_bwd_kernel_traitsILi96ELi64ELi128ELi8ELi2ELi4ELi4ELb1ELb0EN7cutlass6half_tE19Flash_kernel_traitsILi96ELi64ELi128ELi8ES3_EELb1ELb1ELb0ELb0ELb0ELb0ELb0EEEvNS_16Flash_bwd_paramsE,"aw",@nobits
	.sectionflags	@""
	.align	16


//--------------------- .nv.shared._ZN5flash44flash_bwd_dq_dk_dv_loop_seqk_parallel_kernelI23Flash_bwd_kernel_traitsILi96ELi64ELi128ELi8ELi2ELi4ELi4ELb1ELb0EN7cutlass6half_tE19Flash_kernel_traitsILi96ELi64ELi128ELi8ES3_EELb0ELb1ELb0ELb0ELb0ELb0ELb1EEEvNS_16Flash_bwd_paramsE --------------------------
	.section	.nv.shared._ZN5flash44flash_bwd_dq_dk_dv_loop_seqk_parallel_kernelI23Flash_bwd_kernel_traitsILi96ELi64ELi128ELi8ELi2ELi4ELi4ELb1ELb0EN7cutlass6half_tE19Flash_kernel_traitsILi96ELi64ELi128ELi8ES3_EELb0ELb1ELb0ELb0ELb0ELb0ELb1EEEvNS_16Flash_bwd_paramsE,"aw",@nobits
	.sectionflags	@""
	.align	16


//--------------------- .nv.shared._ZN5flash44flash_bwd_dq_dk_dv_loop_seqk_parallel_kernelI23Flash_bwd_kernel_traitsILi96ELi64ELi128ELi8ELi2ELi4ELi4ELb1ELb0EN7cutlass6half_tE19Flash_kernel_traitsILi96ELi64ELi128ELi8ES3_EELb1ELb1ELb0ELb0ELb1ELb1ELb0EEEvNS_16Flash_bwd_paramsE --------------------------
	.section	.nv.shared._ZN5flash44flash_bwd_dq_dk_dv_loop_seqk_parallel_kernelI23Flash_bwd_kernel_traitsILi96ELi64ELi128ELi8ELi2ELi4ELi4ELb1ELb0EN7cutlass6half_tE19Flash_kernel_traitsILi96ELi64ELi128ELi8ES3_EELb1ELb1ELb0ELb0ELb1ELb1ELb0EEEvNS_16Flash_bwd_paramsE,"aw",@nobits
	.sectionflags	@""
	.align	16


//--------------------- .nv.shared._ZN5flash44flash_bwd_dq_dk_dv_loop_seqk_parallel_kernelI23Flash_bwd_kernel_traitsILi96ELi64ELi128ELi8ELi2ELi4ELi4ELb1ELb0EN7cutlass6half_tE19Flash_kernel_traitsILi96ELi64ELi128ELi8ES3_EELb0ELb1ELb0ELb0ELb1ELb1ELb1EEEvNS_16Flash_bwd_paramsE --------------------------
	.section	.nv.shared._ZN5flash44flash_bwd_dq_dk_dv_loop_seqk_parallel_kernelI23Flash_bwd_kernel_traitsILi96ELi64ELi128ELi8ELi2ELi4ELi4ELb1ELb0EN7cutlass6half_tE19Flash_kernel_traitsILi96ELi64ELi128ELi8ES3_EELb0ELb1ELb0ELb0ELb1ELb1ELb1EEEvNS_16Flash_bwd_paramsE,"aw",@nobits
	.sectionflags	@""
	.align	16


//--------------------- .nv.shared._ZN5flash44flash_bwd_dq_dk_dv_loop_seqk_parallel_kernelI23Flash_bwd_kernel_traitsILi96ELi64ELi128ELi8ELi2ELi4ELi4ELb1ELb0EN7cutlass6half_tE19Flash_kernel_traitsILi96ELi64ELi128ELi8ES3_EELb1ELb1ELb0ELb0ELb0ELb1ELb0EEEvNS_16Flash_bwd_paramsE --------------------------
	.section	.nv.shared._ZN5flash44flash_bwd_dq_dk_dv_loop_seqk_parallel_kernelI23Flash_bwd_kernel_traitsILi96ELi64ELi128ELi8ELi2ELi4ELi4ELb1ELb0EN7cutlass6half_tE19Flash_kernel_traitsILi96ELi64ELi128ELi8ES3_EELb1ELb1ELb0ELb0ELb0ELb1ELb0EEEvNS_16Flash_bwd_paramsE,"aw",@nobits
	.sectionflags	@""
	.align	16


//--------------------- .nv.shared._ZN5flash44flash_bwd_dq_dk_dv_loop_seqk_parallel_kernelI23Flash_bwd_kernel_traitsILi96ELi64ELi128ELi8ELi2ELi4ELi4ELb1ELb0EN7cutlass6half_tE19Flash_kernel_traitsILi96ELi64ELi128ELi8ES3_EELb0ELb1ELb0ELb0ELb0ELb1ELb1EEEvNS_16Flash_bwd_paramsE --------------------------
	.section	.nv.shared._ZN5flash44flash_bwd_dq_dk_dv_loop_seqk_parallel_kernelI23Flash_bwd_kernel_traitsILi96ELi64ELi128ELi8ELi2ELi4ELi4ELb1ELb0EN7cutlass6half_tE19Flash_kernel_traitsILi96ELi64ELi128ELi8ES3_EELb0ELb1ELb0ELb0ELb0ELb1ELb1EEEvNS_16Flash_bwd_paramsE,"aw",@nobits
	.sectionflags	@""
	.align	16


//--------------------- .nv.shared._ZN5flash44flash_bwd_dq_dk_dv_loop_seqk_parallel_kernelI23Flash_bwd_kernel_traitsILi96ELi64ELi128ELi8ELi2ELi4ELi4ELb1ELb0EN7cutlass6half_tE19Flash_kernel_traitsILi96ELi64ELi128ELi8ES3_EELb1ELb1ELb0ELb1ELb0ELb0ELb0EEEvNS_16Flash_bwd_paramsE --------------------------
	.section	.nv.shared._ZN5flash44flash_bwd_dq_dk_dv_loop_seqk_parallel_kernelI23Flash_bwd_kernel_traitsILi96ELi64ELi128ELi8ELi2ELi4ELi4ELb1ELb0EN7cutlass6half_tE19Flash_kernel_traitsILi96ELi64ELi128ELi8ES3_EELb1ELb1ELb0ELb1ELb0ELb0ELb0EEEvNS_16Flash_bwd_paramsE,"aw",@nobits
	.sectionflags	@""
	.align	16


//--------------------- .nv.shared._ZN5flash44flash_bwd_dq_dk_dv_loop_seqk_parallel_kernelI23Flash_bwd_kernel_traitsILi96ELi64ELi128ELi8ELi2ELi4ELi4ELb1ELb0EN7cutlass6half_tE19Flash_kernel_traitsILi96ELi64ELi128ELi8ES3_EELb0ELb1ELb0ELb1ELb0ELb0ELb1EEEvNS_16Flash_bwd_paramsE --------------------------
	.section	.nv.shared._ZN5flash44flash_bwd_dq_dk_dv_loop_seqk_parallel_kernelI23Flash_bwd_kernel_traitsILi96ELi64ELi128ELi8ELi2ELi4ELi4ELb1ELb0EN7cutlass6half_tE19Flash_kernel_traitsILi96ELi64ELi128ELi8ES3_EELb0ELb1ELb0ELb1ELb0ELb0ELb1EEEvNS_16Flash_bwd_paramsE,"aw",@nobits
	.sectionflags	@""
	.align	16


//--------------------- .nv.shared._ZN5flash25flash_bwd_dot_do_o_kernelILb0E23Flash_bwd_kernel_traitsILi96ELi64ELi128ELi8ELi2ELi4ELi4ELb1ELb0EN7cutlass6half_tE19Flash_kernel_traitsILi96ELi64ELi128ELi8ES3_EEEEvNS_16Flash_bwd_paramsE --------------------------
	.section	.nv.shared._ZN5flash25flash_bwd_dot_do_o_kernelILb0E23Flash_bwd_kernel_traitsILi96ELi64ELi128ELi8ELi2ELi4ELi4ELb1ELb0EN7cutlass6half_tE19Flash_kernel_traitsILi96ELi64ELi128ELi8ES3_EEEEvNS_16Flash_bwd_paramsE,"aw",@nobits
	.sectionflags	@""
	.align	16


//--------------------- .nv.shared._ZN5flash25flash_bwd_dot_do_o_kernelILb1E23Flash_bwd_kernel_traitsILi96ELi64ELi128ELi8ELi2ELi4ELi4ELb1ELb0EN7cutlass6half_tE19Flash_kernel_traitsILi96ELi64ELi128ELi8ES3_EEEEvNS_16Flash_bwd_paramsE --------------------------
	.section	.nv.shared._ZN5flash25flash_bwd_dot_do_o_kernelILb1E23Flash_bwd_kernel_traitsILi96ELi64ELi128ELi8ELi2ELi4ELi4ELb1ELb0EN7cutlass6half_tE19Flash_kernel_traitsILi96ELi64ELi128ELi8ES3_EEEEvNS_16Flash_bwd_paramsE,"aw",@nobits
	.sectionflags	@""
	.align	16


//--------------------- .nv.shared._ZN5flash27flash_bwd_convert_dq_kernelI23Flash_bwd_kernel_traitsILi96ELi64ELi128ELi8ELi2ELi4ELi4ELb0ELb0EN7cutlass6half_tE19Flash_kernel_traitsILi96ELi64ELi128ELi8ES3_EEEEvNS_16Flash_bwd_paramsEi --------------------------
	.section	.nv.shared._ZN5flash27flash_bwd_convert_dq_kernelI23Flash_bwd_kernel_traitsILi96ELi64ELi128ELi8ELi2ELi4ELi4ELb0ELb0EN7cutlass6half_tE19Flash_kernel_traitsILi96ELi64ELi128ELi8ES3_EEEEvNS_16Flash_bwd_paramsEi,"aw",@nobits
	.sectionflags	@""
	.align	16


//--------------------- .nv.shared._ZN5flash44flash_bwd_dq_dk_dv_loop_seqk_parallel_kernelI23Flash_bwd_kernel_traitsILi96ELi64ELi128ELi8ELi2ELi4ELi4ELb0ELb0EN7cutlass6half_tE19Flash_kernel_traitsILi96ELi64ELi128ELi8ES3_EELb1ELb1ELb0ELb0ELb0ELb0ELb0EEEvNS_16Flash_bwd_paramsE --------------------------
	.section	.nv.shared._ZN5flash44flash_bwd_dq_dk_dv_loop_seqk_parallel_kernelI23Flash_bwd_kernel_traitsILi96ELi64ELi128ELi8ELi2ELi4ELi4ELb0ELb0EN7cutlass6half_tE19Flash_kernel_traitsILi96ELi64ELi128ELi8ES3_EELb1ELb1ELb0ELb0ELb0ELb0ELb0EEEvNS_16Flash_bwd_paramsE,"aw",@nobits
	.sectionflags	@""
	.align	16


//--------------------- .nv.shared._ZN5flash44flash_bwd_dq_dk_dv_loop_seqk_parallel_kernelI23Flash_bwd_kernel_traitsILi96ELi64ELi128ELi8ELi2ELi4ELi4ELb0ELb0EN7cutlass6half_tE19Flash_kernel_traitsILi96ELi64ELi128ELi8ES3_EELb0ELb1ELb0ELb0ELb0ELb0ELb1EEEvNS_16Flash_bwd_paramsE --------------------------
	.section	.nv.shared._ZN5flash44flash_bwd_dq_dk_dv_loop_seqk_parallel_kernelI23Flash_bwd_kernel_traitsILi96ELi64ELi128ELi8ELi2ELi4ELi4ELb0ELb0EN7cutlass6half_tE19Flash_kernel_traitsILi96ELi64ELi128ELi8ES3_EELb0ELb1ELb0ELb0ELb0ELb0ELb1EEEvNS_16Flash_bwd_paramsE,"aw",@nobits
	.sectionflags	@""
	.align	16


//--------------------- .nv.shared._ZN5flash44flash_bwd_dq_dk_dv_loop_seqk_parallel_kernelI23Flash_bwd_kernel_traitsILi96ELi64ELi128ELi8ELi2ELi4ELi4ELb0ELb0EN7cutlass6half_tE19Flash_kernel_traitsILi96ELi64ELi128ELi8ES3_EELb1ELb1ELb0ELb0ELb1ELb1ELb0EEEvNS_16Flash_bwd_paramsE --------------------------
	.section	.nv.shared._ZN5flash44flash_bwd_dq_dk_dv_loop_seqk_parallel_kernelI23Flash_bwd_kernel_traitsILi96ELi64ELi128ELi8ELi2ELi4ELi4ELb0ELb0EN7cutlass6half_tE19Flash_kernel_traitsILi96ELi64ELi128ELi8ES3_EELb1ELb1ELb0ELb0ELb1ELb1ELb0EEEvNS_16Flash_bwd_paramsE,"aw",@nobits
	.sectionflags	@""
	.align	16


//--------------------- .nv.shared._ZN5flash44flash_bwd_dq_dk_dv_loop_seqk_parallel_kernelI23Flash_bwd_kernel_traitsILi96ELi64ELi128ELi8ELi2ELi4ELi4ELb0ELb0EN7cutlass6half_tE19Flash_kernel_traitsILi96ELi64ELi128ELi8ES3_EELb0ELb1ELb0ELb0ELb1ELb1ELb1EEEvNS_16Flash_bwd_paramsE --------------------------
	.section	.nv.shared._ZN5flash44flash_bwd_dq_dk_dv_loop_seqk_parallel_kernelI23Flash_bwd_kernel_traitsILi96ELi64ELi128ELi8ELi2ELi4ELi4ELb0ELb0EN7cutlass6half_tE19Flash_kernel_traitsILi96ELi64ELi128ELi8ES3_EELb0ELb1ELb0ELb0ELb1ELb1ELb1EEEvNS_16Flash_bwd_paramsE,"aw",@nobits
	.sectionflags	@""
	.align	16


//--------------------- .nv.shared._ZN5flash44flash_bwd_dq_dk_dv_loop_seqk_parallel_kernelI23Flash_bwd_kernel_traitsILi96ELi64ELi128ELi8ELi2ELi4ELi4ELb0ELb0EN7cutlass6half_tE19Flash_kernel_traitsILi96ELi64ELi128ELi8ES3_EELb1ELb1ELb0ELb0ELb0ELb1ELb0EEEvNS_16Flash_bwd_paramsE --------------------------
	.section	.nv.shared._ZN5flash44flash_bwd_dq_dk_dv_loop_seqk_parallel_kernelI23Flash_bwd_kernel_traitsILi96ELi64ELi128ELi8ELi2ELi4ELi4ELb0ELb0EN7cutlass6half_tE19Flash_kernel_traitsILi96ELi64ELi128ELi8ES3_EELb1ELb1ELb0ELb0ELb0ELb1ELb0EEEvNS_16Flash_bwd_paramsE,"aw",@nobits
	.sectionflags	@""
	.align	16


//--------------------- .nv.shared._ZN5flash44flash_bwd_dq_dk_dv_loop_seqk_parallel_kernelI23Flash_bwd_kernel_traitsILi96ELi64ELi128ELi8ELi2ELi4ELi4ELb0ELb0EN7cutlass6half_tE19Flash_kernel_traitsILi96ELi64ELi128ELi8ES3_EELb0ELb1ELb0ELb0ELb0ELb1ELb1EEEvNS_16Flash_bwd_paramsE --------------------------
	.section	.nv.shared._ZN5flash44flash_bwd_dq_dk_dv_loop_seqk_parallel_kernelI23Flash_bwd_kernel_traitsILi96ELi64ELi128ELi8ELi2ELi4ELi4ELb0ELb0EN7cutlass6half_tE19Flash_kernel_traitsILi96ELi64ELi128ELi8ES3_EELb0ELb1ELb0ELb0ELb0ELb1ELb1EEEvNS_16Flash_bwd_paramsE,"aw",@nobits
	.sectionflags	@""
	.align	16


//--------------------- .nv.shared._ZN5flash44flash_bwd_dq_dk_dv_loop_seqk_parallel_kernelI23Flash_bwd_kernel_traitsILi96ELi64ELi128ELi8ELi2ELi4ELi4ELb0ELb0EN7cutlass6half_tE19Flash_kernel_traitsILi96ELi64ELi128ELi8ES3_EELb1ELb1ELb0ELb1ELb0ELb0ELb0EEEvNS_16Flash_bwd_paramsE --------------------------
	.section	.nv.shared._ZN5flash44flash_bwd_dq_dk_dv_loop_seqk_parallel_kernelI23Flash_bwd_kernel_traitsILi96ELi64ELi128ELi8ELi2ELi4ELi4ELb0ELb0EN7cutlass6half_tE19Flash_kernel_traitsILi96ELi64ELi128ELi8ES3_EELb1ELb1ELb0ELb1ELb0ELb0ELb0EEEvNS_16Flash_bwd_paramsE,"aw",@nobits
	.sectionflags	@""
	.align	16


//--------------------- .nv.shared._ZN5flash44flash_bwd_dq_dk_dv_loop_seqk_parallel_kernelI23Flash_bwd_kernel_traitsILi96ELi64ELi128ELi8ELi2ELi4ELi4ELb0ELb0EN7cutlass6half_tE19Flash_kernel_traitsILi96ELi64ELi128ELi8ES3_EELb0ELb1ELb0ELb1ELb0ELb0ELb1EEEvNS_16Flash_bwd_paramsE --------------------------
	.section	.nv.shared._ZN5flash44flash_bwd_dq_dk_dv_loop_seqk_parallel_kernelI23Flash_bwd_kernel_traitsILi96ELi64ELi128ELi8ELi2ELi4ELi4ELb0ELb0EN7cutlass6half_tE19Flash_kernel_traitsILi96ELi64ELi128ELi8ES3_EELb0ELb1ELb0ELb1ELb0ELb0ELb1EEEvNS_16Flash_bwd_paramsE,"aw",@nobits
	.sectionflags	@""
	.align	16


//--------------------- .nv.shared._ZN5flash25flash_bwd_dot_do_o_kernelILb0E23Flash_bwd_kernel_traitsILi96ELi64ELi128ELi8ELi2ELi4ELi4ELb0ELb0EN7cutlass6half_tE19Flash_kernel_traitsILi96ELi64ELi128ELi8ES3_EEEEvNS_16Flash_bwd_paramsE --------------------------
	.section	.nv.shared._ZN5flash25flash_bwd_dot_do_o_kernelILb0E23Flash_bwd_kernel_traitsILi96ELi64ELi128ELi8ELi2ELi4ELi4ELb0ELb0EN7cutlass6half_tE19Flash_kernel_traitsILi96ELi64ELi128ELi8ES3_EEEEvNS_16Flash_bwd_paramsE,"aw",@nobits
	.sectionflags	@""
	.align	16


//--------------------- .nv.shared._ZN5flash25flash_bwd_dot_do_o_kernelILb1E23Flash_bwd_kernel_traitsILi96ELi64ELi128ELi8ELi2ELi4ELi4ELb0ELb0EN7cutlass6half_tE19Flash_kernel_traitsILi96ELi64ELi128ELi8ES3_EEEEvNS_16Flash_bwd_paramsE --------------------------
	.section	.nv.shared._ZN5flash25flash_bwd_dot_do_o_kernelILb1E23Flash_bwd_kernel_traitsILi96ELi64ELi128ELi8ELi2ELi4ELi4ELb0ELb0EN7cutlass6half_tE19Flash_kernel_traitsILi96ELi64ELi128ELi8ES3_EEEEvNS_16Flash_bwd_paramsE,"aw",@nobits
	.sectionflags	@""
	.align	16
